//
// Generated by NVIDIA NVVM Compiler
//
// Compiler Build ID: CL-36424714
// Cuda compilation tools, release 13.0, V13.0.88
// Based on NVVM 20.0.0
//

.version 9.0
.target sm_100
.address_size 64

	// .globl	_Z17device_part_floatfiifPf

.visible .entry _Z17device_part_floatfiifPf(
	.param .f32 _Z17device_part_floatfiifPf_param_0,
	.param .u32 _Z17device_part_floatfiifPf_param_1,
	.param .u32 _Z17device_part_floatfiifPf_param_2,
	.param .f32 _Z17device_part_floatfiifPf_param_3,
	.param .u64 .ptr .align 1 _Z17device_part_floatfiifPf_param_4
)
{
	.reg .pred 	%p<147>;
	.reg .b32 	%r<347>;
	.reg .b32 	%f<1097>;
	.reg .b64 	%rd<7>;
	.reg .b64 	%fd<160>;

	ld.param.f32 	%f315, [_Z17device_part_floatfiifPf_param_0];
	ld.param.u32 	%r63, [_Z17device_part_floatfiifPf_param_1];
	ld.param.u32 	%r62, [_Z17device_part_floatfiifPf_param_2];
	ld.param.f32 	%f316, [_Z17device_part_floatfiifPf_param_3];
	ld.param.u64 	%rd2, [_Z17device_part_floatfiifPf_param_4];
	cvta.to.global.u64 	%rd1, %rd2;
	mov.u32 	%r64, %ctaid.x;
	mov.u32 	%r65, %ntid.x;
	mov.u32 	%r66, %tid.x;
	mad.lo.s32 	%r1, %r64, %r65, %r66;
	mul.hi.s32 	%r67, %r1, 1431655766;
	shr.u32 	%r68, %r67, 31;
	add.s32 	%r2, %r67, %r68;
	add.s32 	%r3, %r2, 1;
	setp.ge.s32 	%p1, %r2, %r63;
	@%p1 bra 	$L__BB0_157;
	mul.lo.s32 	%r4, %r62, %r2;
	mul.hi.s32 	%r69, %r62, 1431655766;
	shr.u32 	%r70, %r69, 31;
	add.s32 	%r71, %r69, %r70;
	mul.lo.s32 	%r75, %r2, 3;
	sub.s32 	%r76, %r1, %r75;
	mul.lo.s32 	%r77, %r71, %r76;
	add.s32 	%r325, %r77, 1;
	add.s32 	%r78, %r77, %r71;
	setp.eq.s32 	%p2, %r76, 2;
	selp.b32 	%r6, %r62, %r78, %p2;
	add.s32 	%r7, %r6, -4;
	setp.ge.s32 	%p3, %r77, %r7;
	@%p3 bra 	$L__BB0_5;
	cvt.rn.f64.s32 	%fd11, %r2;
	rcp.rn.f64 	%fd12, %fd11;
	cvt.rn.f32.f64 	%f1, %fd12;
	cvt.rn.f32.s32 	%f2, %r3;
	add.s32 	%r8, %r2, -1;
	and.b32  	%r9, %r2, 3;
	and.b32  	%r10, %r2, 1073741820;
$L__BB0_3:
	setp.ne.s32 	%p4, %r3, 0;
	cvt.rn.f32.s32 	%f317, %r325;
	fma.rn.f32 	%f5, %f315, %f317, %f316;
	@%p4 bra 	$L__BB0_9;
	fma.rn.f32 	%f448, %f5, 0fBBBB989D, 0f3F000000;
	cvt.sat.f32.f32 	%f449, %f448;
	mov.f32 	%f450, 0f4B400001;
	mov.f32 	%f451, 0f437C0000;
	fma.rm.f32 	%f452, %f449, %f451, %f450;
	add.f32 	%f453, %f452, 0fCB40007F;
	neg.f32 	%f454, %f453;
	fma.rn.f32 	%f455, %f5, 0fBFB8AA3B, %f454;
	fma.rn.f32 	%f456, %f5, 0fB2A57060, %f455;
	mov.b32 	%r125, %f452;
	shl.b32 	%r126, %r125, 23;
	mov.b32 	%f457, %r126;
	ex2.approx.ftz.f32 	%f458, %f456;
	mul.f32 	%f459, %f458, %f457;
	div.rn.f32 	%f1044, %f459, %f5;
	bra.uni 	$L__BB0_37;
$L__BB0_5:
	setp.gt.s32 	%p117, %r325, %r6;
	@%p117 bra 	$L__BB0_157;
	add.s32 	%r12, %r1, 2;
	cvt.rn.f64.s32 	%fd125, %r2;
	rcp.rn.f64 	%fd126, %fd125;
	cvt.rn.f32.f64 	%f3, %fd126;
	cvt.rn.f32.s32 	%f4, %r3;
	add.s32 	%r13, %r4, -1;
	add.s32 	%r14, %r2, -1;
	and.b32  	%r15, %r2, 3;
	and.b32  	%r16, %r2, 1073741820;
$L__BB0_7:
	mov.u32 	%r51, %r325;
	setp.ne.s32 	%p118, %r3, 0;
	cvt.rn.f32.s32 	%f889, %r51;
	fma.rn.f32 	%f253, %f315, %f889, %f316;
	@%p118 bra 	$L__BB0_128;
	fma.rn.f32 	%f1020, %f253, 0fBBBB989D, 0f3F000000;
	cvt.sat.f32.f32 	%f1021, %f1020;
	mov.f32 	%f1022, 0f4B400001;
	mov.f32 	%f1023, 0f437C0000;
	fma.rm.f32 	%f1024, %f1021, %f1023, %f1022;
	add.f32 	%f1025, %f1024, 0fCB40007F;
	neg.f32 	%f1026, %f1025;
	fma.rn.f32 	%f1027, %f253, 0fBFB8AA3B, %f1026;
	fma.rn.f32 	%f1028, %f253, 0fB2A57060, %f1027;
	mov.b32 	%r321, %f1024;
	shl.b32 	%r322, %r321, 23;
	mov.b32 	%f1029, %r322;
	ex2.approx.ftz.f32 	%f1030, %f1028;
	mul.f32 	%f1031, %f1030, %f1029;
	div.rn.f32 	%f1096, %f1031, %f253;
	bra.uni 	$L__BB0_156;
$L__BB0_9:
	setp.leu.f32 	%p5, %f5, 0f3F800000;
	@%p5 bra 	$L__BB0_22;
	add.f32 	%f1035, %f5, %f2;
	rcp.rn.f32 	%f1036, %f1035;
	mov.f32 	%f1034, 0f7F7FFFFD;
	mov.b32 	%r326, 1;
	mov.f32 	%f1033, %f1036;
	bra.uni 	$L__BB0_19;
$L__BB0_11:
	not.b32 	%r100, %r326;
	sub.s32 	%r101, %r100, %r2;
	mad.lo.s32 	%r102, %r101, %r326, %r101;
	cvt.rn.f32.s32 	%f382, %r102;
	add.f32 	%f9, %f41, 0f40000000;
	fma.rn.f32 	%f383, %f42, %f382, %f9;
	rcp.rn.f32 	%f10, %f383;
	div.rn.f32 	%f384, %f382, %f43;
	add.f32 	%f11, %f9, %f384;
	mul.f32 	%f385, %f11, %f10;
	mul.f32 	%f1036, %f1036, %f385;
	add.f32 	%f386, %f385, 0fBF800000;
	abs.f32 	%f387, %f386;
	setp.le.f32 	%p24, %f387, 0f0DA24260;
	@%p24 bra 	$L__BB0_20;
	add.s32 	%r103, %r326, 2;
	sub.s32 	%r104, -2, %r20;
	mul.lo.s32 	%r105, %r104, %r103;
	cvt.rn.f32.s32 	%f388, %r105;
	add.f32 	%f13, %f9, 0f40000000;
	fma.rn.f32 	%f389, %f10, %f388, %f13;
	rcp.rn.f32 	%f14, %f389;
	div.rn.f32 	%f390, %f388, %f11;
	add.f32 	%f15, %f13, %f390;
	mul.f32 	%f391, %f15, %f14;
	mul.f32 	%f1036, %f1036, %f391;
	add.f32 	%f392, %f391, 0fBF800000;
	abs.f32 	%f393, %f392;
	setp.le.f32 	%p25, %f393, 0f0DA24260;
	@%p25 bra 	$L__BB0_20;
	add.s32 	%r106, %r326, 3;
	sub.s32 	%r107, -3, %r20;
	mul.lo.s32 	%r108, %r107, %r106;
	cvt.rn.f32.s32 	%f394, %r108;
	add.f32 	%f17, %f13, 0f40000000;
	fma.rn.f32 	%f395, %f14, %f394, %f17;
	rcp.rn.f32 	%f18, %f395;
	div.rn.f32 	%f396, %f394, %f15;
	add.f32 	%f19, %f17, %f396;
	mul.f32 	%f397, %f19, %f18;
	mul.f32 	%f1036, %f1036, %f397;
	add.f32 	%f398, %f397, 0fBF800000;
	abs.f32 	%f399, %f398;
	setp.le.f32 	%p26, %f399, 0f0DA24260;
	@%p26 bra 	$L__BB0_20;
	add.s32 	%r109, %r326, 4;
	sub.s32 	%r110, -4, %r20;
	mul.lo.s32 	%r111, %r110, %r109;
	cvt.rn.f32.s32 	%f400, %r111;
	add.f32 	%f21, %f17, 0f40000000;
	fma.rn.f32 	%f401, %f18, %f400, %f21;
	rcp.rn.f32 	%f22, %f401;
	div.rn.f32 	%f402, %f400, %f19;
	add.f32 	%f23, %f21, %f402;
	mul.f32 	%f403, %f23, %f22;
	mul.f32 	%f1036, %f1036, %f403;
	add.f32 	%f404, %f403, 0fBF800000;
	abs.f32 	%f405, %f404;
	setp.le.f32 	%p27, %f405, 0f0DA24260;
	@%p27 bra 	$L__BB0_20;
	add.s32 	%r112, %r326, 5;
	sub.s32 	%r113, -5, %r20;
	mul.lo.s32 	%r114, %r113, %r112;
	cvt.rn.f32.s32 	%f406, %r114;
	add.f32 	%f25, %f21, 0f40000000;
	fma.rn.f32 	%f407, %f22, %f406, %f25;
	rcp.rn.f32 	%f26, %f407;
	div.rn.f32 	%f408, %f406, %f23;
	add.f32 	%f27, %f25, %f408;
	mul.f32 	%f409, %f27, %f26;
	mul.f32 	%f1036, %f1036, %f409;
	add.f32 	%f410, %f409, 0fBF800000;
	abs.f32 	%f411, %f410;
	setp.le.f32 	%p28, %f411, 0f0DA24260;
	@%p28 bra 	$L__BB0_20;
	add.s32 	%r115, %r326, 6;
	sub.s32 	%r116, -6, %r20;
	mul.lo.s32 	%r117, %r116, %r115;
	cvt.rn.f32.s32 	%f412, %r117;
	add.f32 	%f29, %f25, 0f40000000;
	fma.rn.f32 	%f413, %f26, %f412, %f29;
	rcp.rn.f32 	%f30, %f413;
	div.rn.f32 	%f414, %f412, %f27;
	add.f32 	%f31, %f29, %f414;
	mul.f32 	%f415, %f31, %f30;
	mul.f32 	%f1036, %f1036, %f415;
	add.f32 	%f416, %f415, 0fBF800000;
	abs.f32 	%f417, %f416;
	setp.le.f32 	%p29, %f417, 0f0DA24260;
	@%p29 bra 	$L__BB0_20;
	add.s32 	%r118, %r326, 7;
	sub.s32 	%r119, -7, %r20;
	mul.lo.s32 	%r120, %r119, %r118;
	cvt.rn.f32.s32 	%f418, %r120;
	add.f32 	%f1035, %f29, 0f40000000;
	fma.rn.f32 	%f419, %f30, %f418, %f1035;
	rcp.rn.f32 	%f1033, %f419;
	div.rn.f32 	%f420, %f418, %f31;
	add.f32 	%f1034, %f1035, %f420;
	mul.f32 	%f421, %f1034, %f1033;
	mul.f32 	%f1036, %f1036, %f421;
	add.f32 	%f422, %f421, 0fBF800000;
	abs.f32 	%f423, %f422;
	setp.le.f32 	%p30, %f423, 0f0DA24260;
	@%p30 bra 	$L__BB0_20;
	add.s32 	%r326, %r326, 8;
	setp.eq.s32 	%p31, %r326, 2000000001;
	@%p31 bra 	$L__BB0_21;
$L__BB0_19:
	add.s32 	%r20, %r326, %r2;
	mul.lo.s32 	%r98, %r326, %r20;
	neg.s32 	%r99, %r98;
	cvt.rn.f32.s32 	%f376, %r99;
	add.f32 	%f41, %f1035, 0f40000000;
	fma.rn.f32 	%f377, %f1033, %f376, %f41;
	rcp.rn.f32 	%f42, %f377;
	div.rn.f32 	%f378, %f376, %f1034;
	add.f32 	%f43, %f41, %f378;
	mul.f32 	%f379, %f43, %f42;
	mul.f32 	%f1036, %f1036, %f379;
	add.f32 	%f380, %f379, 0fBF800000;
	abs.f32 	%f381, %f380;
	setp.gtu.f32 	%p23, %f381, 0f0DA24260;
	@%p23 bra 	$L__BB0_11;
$L__BB0_20:
	fma.rn.f32 	%f424, %f5, 0fBBBB989D, 0f3F000000;
	cvt.sat.f32.f32 	%f425, %f424;
	mov.f32 	%f426, 0f4B400001;
	mov.f32 	%f427, 0f437C0000;
	fma.rm.f32 	%f428, %f425, %f427, %f426;
	add.f32 	%f429, %f428, 0fCB40007F;
	neg.f32 	%f430, %f429;
	fma.rn.f32 	%f431, %f5, 0fBFB8AA3B, %f430;
	fma.rn.f32 	%f432, %f5, 0fB2A57060, %f431;
	mov.b32 	%r121, %f428;
	shl.b32 	%r122, %r121, 23;
	mov.b32 	%f433, %r122;
	ex2.approx.ftz.f32 	%f434, %f432;
	mul.f32 	%f435, %f434, %f433;
	mul.f32 	%f1044, %f1036, %f435;
	bra.uni 	$L__BB0_37;
$L__BB0_21:
	fma.rn.f32 	%f436, %f5, 0fBBBB989D, 0f3F000000;
	cvt.sat.f32.f32 	%f437, %f436;
	mov.f32 	%f438, 0f4B400001;
	mov.f32 	%f439, 0f437C0000;
	fma.rm.f32 	%f440, %f437, %f439, %f438;
	add.f32 	%f441, %f440, 0fCB40007F;
	neg.f32 	%f442, %f441;
	fma.rn.f32 	%f443, %f5, 0fBFB8AA3B, %f442;
	fma.rn.f32 	%f444, %f5, 0fB2A57060, %f443;
	mov.b32 	%r123, %f440;
	shl.b32 	%r124, %r123, 23;
	mov.b32 	%f445, %r124;
	ex2.approx.ftz.f32 	%f446, %f444;
	mul.f32 	%f447, %f446, %f445;
	mul.f32 	%f1044, %f1036, %f447;
	bra.uni 	$L__BB0_37;
$L__BB0_22:
	add.s32 	%r79, %r1, 2;
	setp.gt.u32 	%p6, %r79, 4;
	mov.f32 	%f1044, %f1;
	@%p6 bra 	$L__BB0_24;
	setp.lt.f32 	%p7, %f5, 0f00800000;
	mul.f32 	%f318, %f5, 0f4B000000;
	selp.f32 	%f319, %f318, %f5, %p7;
	selp.f32 	%f320, 0fC1B80000, 0f00000000, %p7;
	mov.b32 	%r80, %f319;
	add.s32 	%r81, %r80, -1059760811;
	and.b32  	%r82, %r81, -8388608;
	sub.s32 	%r83, %r80, %r82;
	mov.b32 	%f321, %r83;
	cvt.rn.f32.s32 	%f322, %r82;
	fma.rn.f32 	%f323, %f322, 0f34000000, %f320;
	add.f32 	%f324, %f321, 0fBF800000;
	fma.rn.f32 	%f325, %f324, 0fBE055027, 0f3E1039F6;
	fma.rn.f32 	%f326, %f325, %f324, 0fBDF8CDCC;
	fma.rn.f32 	%f327, %f326, %f324, 0f3E0F2955;
	fma.rn.f32 	%f328, %f327, %f324, 0fBE2AD8B9;
	fma.rn.f32 	%f329, %f328, %f324, 0f3E4CED0B;
	fma.rn.f32 	%f330, %f329, %f324, 0fBE7FFF22;
	fma.rn.f32 	%f331, %f330, %f324, 0f3EAAAA78;
	fma.rn.f32 	%f332, %f331, %f324, 0fBF000000;
	mul.f32 	%f333, %f324, %f332;
	fma.rn.f32 	%f334, %f333, %f324, %f324;
	fma.rn.f32 	%f335, %f323, 0f3F317218, %f334;
	setp.gt.u32 	%p8, %r80, 2139095039;
	fma.rn.f32 	%f336, %f319, 0f7F800000, 0f7F800000;
	selp.f32 	%f337, %f336, %f335, %p8;
	setp.eq.f32 	%p9, %f319, 0f00000000;
	mov.f32 	%f338, 0fBF13C468;
	sub.f32 	%f339, %f338, %f337;
	selp.f32 	%f1044, 0f7F800000, %f339, %p9;
$L__BB0_24:
	neg.f32 	%f50, %f5;
	setp.lt.f32 	%p10, %f5, 0f00800000;
	mul.f32 	%f341, %f5, 0f4B000000;
	selp.f32 	%f342, %f341, %f5, %p10;
	selp.f32 	%f343, 0fC1B80000, 0f00000000, %p10;
	mov.b32 	%r85, %f342;
	add.s32 	%r86, %r85, -1059760811;
	and.b32  	%r87, %r86, -8388608;
	sub.s32 	%r88, %r85, %r87;
	mov.b32 	%f344, %r88;
	cvt.rn.f32.s32 	%f345, %r87;
	fma.rn.f32 	%f346, %f345, 0f34000000, %f343;
	add.f32 	%f347, %f344, 0fBF800000;
	fma.rn.f32 	%f348, %f347, 0fBE055027, 0f3E1039F6;
	fma.rn.f32 	%f349, %f348, %f347, 0fBDF8CDCC;
	fma.rn.f32 	%f350, %f349, %f347, 0f3E0F2955;
	fma.rn.f32 	%f351, %f350, %f347, 0fBE2AD8B9;
	fma.rn.f32 	%f352, %f351, %f347, 0f3E4CED0B;
	fma.rn.f32 	%f353, %f352, %f347, 0fBE7FFF22;
	fma.rn.f32 	%f354, %f353, %f347, 0f3EAAAA78;
	fma.rn.f32 	%f355, %f354, %f347, 0fBF000000;
	mul.f32 	%f356, %f347, %f355;
	fma.rn.f32 	%f357, %f356, %f347, %f347;
	fma.rn.f32 	%f358, %f346, 0f3F317218, %f357;
	setp.gt.u32 	%p11, %r85, 2139095039;
	fma.rn.f32 	%f359, %f342, 0f7F800000, 0f7F800000;
	selp.f32 	%f360, %f359, %f358, %p11;
	setp.eq.f32 	%p12, %f342, 0f00000000;
	selp.f32 	%f51, 0fFF800000, %f360, %p12;
	mov.b32 	%r327, 1;
	mov.f32 	%f1039, 0f3F800000;
$L__BB0_25:
	cvt.rn.f32.u32 	%f361, %r327;
	div.rn.f32 	%f362, %f50, %f361;
	mul.f32 	%f1039, %f1039, %f362;
	setp.ne.s32 	%p13, %r327, %r2;
	@%p13 bra 	$L__BB0_158;
	setp.lt.s32 	%p14, %r1, 3;
	mov.f32 	%f1042, 0fBF13C468;
	@%p14 bra 	$L__BB0_35;
	setp.lt.u32 	%p15, %r8, 3;
	mov.b32 	%r329, 1;
	mov.f64 	%fd155, 0dBFE2788D00000000;
	@%p15 bra 	$L__BB0_31;
	mov.b32 	%r329, 1;
	mov.f32 	%f1042, 0fBF13C468;
$L__BB0_29:
	cvt.rn.f64.u32 	%fd14, %r329;
	rcp.rn.f64 	%fd15, %fd14;
	cvt.f64.f32 	%fd16, %f1042;
	add.f64 	%fd17, %fd15, %fd16;
	cvt.rn.f32.f64 	%f368, %fd17;
	add.s32 	%r92, %r329, 1;
	cvt.rn.f64.u32 	%fd18, %r92;
	rcp.rn.f64 	%fd19, %fd18;
	cvt.f64.f32 	%fd20, %f368;
	add.f64 	%fd21, %fd19, %fd20;
	cvt.rn.f32.f64 	%f369, %fd21;
	add.s32 	%r93, %r329, 2;
	cvt.rn.f64.u32 	%fd22, %r93;
	rcp.rn.f64 	%fd23, %fd22;
	cvt.f64.f32 	%fd24, %f369;
	add.f64 	%fd25, %fd23, %fd24;
	cvt.rn.f32.f64 	%f370, %fd25;
	add.s32 	%r94, %r329, 3;
	cvt.rn.f64.u32 	%fd26, %r94;
	rcp.rn.f64 	%fd27, %fd26;
	cvt.f64.f32 	%fd28, %f370;
	add.f64 	%fd29, %fd27, %fd28;
	cvt.rn.f32.f64 	%f1042, %fd29;
	add.s32 	%r329, %r329, 4;
	setp.ne.s32 	%p16, %r94, %r10;
	@%p16 bra 	$L__BB0_29;
	cvt.f64.f32 	%fd155, %f1042;
$L__BB0_31:
	setp.eq.s32 	%p17, %r9, 0;
	@%p17 bra 	$L__BB0_35;
	setp.eq.s32 	%p18, %r9, 1;
	cvt.rn.f64.u32 	%fd30, %r329;
	rcp.rn.f64 	%fd31, %fd30;
	add.f64 	%fd32, %fd31, %fd155;
	cvt.rn.f32.f64 	%f1042, %fd32;
	@%p18 bra 	$L__BB0_35;
	setp.eq.s32 	%p19, %r9, 2;
	add.s32 	%r95, %r329, 1;
	cvt.rn.f64.u32 	%fd33, %r95;
	rcp.rn.f64 	%fd34, %fd33;
	cvt.f64.f32 	%fd35, %f1042;
	add.f64 	%fd36, %fd34, %fd35;
	cvt.rn.f32.f64 	%f1042, %fd36;
	@%p19 bra 	$L__BB0_35;
	add.s32 	%r96, %r329, 2;
	cvt.rn.f64.u32 	%fd37, %r96;
	rcp.rn.f64 	%fd38, %fd37;
	cvt.f64.f32 	%fd39, %f1042;
	add.f64 	%fd40, %fd38, %fd39;
	cvt.rn.f32.f64 	%f1042, %fd40;
$L__BB0_35:
	sub.f32 	%f371, %f1042, %f51;
	mul.f32 	%f1043, %f1039, %f371;
$L__BB0_36:
	add.f32 	%f1044, %f1044, %f1043;
	abs.f32 	%f372, %f1043;
	abs.f32 	%f373, %f1044;
	mul.f32 	%f374, %f373, 0f0DA24260;
	setp.geu.f32 	%p20, %f372, %f374;
	add.s32 	%r25, %r327, 1;
	setp.lt.u32 	%p21, %r327, 2000000000;
	and.pred  	%p22, %p20, %p21;
	mov.u32 	%r327, %r25;
	@%p22 bra 	$L__BB0_25;
$L__BB0_37:
	setp.ne.s32 	%p32, %r3, 0;
	add.s32 	%r127, %r325, 1;
	cvt.rn.f32.s32 	%f460, %r127;
	fma.rn.f32 	%f67, %f315, %f460, %f316;
	@%p32 bra 	$L__BB0_39;
	fma.rn.f32 	%f591, %f67, 0fBBBB989D, 0f3F000000;
	cvt.sat.f32.f32 	%f592, %f591;
	mov.f32 	%f593, 0f4B400001;
	mov.f32 	%f594, 0f437C0000;
	fma.rm.f32 	%f595, %f592, %f594, %f593;
	add.f32 	%f596, %f595, 0fCB40007F;
	neg.f32 	%f597, %f596;
	fma.rn.f32 	%f598, %f67, 0fBFB8AA3B, %f597;
	fma.rn.f32 	%f599, %f67, 0fB2A57060, %f598;
	mov.b32 	%r174, %f595;
	shl.b32 	%r175, %r174, 23;
	mov.b32 	%f600, %r175;
	ex2.approx.ftz.f32 	%f601, %f599;
	mul.f32 	%f602, %f601, %f600;
	div.rn.f32 	%f1057, %f602, %f67;
	bra.uni 	$L__BB0_67;
$L__BB0_39:
	setp.leu.f32 	%p33, %f67, 0f3F800000;
	@%p33 bra 	$L__BB0_52;
	add.f32 	%f1048, %f67, %f2;
	rcp.rn.f32 	%f1049, %f1048;
	mov.f32 	%f1047, 0f7F7FFFFD;
	mov.b32 	%r330, 1;
	mov.f32 	%f1046, %f1049;
	bra.uni 	$L__BB0_49;
$L__BB0_41:
	not.b32 	%r149, %r330;
	sub.s32 	%r150, %r149, %r2;
	mad.lo.s32 	%r151, %r150, %r330, %r150;
	cvt.rn.f32.s32 	%f525, %r151;
	add.f32 	%f71, %f103, 0f40000000;
	fma.rn.f32 	%f526, %f104, %f525, %f71;
	rcp.rn.f32 	%f72, %f526;
	div.rn.f32 	%f527, %f525, %f105;
	add.f32 	%f73, %f71, %f527;
	mul.f32 	%f528, %f73, %f72;
	mul.f32 	%f1049, %f1049, %f528;
	add.f32 	%f529, %f528, 0fBF800000;
	abs.f32 	%f530, %f529;
	setp.le.f32 	%p52, %f530, 0f0DA24260;
	@%p52 bra 	$L__BB0_50;
	add.s32 	%r152, %r330, 2;
	sub.s32 	%r153, -2, %r28;
	mul.lo.s32 	%r154, %r153, %r152;
	cvt.rn.f32.s32 	%f531, %r154;
	add.f32 	%f75, %f71, 0f40000000;
	fma.rn.f32 	%f532, %f72, %f531, %f75;
	rcp.rn.f32 	%f76, %f532;
	div.rn.f32 	%f533, %f531, %f73;
	add.f32 	%f77, %f75, %f533;
	mul.f32 	%f534, %f77, %f76;
	mul.f32 	%f1049, %f1049, %f534;
	add.f32 	%f535, %f534, 0fBF800000;
	abs.f32 	%f536, %f535;
	setp.le.f32 	%p53, %f536, 0f0DA24260;
	@%p53 bra 	$L__BB0_50;
	add.s32 	%r155, %r330, 3;
	sub.s32 	%r156, -3, %r28;
	mul.lo.s32 	%r157, %r156, %r155;
	cvt.rn.f32.s32 	%f537, %r157;
	add.f32 	%f79, %f75, 0f40000000;
	fma.rn.f32 	%f538, %f76, %f537, %f79;
	rcp.rn.f32 	%f80, %f538;
	div.rn.f32 	%f539, %f537, %f77;
	add.f32 	%f81, %f79, %f539;
	mul.f32 	%f540, %f81, %f80;
	mul.f32 	%f1049, %f1049, %f540;
	add.f32 	%f541, %f540, 0fBF800000;
	abs.f32 	%f542, %f541;
	setp.le.f32 	%p54, %f542, 0f0DA24260;
	@%p54 bra 	$L__BB0_50;
	add.s32 	%r158, %r330, 4;
	sub.s32 	%r159, -4, %r28;
	mul.lo.s32 	%r160, %r159, %r158;
	cvt.rn.f32.s32 	%f543, %r160;
	add.f32 	%f83, %f79, 0f40000000;
	fma.rn.f32 	%f544, %f80, %f543, %f83;
	rcp.rn.f32 	%f84, %f544;
	div.rn.f32 	%f545, %f543, %f81;
	add.f32 	%f85, %f83, %f545;
	mul.f32 	%f546, %f85, %f84;
	mul.f32 	%f1049, %f1049, %f546;
	add.f32 	%f547, %f546, 0fBF800000;
	abs.f32 	%f548, %f547;
	setp.le.f32 	%p55, %f548, 0f0DA24260;
	@%p55 bra 	$L__BB0_50;
	add.s32 	%r161, %r330, 5;
	sub.s32 	%r162, -5, %r28;
	mul.lo.s32 	%r163, %r162, %r161;
	cvt.rn.f32.s32 	%f549, %r163;
	add.f32 	%f87, %f83, 0f40000000;
	fma.rn.f32 	%f550, %f84, %f549, %f87;
	rcp.rn.f32 	%f88, %f550;
	div.rn.f32 	%f551, %f549, %f85;
	add.f32 	%f89, %f87, %f551;
	mul.f32 	%f552, %f89, %f88;
	mul.f32 	%f1049, %f1049, %f552;
	add.f32 	%f553, %f552, 0fBF800000;
	abs.f32 	%f554, %f553;
	setp.le.f32 	%p56, %f554, 0f0DA24260;
	@%p56 bra 	$L__BB0_50;
	add.s32 	%r164, %r330, 6;
	sub.s32 	%r165, -6, %r28;
	mul.lo.s32 	%r166, %r165, %r164;
	cvt.rn.f32.s32 	%f555, %r166;
	add.f32 	%f91, %f87, 0f40000000;
	fma.rn.f32 	%f556, %f88, %f555, %f91;
	rcp.rn.f32 	%f92, %f556;
	div.rn.f32 	%f557, %f555, %f89;
	add.f32 	%f93, %f91, %f557;
	mul.f32 	%f558, %f93, %f92;
	mul.f32 	%f1049, %f1049, %f558;
	add.f32 	%f559, %f558, 0fBF800000;
	abs.f32 	%f560, %f559;
	setp.le.f32 	%p57, %f560, 0f0DA24260;
	@%p57 bra 	$L__BB0_50;
	add.s32 	%r167, %r330, 7;
	sub.s32 	%r168, -7, %r28;
	mul.lo.s32 	%r169, %r168, %r167;
	cvt.rn.f32.s32 	%f561, %r169;
	add.f32 	%f1048, %f91, 0f40000000;
	fma.rn.f32 	%f562, %f92, %f561, %f1048;
	rcp.rn.f32 	%f1046, %f562;
	div.rn.f32 	%f563, %f561, %f93;
	add.f32 	%f1047, %f1048, %f563;
	mul.f32 	%f564, %f1047, %f1046;
	mul.f32 	%f1049, %f1049, %f564;
	add.f32 	%f565, %f564, 0fBF800000;
	abs.f32 	%f566, %f565;
	setp.le.f32 	%p58, %f566, 0f0DA24260;
	@%p58 bra 	$L__BB0_50;
	add.s32 	%r330, %r330, 8;
	setp.eq.s32 	%p59, %r330, 2000000001;
	@%p59 bra 	$L__BB0_51;
$L__BB0_49:
	add.s32 	%r28, %r330, %r2;
	mul.lo.s32 	%r147, %r330, %r28;
	neg.s32 	%r148, %r147;
	cvt.rn.f32.s32 	%f519, %r148;
	add.f32 	%f103, %f1048, 0f40000000;
	fma.rn.f32 	%f520, %f1046, %f519, %f103;
	rcp.rn.f32 	%f104, %f520;
	div.rn.f32 	%f521, %f519, %f1047;
	add.f32 	%f105, %f103, %f521;
	mul.f32 	%f522, %f105, %f104;
	mul.f32 	%f1049, %f1049, %f522;
	add.f32 	%f523, %f522, 0fBF800000;
	abs.f32 	%f524, %f523;
	setp.gtu.f32 	%p51, %f524, 0f0DA24260;
	@%p51 bra 	$L__BB0_41;
$L__BB0_50:
	fma.rn.f32 	%f567, %f67, 0fBBBB989D, 0f3F000000;
	cvt.sat.f32.f32 	%f568, %f567;
	mov.f32 	%f569, 0f4B400001;
	mov.f32 	%f570, 0f437C0000;
	fma.rm.f32 	%f571, %f568, %f570, %f569;
	add.f32 	%f572, %f571, 0fCB40007F;
	neg.f32 	%f573, %f572;
	fma.rn.f32 	%f574, %f67, 0fBFB8AA3B, %f573;
	fma.rn.f32 	%f575, %f67, 0fB2A57060, %f574;
	mov.b32 	%r170, %f571;
	shl.b32 	%r171, %r170, 23;
	mov.b32 	%f576, %r171;
	ex2.approx.ftz.f32 	%f577, %f575;
	mul.f32 	%f578, %f577, %f576;
	mul.f32 	%f1057, %f1049, %f578;
	bra.uni 	$L__BB0_67;
$L__BB0_51:
	fma.rn.f32 	%f579, %f67, 0fBBBB989D, 0f3F000000;
	cvt.sat.f32.f32 	%f580, %f579;
	mov.f32 	%f581, 0f4B400001;
	mov.f32 	%f582, 0f437C0000;
	fma.rm.f32 	%f583, %f580, %f582, %f581;
	add.f32 	%f584, %f583, 0fCB40007F;
	neg.f32 	%f585, %f584;
	fma.rn.f32 	%f586, %f67, 0fBFB8AA3B, %f585;
	fma.rn.f32 	%f587, %f67, 0fB2A57060, %f586;
	mov.b32 	%r172, %f583;
	shl.b32 	%r173, %r172, 23;
	mov.b32 	%f588, %r173;
	ex2.approx.ftz.f32 	%f589, %f587;
	mul.f32 	%f590, %f589, %f588;
	mul.f32 	%f1057, %f1049, %f590;
	bra.uni 	$L__BB0_67;
$L__BB0_52:
	add.s32 	%r128, %r1, 2;
	setp.gt.u32 	%p34, %r128, 4;
	mov.f32 	%f1057, %f1;
	@%p34 bra 	$L__BB0_54;
	setp.lt.f32 	%p35, %f67, 0f00800000;
	mul.f32 	%f461, %f67, 0f4B000000;
	selp.f32 	%f462, %f461, %f67, %p35;
	selp.f32 	%f463, 0fC1B80000, 0f00000000, %p35;
	mov.b32 	%r129, %f462;
	add.s32 	%r130, %r129, -1059760811;
	and.b32  	%r131, %r130, -8388608;
	sub.s32 	%r132, %r129, %r131;
	mov.b32 	%f464, %r132;
	cvt.rn.f32.s32 	%f465, %r131;
	fma.rn.f32 	%f466, %f465, 0f34000000, %f463;
	add.f32 	%f467, %f464, 0fBF800000;
	fma.rn.f32 	%f468, %f467, 0fBE055027, 0f3E1039F6;
	fma.rn.f32 	%f469, %f468, %f467, 0fBDF8CDCC;
	fma.rn.f32 	%f470, %f469, %f467, 0f3E0F2955;
	fma.rn.f32 	%f471, %f470, %f467, 0fBE2AD8B9;
	fma.rn.f32 	%f472, %f471, %f467, 0f3E4CED0B;
	fma.rn.f32 	%f473, %f472, %f467, 0fBE7FFF22;
	fma.rn.f32 	%f474, %f473, %f467, 0f3EAAAA78;
	fma.rn.f32 	%f475, %f474, %f467, 0fBF000000;
	mul.f32 	%f476, %f467, %f475;
	fma.rn.f32 	%f477, %f476, %f467, %f467;
	fma.rn.f32 	%f478, %f466, 0f3F317218, %f477;
	setp.gt.u32 	%p36, %r129, 2139095039;
	fma.rn.f32 	%f479, %f462, 0f7F800000, 0f7F800000;
	selp.f32 	%f480, %f479, %f478, %p36;
	setp.eq.f32 	%p37, %f462, 0f00000000;
	mov.f32 	%f481, 0fBF13C468;
	sub.f32 	%f482, %f481, %f480;
	selp.f32 	%f1057, 0f7F800000, %f482, %p37;
$L__BB0_54:
	neg.f32 	%f112, %f67;
	setp.lt.f32 	%p38, %f67, 0f00800000;
	mul.f32 	%f484, %f67, 0f4B000000;
	selp.f32 	%f485, %f484, %f67, %p38;
	selp.f32 	%f486, 0fC1B80000, 0f00000000, %p38;
	mov.b32 	%r134, %f485;
	add.s32 	%r135, %r134, -1059760811;
	and.b32  	%r136, %r135, -8388608;
	sub.s32 	%r137, %r134, %r136;
	mov.b32 	%f487, %r137;
	cvt.rn.f32.s32 	%f488, %r136;
	fma.rn.f32 	%f489, %f488, 0f34000000, %f486;
	add.f32 	%f490, %f487, 0fBF800000;
	fma.rn.f32 	%f491, %f490, 0fBE055027, 0f3E1039F6;
	fma.rn.f32 	%f492, %f491, %f490, 0fBDF8CDCC;
	fma.rn.f32 	%f493, %f492, %f490, 0f3E0F2955;
	fma.rn.f32 	%f494, %f493, %f490, 0fBE2AD8B9;
	fma.rn.f32 	%f495, %f494, %f490, 0f3E4CED0B;
	fma.rn.f32 	%f496, %f495, %f490, 0fBE7FFF22;
	fma.rn.f32 	%f497, %f496, %f490, 0f3EAAAA78;
	fma.rn.f32 	%f498, %f497, %f490, 0fBF000000;
	mul.f32 	%f499, %f490, %f498;
	fma.rn.f32 	%f500, %f499, %f490, %f490;
	fma.rn.f32 	%f501, %f489, 0f3F317218, %f500;
	setp.gt.u32 	%p39, %r134, 2139095039;
	fma.rn.f32 	%f502, %f485, 0f7F800000, 0f7F800000;
	selp.f32 	%f503, %f502, %f501, %p39;
	setp.eq.f32 	%p40, %f485, 0f00000000;
	selp.f32 	%f113, 0fFF800000, %f503, %p40;
	mov.b32 	%r331, 1;
	mov.f32 	%f1052, 0f3F800000;
$L__BB0_55:
	cvt.rn.f32.u32 	%f504, %r331;
	div.rn.f32 	%f505, %f112, %f504;
	mul.f32 	%f1052, %f1052, %f505;
	setp.ne.s32 	%p41, %r331, %r2;
	@%p41 bra 	$L__BB0_159;
	setp.lt.s32 	%p42, %r1, 3;
	mov.f32 	%f1055, 0fBF13C468;
	@%p42 bra 	$L__BB0_65;
	setp.lt.u32 	%p43, %r8, 3;
	mov.b32 	%r333, 1;
	mov.f64 	%fd156, 0dBFE2788D00000000;
	@%p43 bra 	$L__BB0_61;
	mov.b32 	%r333, 1;
	mov.f32 	%f1055, 0fBF13C468;
$L__BB0_59:
	cvt.rn.f64.u32 	%fd42, %r333;
	rcp.rn.f64 	%fd43, %fd42;
	cvt.f64.f32 	%fd44, %f1055;
	add.f64 	%fd45, %fd43, %fd44;
	cvt.rn.f32.f64 	%f511, %fd45;
	add.s32 	%r141, %r333, 1;
	cvt.rn.f64.u32 	%fd46, %r141;
	rcp.rn.f64 	%fd47, %fd46;
	cvt.f64.f32 	%fd48, %f511;
	add.f64 	%fd49, %fd47, %fd48;
	cvt.rn.f32.f64 	%f512, %fd49;
	add.s32 	%r142, %r333, 2;
	cvt.rn.f64.u32 	%fd50, %r142;
	rcp.rn.f64 	%fd51, %fd50;
	cvt.f64.f32 	%fd52, %f512;
	add.f64 	%fd53, %fd51, %fd52;
	cvt.rn.f32.f64 	%f513, %fd53;
	add.s32 	%r143, %r333, 3;
	cvt.rn.f64.u32 	%fd54, %r143;
	rcp.rn.f64 	%fd55, %fd54;
	cvt.f64.f32 	%fd56, %f513;
	add.f64 	%fd57, %fd55, %fd56;
	cvt.rn.f32.f64 	%f1055, %fd57;
	add.s32 	%r333, %r333, 4;
	setp.ne.s32 	%p44, %r143, %r10;
	@%p44 bra 	$L__BB0_59;
	cvt.f64.f32 	%fd156, %f1055;
$L__BB0_61:
	setp.eq.s32 	%p45, %r9, 0;
	@%p45 bra 	$L__BB0_65;
	setp.eq.s32 	%p46, %r9, 1;
	cvt.rn.f64.u32 	%fd58, %r333;
	rcp.rn.f64 	%fd59, %fd58;
	add.f64 	%fd60, %fd59, %fd156;
	cvt.rn.f32.f64 	%f1055, %fd60;
	@%p46 bra 	$L__BB0_65;
	setp.eq.s32 	%p47, %r9, 2;
	add.s32 	%r144, %r333, 1;
	cvt.rn.f64.u32 	%fd61, %r144;
	rcp.rn.f64 	%fd62, %fd61;
	cvt.f64.f32 	%fd63, %f1055;
	add.f64 	%fd64, %fd62, %fd63;
	cvt.rn.f32.f64 	%f1055, %fd64;
	@%p47 bra 	$L__BB0_65;
	add.s32 	%r145, %r333, 2;
	cvt.rn.f64.u32 	%fd65, %r145;
	rcp.rn.f64 	%fd66, %fd65;
	cvt.f64.f32 	%fd67, %f1055;
	add.f64 	%fd68, %fd66, %fd67;
	cvt.rn.f32.f64 	%f1055, %fd68;
$L__BB0_65:
	sub.f32 	%f514, %f1055, %f113;
	mul.f32 	%f1056, %f1052, %f514;
$L__BB0_66:
	add.f32 	%f1057, %f1057, %f1056;
	abs.f32 	%f515, %f1056;
	abs.f32 	%f516, %f1057;
	mul.f32 	%f517, %f516, 0f0DA24260;
	setp.geu.f32 	%p48, %f515, %f517;
	add.s32 	%r33, %r331, 1;
	setp.lt.u32 	%p49, %r331, 2000000000;
	and.pred  	%p50, %p48, %p49;
	mov.u32 	%r331, %r33;
	@%p50 bra 	$L__BB0_55;
$L__BB0_67:
	setp.ne.s32 	%p60, %r3, 0;
	add.s32 	%r176, %r325, 2;
	cvt.rn.f32.s32 	%f603, %r176;
	fma.rn.f32 	%f129, %f315, %f603, %f316;
	@%p60 bra 	$L__BB0_69;
	fma.rn.f32 	%f734, %f129, 0fBBBB989D, 0f3F000000;
	cvt.sat.f32.f32 	%f735, %f734;
	mov.f32 	%f736, 0f4B400001;
	mov.f32 	%f737, 0f437C0000;
	fma.rm.f32 	%f738, %f735, %f737, %f736;
	add.f32 	%f739, %f738, 0fCB40007F;
	neg.f32 	%f740, %f739;
	fma.rn.f32 	%f741, %f129, 0fBFB8AA3B, %f740;
	fma.rn.f32 	%f742, %f129, 0fB2A57060, %f741;
	mov.b32 	%r223, %f738;
	shl.b32 	%r224, %r223, 23;
	mov.b32 	%f743, %r224;
	ex2.approx.ftz.f32 	%f744, %f742;
	mul.f32 	%f745, %f744, %f743;
	div.rn.f32 	%f1070, %f745, %f129;
	bra.uni 	$L__BB0_97;
$L__BB0_69:
	setp.leu.f32 	%p61, %f129, 0f3F800000;
	@%p61 bra 	$L__BB0_82;
	add.f32 	%f1061, %f129, %f2;
	rcp.rn.f32 	%f1062, %f1061;
	mov.f32 	%f1060, 0f7F7FFFFD;
	mov.b32 	%r334, 1;
	mov.f32 	%f1059, %f1062;
	bra.uni 	$L__BB0_79;
$L__BB0_71:
	not.b32 	%r198, %r334;
	sub.s32 	%r199, %r198, %r2;
	mad.lo.s32 	%r200, %r199, %r334, %r199;
	cvt.rn.f32.s32 	%f668, %r200;
	add.f32 	%f133, %f165, 0f40000000;
	fma.rn.f32 	%f669, %f166, %f668, %f133;
	rcp.rn.f32 	%f134, %f669;
	div.rn.f32 	%f670, %f668, %f167;
	add.f32 	%f135, %f133, %f670;
	mul.f32 	%f671, %f135, %f134;
	mul.f32 	%f1062, %f1062, %f671;
	add.f32 	%f672, %f671, 0fBF800000;
	abs.f32 	%f673, %f672;
	setp.le.f32 	%p80, %f673, 0f0DA24260;
	@%p80 bra 	$L__BB0_80;
	add.s32 	%r201, %r334, 2;
	sub.s32 	%r202, -2, %r36;
	mul.lo.s32 	%r203, %r202, %r201;
	cvt.rn.f32.s32 	%f674, %r203;
	add.f32 	%f137, %f133, 0f40000000;
	fma.rn.f32 	%f675, %f134, %f674, %f137;
	rcp.rn.f32 	%f138, %f675;
	div.rn.f32 	%f676, %f674, %f135;
	add.f32 	%f139, %f137, %f676;
	mul.f32 	%f677, %f139, %f138;
	mul.f32 	%f1062, %f1062, %f677;
	add.f32 	%f678, %f677, 0fBF800000;
	abs.f32 	%f679, %f678;
	setp.le.f32 	%p81, %f679, 0f0DA24260;
	@%p81 bra 	$L__BB0_80;
	add.s32 	%r204, %r334, 3;
	sub.s32 	%r205, -3, %r36;
	mul.lo.s32 	%r206, %r205, %r204;
	cvt.rn.f32.s32 	%f680, %r206;
	add.f32 	%f141, %f137, 0f40000000;
	fma.rn.f32 	%f681, %f138, %f680, %f141;
	rcp.rn.f32 	%f142, %f681;
	div.rn.f32 	%f682, %f680, %f139;
	add.f32 	%f143, %f141, %f682;
	mul.f32 	%f683, %f143, %f142;
	mul.f32 	%f1062, %f1062, %f683;
	add.f32 	%f684, %f683, 0fBF800000;
	abs.f32 	%f685, %f684;
	setp.le.f32 	%p82, %f685, 0f0DA24260;
	@%p82 bra 	$L__BB0_80;
	add.s32 	%r207, %r334, 4;
	sub.s32 	%r208, -4, %r36;
	mul.lo.s32 	%r209, %r208, %r207;
	cvt.rn.f32.s32 	%f686, %r209;
	add.f32 	%f145, %f141, 0f40000000;
	fma.rn.f32 	%f687, %f142, %f686, %f145;
	rcp.rn.f32 	%f146, %f687;
	div.rn.f32 	%f688, %f686, %f143;
	add.f32 	%f147, %f145, %f688;
	mul.f32 	%f689, %f147, %f146;
	mul.f32 	%f1062, %f1062, %f689;
	add.f32 	%f690, %f689, 0fBF800000;
	abs.f32 	%f691, %f690;
	setp.le.f32 	%p83, %f691, 0f0DA24260;
	@%p83 bra 	$L__BB0_80;
	add.s32 	%r210, %r334, 5;
	sub.s32 	%r211, -5, %r36;
	mul.lo.s32 	%r212, %r211, %r210;
	cvt.rn.f32.s32 	%f692, %r212;
	add.f32 	%f149, %f145, 0f40000000;
	fma.rn.f32 	%f693, %f146, %f692, %f149;
	rcp.rn.f32 	%f150, %f693;
	div.rn.f32 	%f694, %f692, %f147;
	add.f32 	%f151, %f149, %f694;
	mul.f32 	%f695, %f151, %f150;
	mul.f32 	%f1062, %f1062, %f695;
	add.f32 	%f696, %f695, 0fBF800000;
	abs.f32 	%f697, %f696;
	setp.le.f32 	%p84, %f697, 0f0DA24260;
	@%p84 bra 	$L__BB0_80;
	add.s32 	%r213, %r334, 6;
	sub.s32 	%r214, -6, %r36;
	mul.lo.s32 	%r215, %r214, %r213;
	cvt.rn.f32.s32 	%f698, %r215;
	add.f32 	%f153, %f149, 0f40000000;
	fma.rn.f32 	%f699, %f150, %f698, %f153;
	rcp.rn.f32 	%f154, %f699;
	div.rn.f32 	%f700, %f698, %f151;
	add.f32 	%f155, %f153, %f700;
	mul.f32 	%f701, %f155, %f154;
	mul.f32 	%f1062, %f1062, %f701;
	add.f32 	%f702, %f701, 0fBF800000;
	abs.f32 	%f703, %f702;
	setp.le.f32 	%p85, %f703, 0f0DA24260;
	@%p85 bra 	$L__BB0_80;
	add.s32 	%r216, %r334, 7;
	sub.s32 	%r217, -7, %r36;
	mul.lo.s32 	%r218, %r217, %r216;
	cvt.rn.f32.s32 	%f704, %r218;
	add.f32 	%f1061, %f153, 0f40000000;
	fma.rn.f32 	%f705, %f154, %f704, %f1061;
	rcp.rn.f32 	%f1059, %f705;
	div.rn.f32 	%f706, %f704, %f155;
	add.f32 	%f1060, %f1061, %f706;
	mul.f32 	%f707, %f1060, %f1059;
	mul.f32 	%f1062, %f1062, %f707;
	add.f32 	%f708, %f707, 0fBF800000;
	abs.f32 	%f709, %f708;
	setp.le.f32 	%p86, %f709, 0f0DA24260;
	@%p86 bra 	$L__BB0_80;
	add.s32 	%r334, %r334, 8;
	setp.eq.s32 	%p87, %r334, 2000000001;
	@%p87 bra 	$L__BB0_81;
$L__BB0_79:
	add.s32 	%r36, %r334, %r2;
	mul.lo.s32 	%r196, %r334, %r36;
	neg.s32 	%r197, %r196;
	cvt.rn.f32.s32 	%f662, %r197;
	add.f32 	%f165, %f1061, 0f40000000;
	fma.rn.f32 	%f663, %f1059, %f662, %f165;
	rcp.rn.f32 	%f166, %f663;
	div.rn.f32 	%f664, %f662, %f1060;
	add.f32 	%f167, %f165, %f664;
	mul.f32 	%f665, %f167, %f166;
	mul.f32 	%f1062, %f1062, %f665;
	add.f32 	%f666, %f665, 0fBF800000;
	abs.f32 	%f667, %f666;
	setp.gtu.f32 	%p79, %f667, 0f0DA24260;
	@%p79 bra 	$L__BB0_71;
$L__BB0_80:
	fma.rn.f32 	%f710, %f129, 0fBBBB989D, 0f3F000000;
	cvt.sat.f32.f32 	%f711, %f710;
	mov.f32 	%f712, 0f4B400001;
	mov.f32 	%f713, 0f437C0000;
	fma.rm.f32 	%f714, %f711, %f713, %f712;
	add.f32 	%f715, %f714, 0fCB40007F;
	neg.f32 	%f716, %f715;
	fma.rn.f32 	%f717, %f129, 0fBFB8AA3B, %f716;
	fma.rn.f32 	%f718, %f129, 0fB2A57060, %f717;
	mov.b32 	%r219, %f714;
	shl.b32 	%r220, %r219, 23;
	mov.b32 	%f719, %r220;
	ex2.approx.ftz.f32 	%f720, %f718;
	mul.f32 	%f721, %f720, %f719;
	mul.f32 	%f1070, %f1062, %f721;
	bra.uni 	$L__BB0_97;
$L__BB0_81:
	fma.rn.f32 	%f722, %f129, 0fBBBB989D, 0f3F000000;
	cvt.sat.f32.f32 	%f723, %f722;
	mov.f32 	%f724, 0f4B400001;
	mov.f32 	%f725, 0f437C0000;
	fma.rm.f32 	%f726, %f723, %f725, %f724;
	add.f32 	%f727, %f726, 0fCB40007F;
	neg.f32 	%f728, %f727;
	fma.rn.f32 	%f729, %f129, 0fBFB8AA3B, %f728;
	fma.rn.f32 	%f730, %f129, 0fB2A57060, %f729;
	mov.b32 	%r221, %f726;
	shl.b32 	%r222, %r221, 23;
	mov.b32 	%f731, %r222;
	ex2.approx.ftz.f32 	%f732, %f730;
	mul.f32 	%f733, %f732, %f731;
	mul.f32 	%f1070, %f1062, %f733;
	bra.uni 	$L__BB0_97;
$L__BB0_82:
	add.s32 	%r177, %r1, 2;
	setp.gt.u32 	%p62, %r177, 4;
	mov.f32 	%f1070, %f1;
	@%p62 bra 	$L__BB0_84;
	setp.lt.f32 	%p63, %f129, 0f00800000;
	mul.f32 	%f604, %f129, 0f4B000000;
	selp.f32 	%f605, %f604, %f129, %p63;
	selp.f32 	%f606, 0fC1B80000, 0f00000000, %p63;
	mov.b32 	%r178, %f605;
	add.s32 	%r179, %r178, -1059760811;
	and.b32  	%r180, %r179, -8388608;
	sub.s32 	%r181, %r178, %r180;
	mov.b32 	%f607, %r181;
	cvt.rn.f32.s32 	%f608, %r180;
	fma.rn.f32 	%f609, %f608, 0f34000000, %f606;
	add.f32 	%f610, %f607, 0fBF800000;
	fma.rn.f32 	%f611, %f610, 0fBE055027, 0f3E1039F6;
	fma.rn.f32 	%f612, %f611, %f610, 0fBDF8CDCC;
	fma.rn.f32 	%f613, %f612, %f610, 0f3E0F2955;
	fma.rn.f32 	%f614, %f613, %f610, 0fBE2AD8B9;
	fma.rn.f32 	%f615, %f614, %f610, 0f3E4CED0B;
	fma.rn.f32 	%f616, %f615, %f610, 0fBE7FFF22;
	fma.rn.f32 	%f617, %f616, %f610, 0f3EAAAA78;
	fma.rn.f32 	%f618, %f617, %f610, 0fBF000000;
	mul.f32 	%f619, %f610, %f618;
	fma.rn.f32 	%f620, %f619, %f610, %f610;
	fma.rn.f32 	%f621, %f609, 0f3F317218, %f620;
	setp.gt.u32 	%p64, %r178, 2139095039;
	fma.rn.f32 	%f622, %f605, 0f7F800000, 0f7F800000;
	selp.f32 	%f623, %f622, %f621, %p64;
	setp.eq.f32 	%p65, %f605, 0f00000000;
	mov.f32 	%f624, 0fBF13C468;
	sub.f32 	%f625, %f624, %f623;
	selp.f32 	%f1070, 0f7F800000, %f625, %p65;
$L__BB0_84:
	neg.f32 	%f174, %f129;
	setp.lt.f32 	%p66, %f129, 0f00800000;
	mul.f32 	%f627, %f129, 0f4B000000;
	selp.f32 	%f628, %f627, %f129, %p66;
	selp.f32 	%f629, 0fC1B80000, 0f00000000, %p66;
	mov.b32 	%r183, %f628;
	add.s32 	%r184, %r183, -1059760811;
	and.b32  	%r185, %r184, -8388608;
	sub.s32 	%r186, %r183, %r185;
	mov.b32 	%f630, %r186;
	cvt.rn.f32.s32 	%f631, %r185;
	fma.rn.f32 	%f632, %f631, 0f34000000, %f629;
	add.f32 	%f633, %f630, 0fBF800000;
	fma.rn.f32 	%f634, %f633, 0fBE055027, 0f3E1039F6;
	fma.rn.f32 	%f635, %f634, %f633, 0fBDF8CDCC;
	fma.rn.f32 	%f636, %f635, %f633, 0f3E0F2955;
	fma.rn.f32 	%f637, %f636, %f633, 0fBE2AD8B9;
	fma.rn.f32 	%f638, %f637, %f633, 0f3E4CED0B;
	fma.rn.f32 	%f639, %f638, %f633, 0fBE7FFF22;
	fma.rn.f32 	%f640, %f639, %f633, 0f3EAAAA78;
	fma.rn.f32 	%f641, %f640, %f633, 0fBF000000;
	mul.f32 	%f642, %f633, %f641;
	fma.rn.f32 	%f643, %f642, %f633, %f633;
	fma.rn.f32 	%f644, %f632, 0f3F317218, %f643;
	setp.gt.u32 	%p67, %r183, 2139095039;
	fma.rn.f32 	%f645, %f628, 0f7F800000, 0f7F800000;
	selp.f32 	%f646, %f645, %f644, %p67;
	setp.eq.f32 	%p68, %f628, 0f00000000;
	selp.f32 	%f175, 0fFF800000, %f646, %p68;
	mov.b32 	%r335, 1;
	mov.f32 	%f1065, 0f3F800000;
$L__BB0_85:
	cvt.rn.f32.u32 	%f647, %r335;
	div.rn.f32 	%f648, %f174, %f647;
	mul.f32 	%f1065, %f1065, %f648;
	setp.ne.s32 	%p69, %r335, %r2;
	@%p69 bra 	$L__BB0_160;
	setp.lt.s32 	%p70, %r1, 3;
	mov.f32 	%f1068, 0fBF13C468;
	@%p70 bra 	$L__BB0_95;
	setp.lt.u32 	%p71, %r8, 3;
	mov.b32 	%r337, 1;
	mov.f64 	%fd157, 0dBFE2788D00000000;
	@%p71 bra 	$L__BB0_91;
	mov.b32 	%r337, 1;
	mov.f32 	%f1068, 0fBF13C468;
$L__BB0_89:
	cvt.rn.f64.u32 	%fd70, %r337;
	rcp.rn.f64 	%fd71, %fd70;
	cvt.f64.f32 	%fd72, %f1068;
	add.f64 	%fd73, %fd71, %fd72;
	cvt.rn.f32.f64 	%f654, %fd73;
	add.s32 	%r190, %r337, 1;
	cvt.rn.f64.u32 	%fd74, %r190;
	rcp.rn.f64 	%fd75, %fd74;
	cvt.f64.f32 	%fd76, %f654;
	add.f64 	%fd77, %fd75, %fd76;
	cvt.rn.f32.f64 	%f655, %fd77;
	add.s32 	%r191, %r337, 2;
	cvt.rn.f64.u32 	%fd78, %r191;
	rcp.rn.f64 	%fd79, %fd78;
	cvt.f64.f32 	%fd80, %f655;
	add.f64 	%fd81, %fd79, %fd80;
	cvt.rn.f32.f64 	%f656, %fd81;
	add.s32 	%r192, %r337, 3;
	cvt.rn.f64.u32 	%fd82, %r192;
	rcp.rn.f64 	%fd83, %fd82;
	cvt.f64.f32 	%fd84, %f656;
	add.f64 	%fd85, %fd83, %fd84;
	cvt.rn.f32.f64 	%f1068, %fd85;
	add.s32 	%r337, %r337, 4;
	setp.ne.s32 	%p72, %r192, %r10;
	@%p72 bra 	$L__BB0_89;
	cvt.f64.f32 	%fd157, %f1068;
$L__BB0_91:
	setp.eq.s32 	%p73, %r9, 0;
	@%p73 bra 	$L__BB0_95;
	setp.eq.s32 	%p74, %r9, 1;
	cvt.rn.f64.u32 	%fd86, %r337;
	rcp.rn.f64 	%fd87, %fd86;
	add.f64 	%fd88, %fd87, %fd157;
	cvt.rn.f32.f64 	%f1068, %fd88;
	@%p74 bra 	$L__BB0_95;
	setp.eq.s32 	%p75, %r9, 2;
	add.s32 	%r193, %r337, 1;
	cvt.rn.f64.u32 	%fd89, %r193;
	rcp.rn.f64 	%fd90, %fd89;
	cvt.f64.f32 	%fd91, %f1068;
	add.f64 	%fd92, %fd90, %fd91;
	cvt.rn.f32.f64 	%f1068, %fd92;
	@%p75 bra 	$L__BB0_95;
	add.s32 	%r194, %r337, 2;
	cvt.rn.f64.u32 	%fd93, %r194;
	rcp.rn.f64 	%fd94, %fd93;
	cvt.f64.f32 	%fd95, %f1068;
	add.f64 	%fd96, %fd94, %fd95;
	cvt.rn.f32.f64 	%f1068, %fd96;
$L__BB0_95:
	sub.f32 	%f657, %f1068, %f175;
	mul.f32 	%f1069, %f1065, %f657;
$L__BB0_96:
	add.f32 	%f1070, %f1070, %f1069;
	abs.f32 	%f658, %f1069;
	abs.f32 	%f659, %f1070;
	mul.f32 	%f660, %f659, 0f0DA24260;
	setp.geu.f32 	%p76, %f658, %f660;
	add.s32 	%r41, %r335, 1;
	setp.lt.u32 	%p77, %r335, 2000000000;
	and.pred  	%p78, %p76, %p77;
	mov.u32 	%r335, %r41;
	@%p78 bra 	$L__BB0_85;
$L__BB0_97:
	setp.ne.s32 	%p88, %r3, 0;
	add.s32 	%r225, %r325, 3;
	cvt.rn.f32.s32 	%f746, %r225;
	fma.rn.f32 	%f191, %f315, %f746, %f316;
	@%p88 bra 	$L__BB0_99;
	fma.rn.f32 	%f877, %f191, 0fBBBB989D, 0f3F000000;
	cvt.sat.f32.f32 	%f878, %f877;
	mov.f32 	%f879, 0f4B400001;
	mov.f32 	%f880, 0f437C0000;
	fma.rm.f32 	%f881, %f878, %f880, %f879;
	add.f32 	%f882, %f881, 0fCB40007F;
	neg.f32 	%f883, %f882;
	fma.rn.f32 	%f884, %f191, 0fBFB8AA3B, %f883;
	fma.rn.f32 	%f885, %f191, 0fB2A57060, %f884;
	mov.b32 	%r272, %f881;
	shl.b32 	%r273, %r272, 23;
	mov.b32 	%f886, %r273;
	ex2.approx.ftz.f32 	%f887, %f885;
	mul.f32 	%f888, %f887, %f886;
	div.rn.f32 	%f1083, %f888, %f191;
	bra.uni 	$L__BB0_127;
$L__BB0_99:
	setp.leu.f32 	%p89, %f191, 0f3F800000;
	@%p89 bra 	$L__BB0_112;
	add.f32 	%f1074, %f191, %f2;
	rcp.rn.f32 	%f1075, %f1074;
	mov.f32 	%f1073, 0f7F7FFFFD;
	mov.b32 	%r338, 1;
	mov.f32 	%f1072, %f1075;
	bra.uni 	$L__BB0_109;
$L__BB0_101:
	not.b32 	%r247, %r338;
	sub.s32 	%r248, %r247, %r2;
	mad.lo.s32 	%r249, %r248, %r338, %r248;
	cvt.rn.f32.s32 	%f811, %r249;
	add.f32 	%f195, %f227, 0f40000000;
	fma.rn.f32 	%f812, %f228, %f811, %f195;
	rcp.rn.f32 	%f196, %f812;
	div.rn.f32 	%f813, %f811, %f229;
	add.f32 	%f197, %f195, %f813;
	mul.f32 	%f814, %f197, %f196;
	mul.f32 	%f1075, %f1075, %f814;
	add.f32 	%f815, %f814, 0fBF800000;
	abs.f32 	%f816, %f815;
	setp.le.f32 	%p108, %f816, 0f0DA24260;
	@%p108 bra 	$L__BB0_110;
	add.s32 	%r250, %r338, 2;
	sub.s32 	%r251, -2, %r44;
	mul.lo.s32 	%r252, %r251, %r250;
	cvt.rn.f32.s32 	%f817, %r252;
	add.f32 	%f199, %f195, 0f40000000;
	fma.rn.f32 	%f818, %f196, %f817, %f199;
	rcp.rn.f32 	%f200, %f818;
	div.rn.f32 	%f819, %f817, %f197;
	add.f32 	%f201, %f199, %f819;
	mul.f32 	%f820, %f201, %f200;
	mul.f32 	%f1075, %f1075, %f820;
	add.f32 	%f821, %f820, 0fBF800000;
	abs.f32 	%f822, %f821;
	setp.le.f32 	%p109, %f822, 0f0DA24260;
	@%p109 bra 	$L__BB0_110;
	add.s32 	%r253, %r338, 3;
	sub.s32 	%r254, -3, %r44;
	mul.lo.s32 	%r255, %r254, %r253;
	cvt.rn.f32.s32 	%f823, %r255;
	add.f32 	%f203, %f199, 0f40000000;
	fma.rn.f32 	%f824, %f200, %f823, %f203;
	rcp.rn.f32 	%f204, %f824;
	div.rn.f32 	%f825, %f823, %f201;
	add.f32 	%f205, %f203, %f825;
	mul.f32 	%f826, %f205, %f204;
	mul.f32 	%f1075, %f1075, %f826;
	add.f32 	%f827, %f826, 0fBF800000;
	abs.f32 	%f828, %f827;
	setp.le.f32 	%p110, %f828, 0f0DA24260;
	@%p110 bra 	$L__BB0_110;
	add.s32 	%r256, %r338, 4;
	sub.s32 	%r257, -4, %r44;
	mul.lo.s32 	%r258, %r257, %r256;
	cvt.rn.f32.s32 	%f829, %r258;
	add.f32 	%f207, %f203, 0f40000000;
	fma.rn.f32 	%f830, %f204, %f829, %f207;
	rcp.rn.f32 	%f208, %f830;
	div.rn.f32 	%f831, %f829, %f205;
	add.f32 	%f209, %f207, %f831;
	mul.f32 	%f832, %f209, %f208;
	mul.f32 	%f1075, %f1075, %f832;
	add.f32 	%f833, %f832, 0fBF800000;
	abs.f32 	%f834, %f833;
	setp.le.f32 	%p111, %f834, 0f0DA24260;
	@%p111 bra 	$L__BB0_110;
	add.s32 	%r259, %r338, 5;
	sub.s32 	%r260, -5, %r44;
	mul.lo.s32 	%r261, %r260, %r259;
	cvt.rn.f32.s32 	%f835, %r261;
	add.f32 	%f211, %f207, 0f40000000;
	fma.rn.f32 	%f836, %f208, %f835, %f211;
	rcp.rn.f32 	%f212, %f836;
	div.rn.f32 	%f837, %f835, %f209;
	add.f32 	%f213, %f211, %f837;
	mul.f32 	%f838, %f213, %f212;
	mul.f32 	%f1075, %f1075, %f838;
	add.f32 	%f839, %f838, 0fBF800000;
	abs.f32 	%f840, %f839;
	setp.le.f32 	%p112, %f840, 0f0DA24260;
	@%p112 bra 	$L__BB0_110;
	add.s32 	%r262, %r338, 6;
	sub.s32 	%r263, -6, %r44;
	mul.lo.s32 	%r264, %r263, %r262;
	cvt.rn.f32.s32 	%f841, %r264;
	add.f32 	%f215, %f211, 0f40000000;
	fma.rn.f32 	%f842, %f212, %f841, %f215;
	rcp.rn.f32 	%f216, %f842;
	div.rn.f32 	%f843, %f841, %f213;
	add.f32 	%f217, %f215, %f843;
	mul.f32 	%f844, %f217, %f216;
	mul.f32 	%f1075, %f1075, %f844;
	add.f32 	%f845, %f844, 0fBF800000;
	abs.f32 	%f846, %f845;
	setp.le.f32 	%p113, %f846, 0f0DA24260;
	@%p113 bra 	$L__BB0_110;
	add.s32 	%r265, %r338, 7;
	sub.s32 	%r266, -7, %r44;
	mul.lo.s32 	%r267, %r266, %r265;
	cvt.rn.f32.s32 	%f847, %r267;
	add.f32 	%f1074, %f215, 0f40000000;
	fma.rn.f32 	%f848, %f216, %f847, %f1074;
	rcp.rn.f32 	%f1072, %f848;
	div.rn.f32 	%f849, %f847, %f217;
	add.f32 	%f1073, %f1074, %f849;
	mul.f32 	%f850, %f1073, %f1072;
	mul.f32 	%f1075, %f1075, %f850;
	add.f32 	%f851, %f850, 0fBF800000;
	abs.f32 	%f852, %f851;
	setp.le.f32 	%p114, %f852, 0f0DA24260;
	@%p114 bra 	$L__BB0_110;
	add.s32 	%r338, %r338, 8;
	setp.eq.s32 	%p115, %r338, 2000000001;
	@%p115 bra 	$L__BB0_111;
$L__BB0_109:
	add.s32 	%r44, %r338, %r2;
	mul.lo.s32 	%r245, %r338, %r44;
	neg.s32 	%r246, %r245;
	cvt.rn.f32.s32 	%f805, %r246;
	add.f32 	%f227, %f1074, 0f40000000;
	fma.rn.f32 	%f806, %f1072, %f805, %f227;
	rcp.rn.f32 	%f228, %f806;
	div.rn.f32 	%f807, %f805, %f1073;
	add.f32 	%f229, %f227, %f807;
	mul.f32 	%f808, %f229, %f228;
	mul.f32 	%f1075, %f1075, %f808;
	add.f32 	%f809, %f808, 0fBF800000;
	abs.f32 	%f810, %f809;
	setp.gtu.f32 	%p107, %f810, 0f0DA24260;
	@%p107 bra 	$L__BB0_101;
$L__BB0_110:
	fma.rn.f32 	%f853, %f191, 0fBBBB989D, 0f3F000000;
	cvt.sat.f32.f32 	%f854, %f853;
	mov.f32 	%f855, 0f4B400001;
	mov.f32 	%f856, 0f437C0000;
	fma.rm.f32 	%f857, %f854, %f856, %f855;
	add.f32 	%f858, %f857, 0fCB40007F;
	neg.f32 	%f859, %f858;
	fma.rn.f32 	%f860, %f191, 0fBFB8AA3B, %f859;
	fma.rn.f32 	%f861, %f191, 0fB2A57060, %f860;
	mov.b32 	%r268, %f857;
	shl.b32 	%r269, %r268, 23;
	mov.b32 	%f862, %r269;
	ex2.approx.ftz.f32 	%f863, %f861;
	mul.f32 	%f864, %f863, %f862;
	mul.f32 	%f1083, %f1075, %f864;
	bra.uni 	$L__BB0_127;
$L__BB0_111:
	fma.rn.f32 	%f865, %f191, 0fBBBB989D, 0f3F000000;
	cvt.sat.f32.f32 	%f866, %f865;
	mov.f32 	%f867, 0f4B400001;
	mov.f32 	%f868, 0f437C0000;
	fma.rm.f32 	%f869, %f866, %f868, %f867;
	add.f32 	%f870, %f869, 0fCB40007F;
	neg.f32 	%f871, %f870;
	fma.rn.f32 	%f872, %f191, 0fBFB8AA3B, %f871;
	fma.rn.f32 	%f873, %f191, 0fB2A57060, %f872;
	mov.b32 	%r270, %f869;
	shl.b32 	%r271, %r270, 23;
	mov.b32 	%f874, %r271;
	ex2.approx.ftz.f32 	%f875, %f873;
	mul.f32 	%f876, %f875, %f874;
	mul.f32 	%f1083, %f1075, %f876;
	bra.uni 	$L__BB0_127;
$L__BB0_112:
	add.s32 	%r226, %r1, 2;
	setp.gt.u32 	%p90, %r226, 4;
	mov.f32 	%f1083, %f1;
	@%p90 bra 	$L__BB0_114;
	setp.lt.f32 	%p91, %f191, 0f00800000;
	mul.f32 	%f747, %f191, 0f4B000000;
	selp.f32 	%f748, %f747, %f191, %p91;
	selp.f32 	%f749, 0fC1B80000, 0f00000000, %p91;
	mov.b32 	%r227, %f748;
	add.s32 	%r228, %r227, -1059760811;
	and.b32  	%r229, %r228, -8388608;
	sub.s32 	%r230, %r227, %r229;
	mov.b32 	%f750, %r230;
	cvt.rn.f32.s32 	%f751, %r229;
	fma.rn.f32 	%f752, %f751, 0f34000000, %f749;
	add.f32 	%f753, %f750, 0fBF800000;
	fma.rn.f32 	%f754, %f753, 0fBE055027, 0f3E1039F6;
	fma.rn.f32 	%f755, %f754, %f753, 0fBDF8CDCC;
	fma.rn.f32 	%f756, %f755, %f753, 0f3E0F2955;
	fma.rn.f32 	%f757, %f756, %f753, 0fBE2AD8B9;
	fma.rn.f32 	%f758, %f757, %f753, 0f3E4CED0B;
	fma.rn.f32 	%f759, %f758, %f753, 0fBE7FFF22;
	fma.rn.f32 	%f760, %f759, %f753, 0f3EAAAA78;
	fma.rn.f32 	%f761, %f760, %f753, 0fBF000000;
	mul.f32 	%f762, %f753, %f761;
	fma.rn.f32 	%f763, %f762, %f753, %f753;
	fma.rn.f32 	%f764, %f752, 0f3F317218, %f763;
	setp.gt.u32 	%p92, %r227, 2139095039;
	fma.rn.f32 	%f765, %f748, 0f7F800000, 0f7F800000;
	selp.f32 	%f766, %f765, %f764, %p92;
	setp.eq.f32 	%p93, %f748, 0f00000000;
	mov.f32 	%f767, 0fBF13C468;
	sub.f32 	%f768, %f767, %f766;
	selp.f32 	%f1083, 0f7F800000, %f768, %p93;
$L__BB0_114:
	neg.f32 	%f236, %f191;
	setp.lt.f32 	%p94, %f191, 0f00800000;
	mul.f32 	%f770, %f191, 0f4B000000;
	selp.f32 	%f771, %f770, %f191, %p94;
	selp.f32 	%f772, 0fC1B80000, 0f00000000, %p94;
	mov.b32 	%r232, %f771;
	add.s32 	%r233, %r232, -1059760811;
	and.b32  	%r234, %r233, -8388608;
	sub.s32 	%r235, %r232, %r234;
	mov.b32 	%f773, %r235;
	cvt.rn.f32.s32 	%f774, %r234;
	fma.rn.f32 	%f775, %f774, 0f34000000, %f772;
	add.f32 	%f776, %f773, 0fBF800000;
	fma.rn.f32 	%f777, %f776, 0fBE055027, 0f3E1039F6;
	fma.rn.f32 	%f778, %f777, %f776, 0fBDF8CDCC;
	fma.rn.f32 	%f779, %f778, %f776, 0f3E0F2955;
	fma.rn.f32 	%f780, %f779, %f776, 0fBE2AD8B9;
	fma.rn.f32 	%f781, %f780, %f776, 0f3E4CED0B;
	fma.rn.f32 	%f782, %f781, %f776, 0fBE7FFF22;
	fma.rn.f32 	%f783, %f782, %f776, 0f3EAAAA78;
	fma.rn.f32 	%f784, %f783, %f776, 0fBF000000;
	mul.f32 	%f785, %f776, %f784;
	fma.rn.f32 	%f786, %f785, %f776, %f776;
	fma.rn.f32 	%f787, %f775, 0f3F317218, %f786;
	setp.gt.u32 	%p95, %r232, 2139095039;
	fma.rn.f32 	%f788, %f771, 0f7F800000, 0f7F800000;
	selp.f32 	%f789, %f788, %f787, %p95;
	setp.eq.f32 	%p96, %f771, 0f00000000;
	selp.f32 	%f237, 0fFF800000, %f789, %p96;
	mov.b32 	%r339, 1;
	mov.f32 	%f1078, 0f3F800000;
$L__BB0_115:
	cvt.rn.f32.u32 	%f790, %r339;
	div.rn.f32 	%f791, %f236, %f790;
	mul.f32 	%f1078, %f1078, %f791;
	setp.ne.s32 	%p97, %r339, %r2;
	@%p97 bra 	$L__BB0_161;
	setp.lt.s32 	%p98, %r1, 3;
	mov.f32 	%f1081, 0fBF13C468;
	@%p98 bra 	$L__BB0_125;
	setp.lt.u32 	%p99, %r8, 3;
	mov.b32 	%r341, 1;
	mov.f64 	%fd158, 0dBFE2788D00000000;
	@%p99 bra 	$L__BB0_121;
	mov.b32 	%r341, 1;
	mov.f32 	%f1081, 0fBF13C468;
$L__BB0_119:
	cvt.rn.f64.u32 	%fd98, %r341;
	rcp.rn.f64 	%fd99, %fd98;
	cvt.f64.f32 	%fd100, %f1081;
	add.f64 	%fd101, %fd99, %fd100;
	cvt.rn.f32.f64 	%f797, %fd101;
	add.s32 	%r239, %r341, 1;
	cvt.rn.f64.u32 	%fd102, %r239;
	rcp.rn.f64 	%fd103, %fd102;
	cvt.f64.f32 	%fd104, %f797;
	add.f64 	%fd105, %fd103, %fd104;
	cvt.rn.f32.f64 	%f798, %fd105;
	add.s32 	%r240, %r341, 2;
	cvt.rn.f64.u32 	%fd106, %r240;
	rcp.rn.f64 	%fd107, %fd106;
	cvt.f64.f32 	%fd108, %f798;
	add.f64 	%fd109, %fd107, %fd108;
	cvt.rn.f32.f64 	%f799, %fd109;
	add.s32 	%r241, %r341, 3;
	cvt.rn.f64.u32 	%fd110, %r241;
	rcp.rn.f64 	%fd111, %fd110;
	cvt.f64.f32 	%fd112, %f799;
	add.f64 	%fd113, %fd111, %fd112;
	cvt.rn.f32.f64 	%f1081, %fd113;
	add.s32 	%r341, %r341, 4;
	setp.ne.s32 	%p100, %r241, %r10;
	@%p100 bra 	$L__BB0_119;
	cvt.f64.f32 	%fd158, %f1081;
$L__BB0_121:
	setp.eq.s32 	%p101, %r9, 0;
	@%p101 bra 	$L__BB0_125;
	setp.eq.s32 	%p102, %r9, 1;
	cvt.rn.f64.u32 	%fd114, %r341;
	rcp.rn.f64 	%fd115, %fd114;
	add.f64 	%fd116, %fd115, %fd158;
	cvt.rn.f32.f64 	%f1081, %fd116;
	@%p102 bra 	$L__BB0_125;
	setp.eq.s32 	%p103, %r9, 2;
	add.s32 	%r242, %r341, 1;
	cvt.rn.f64.u32 	%fd117, %r242;
	rcp.rn.f64 	%fd118, %fd117;
	cvt.f64.f32 	%fd119, %f1081;
	add.f64 	%fd120, %fd118, %fd119;
	cvt.rn.f32.f64 	%f1081, %fd120;
	@%p103 bra 	$L__BB0_125;
	add.s32 	%r243, %r341, 2;
	cvt.rn.f64.u32 	%fd121, %r243;
	rcp.rn.f64 	%fd122, %fd121;
	cvt.f64.f32 	%fd123, %f1081;
	add.f64 	%fd124, %fd122, %fd123;
	cvt.rn.f32.f64 	%f1081, %fd124;
$L__BB0_125:
	sub.f32 	%f800, %f1081, %f237;
	mul.f32 	%f1082, %f1078, %f800;
$L__BB0_126:
	add.f32 	%f1083, %f1083, %f1082;
	abs.f32 	%f801, %f1082;
	abs.f32 	%f802, %f1083;
	mul.f32 	%f803, %f802, 0f0DA24260;
	setp.geu.f32 	%p104, %f801, %f803;
	add.s32 	%r49, %r339, 1;
	setp.lt.u32 	%p105, %r339, 2000000000;
	and.pred  	%p106, %p104, %p105;
	mov.u32 	%r339, %r49;
	@%p106 bra 	$L__BB0_115;
$L__BB0_127:
	add.s32 	%r274, %r4, %r325;
	add.s32 	%r275, %r274, -1;
	mul.wide.s32 	%rd3, %r275, 4;
	add.s64 	%rd4, %rd1, %rd3;
	st.global.v4.f32 	[%rd4], {%f1044, %f1057, %f1070, %f1083};
	add.s32 	%r325, %r325, 4;
	setp.gt.s32 	%p116, %r325, %r7;
	@%p116 bra 	$L__BB0_5;
	bra.uni 	$L__BB0_3;
$L__BB0_128:
	setp.leu.f32 	%p119, %f253, 0f3F800000;
	@%p119 bra 	$L__BB0_141;
	add.f32 	%f1087, %f253, %f4;
	rcp.rn.f32 	%f1088, %f1087;
	mov.f32 	%f1086, 0f7F7FFFFD;
	mov.b32 	%r343, 1;
	mov.f32 	%f1085, %f1088;
	bra.uni 	$L__BB0_138;
$L__BB0_130:
	not.b32 	%r296, %r343;
	sub.s32 	%r297, %r296, %r2;
	mad.lo.s32 	%r298, %r297, %r343, %r297;
	cvt.rn.f32.s32 	%f954, %r298;
	add.f32 	%f257, %f289, 0f40000000;
	fma.rn.f32 	%f955, %f290, %f954, %f257;
	rcp.rn.f32 	%f258, %f955;
	div.rn.f32 	%f956, %f954, %f291;
	add.f32 	%f259, %f257, %f956;
	mul.f32 	%f957, %f259, %f258;
	mul.f32 	%f1088, %f1088, %f957;
	add.f32 	%f958, %f957, 0fBF800000;
	abs.f32 	%f959, %f958;
	setp.le.f32 	%p138, %f959, 0f0DA24260;
	@%p138 bra 	$L__BB0_139;
	add.s32 	%r299, %r343, 2;
	sub.s32 	%r300, -2, %r54;
	mul.lo.s32 	%r301, %r300, %r299;
	cvt.rn.f32.s32 	%f960, %r301;
	add.f32 	%f261, %f257, 0f40000000;
	fma.rn.f32 	%f961, %f258, %f960, %f261;
	rcp.rn.f32 	%f262, %f961;
	div.rn.f32 	%f962, %f960, %f259;
	add.f32 	%f263, %f261, %f962;
	mul.f32 	%f963, %f263, %f262;
	mul.f32 	%f1088, %f1088, %f963;
	add.f32 	%f964, %f963, 0fBF800000;
	abs.f32 	%f965, %f964;
	setp.le.f32 	%p139, %f965, 0f0DA24260;
	@%p139 bra 	$L__BB0_139;
	add.s32 	%r302, %r343, 3;
	sub.s32 	%r303, -3, %r54;
	mul.lo.s32 	%r304, %r303, %r302;
	cvt.rn.f32.s32 	%f966, %r304;
	add.f32 	%f265, %f261, 0f40000000;
	fma.rn.f32 	%f967, %f262, %f966, %f265;
	rcp.rn.f32 	%f266, %f967;
	div.rn.f32 	%f968, %f966, %f263;
	add.f32 	%f267, %f265, %f968;
	mul.f32 	%f969, %f267, %f266;
	mul.f32 	%f1088, %f1088, %f969;
	add.f32 	%f970, %f969, 0fBF800000;
	abs.f32 	%f971, %f970;
	setp.le.f32 	%p140, %f971, 0f0DA24260;
	@%p140 bra 	$L__BB0_139;
	add.s32 	%r305, %r343, 4;
	sub.s32 	%r306, -4, %r54;
	mul.lo.s32 	%r307, %r306, %r305;
	cvt.rn.f32.s32 	%f972, %r307;
	add.f32 	%f269, %f265, 0f40000000;
	fma.rn.f32 	%f973, %f266, %f972, %f269;
	rcp.rn.f32 	%f270, %f973;
	div.rn.f32 	%f974, %f972, %f267;
	add.f32 	%f271, %f269, %f974;
	mul.f32 	%f975, %f271, %f270;
	mul.f32 	%f1088, %f1088, %f975;
	add.f32 	%f976, %f975, 0fBF800000;
	abs.f32 	%f977, %f976;
	setp.le.f32 	%p141, %f977, 0f0DA24260;
	@%p141 bra 	$L__BB0_139;
	add.s32 	%r308, %r343, 5;
	sub.s32 	%r309, -5, %r54;
	mul.lo.s32 	%r310, %r309, %r308;
	cvt.rn.f32.s32 	%f978, %r310;
	add.f32 	%f273, %f269, 0f40000000;
	fma.rn.f32 	%f979, %f270, %f978, %f273;
	rcp.rn.f32 	%f274, %f979;
	div.rn.f32 	%f980, %f978, %f271;
	add.f32 	%f275, %f273, %f980;
	mul.f32 	%f981, %f275, %f274;
	mul.f32 	%f1088, %f1088, %f981;
	add.f32 	%f982, %f981, 0fBF800000;
	abs.f32 	%f983, %f982;
	setp.le.f32 	%p142, %f983, 0f0DA24260;
	@%p142 bra 	$L__BB0_139;
	add.s32 	%r311, %r343, 6;
	sub.s32 	%r312, -6, %r54;
	mul.lo.s32 	%r313, %r312, %r311;
	cvt.rn.f32.s32 	%f984, %r313;
	add.f32 	%f277, %f273, 0f40000000;
	fma.rn.f32 	%f985, %f274, %f984, %f277;
	rcp.rn.f32 	%f278, %f985;
	div.rn.f32 	%f986, %f984, %f275;
	add.f32 	%f279, %f277, %f986;
	mul.f32 	%f987, %f279, %f278;
	mul.f32 	%f1088, %f1088, %f987;
	add.f32 	%f988, %f987, 0fBF800000;
	abs.f32 	%f989, %f988;
	setp.le.f32 	%p143, %f989, 0f0DA24260;
	@%p143 bra 	$L__BB0_139;
	add.s32 	%r314, %r343, 7;
	sub.s32 	%r315, -7, %r54;
	mul.lo.s32 	%r316, %r315, %r314;
	cvt.rn.f32.s32 	%f990, %r316;
	add.f32 	%f1087, %f277, 0f40000000;
	fma.rn.f32 	%f991, %f278, %f990, %f1087;
	rcp.rn.f32 	%f1085, %f991;
	div.rn.f32 	%f992, %f990, %f279;
	add.f32 	%f1086, %f1087, %f992;
	mul.f32 	%f993, %f1086, %f1085;
	mul.f32 	%f1088, %f1088, %f993;
	add.f32 	%f994, %f993, 0fBF800000;
	abs.f32 	%f995, %f994;
	setp.le.f32 	%p144, %f995, 0f0DA24260;
	@%p144 bra 	$L__BB0_139;
	add.s32 	%r343, %r343, 8;
	setp.eq.s32 	%p145, %r343, 2000000001;
	@%p145 bra 	$L__BB0_140;
$L__BB0_138:
	add.s32 	%r54, %r343, %r2;
	mul.lo.s32 	%r294, %r343, %r54;
	neg.s32 	%r295, %r294;
	cvt.rn.f32.s32 	%f948, %r295;
	add.f32 	%f289, %f1087, 0f40000000;
	fma.rn.f32 	%f949, %f1085, %f948, %f289;
	rcp.rn.f32 	%f290, %f949;
	div.rn.f32 	%f950, %f948, %f1086;
	add.f32 	%f291, %f289, %f950;
	mul.f32 	%f951, %f291, %f290;
	mul.f32 	%f1088, %f1088, %f951;
	add.f32 	%f952, %f951, 0fBF800000;
	abs.f32 	%f953, %f952;
	setp.gtu.f32 	%p137, %f953, 0f0DA24260;
	@%p137 bra 	$L__BB0_130;
$L__BB0_139:
	fma.rn.f32 	%f996, %f253, 0fBBBB989D, 0f3F000000;
	cvt.sat.f32.f32 	%f997, %f996;
	mov.f32 	%f998, 0f4B400001;
	mov.f32 	%f999, 0f437C0000;
	fma.rm.f32 	%f1000, %f997, %f999, %f998;
	add.f32 	%f1001, %f1000, 0fCB40007F;
	neg.f32 	%f1002, %f1001;
	fma.rn.f32 	%f1003, %f253, 0fBFB8AA3B, %f1002;
	fma.rn.f32 	%f1004, %f253, 0fB2A57060, %f1003;
	mov.b32 	%r317, %f1000;
	shl.b32 	%r318, %r317, 23;
	mov.b32 	%f1005, %r318;
	ex2.approx.ftz.f32 	%f1006, %f1004;
	mul.f32 	%f1007, %f1006, %f1005;
	mul.f32 	%f1096, %f1088, %f1007;
	bra.uni 	$L__BB0_156;
$L__BB0_140:
	fma.rn.f32 	%f1008, %f253, 0fBBBB989D, 0f3F000000;
	cvt.sat.f32.f32 	%f1009, %f1008;
	mov.f32 	%f1010, 0f4B400001;
	mov.f32 	%f1011, 0f437C0000;
	fma.rm.f32 	%f1012, %f1009, %f1011, %f1010;
	add.f32 	%f1013, %f1012, 0fCB40007F;
	neg.f32 	%f1014, %f1013;
	fma.rn.f32 	%f1015, %f253, 0fBFB8AA3B, %f1014;
	fma.rn.f32 	%f1016, %f253, 0fB2A57060, %f1015;
	mov.b32 	%r319, %f1012;
	shl.b32 	%r320, %r319, 23;
	mov.b32 	%f1017, %r320;
	ex2.approx.ftz.f32 	%f1018, %f1016;
	mul.f32 	%f1019, %f1018, %f1017;
	mul.f32 	%f1096, %f1088, %f1019;
	bra.uni 	$L__BB0_156;
$L__BB0_141:
	setp.gt.u32 	%p120, %r12, 4;
	mov.f32 	%f1096, %f3;
	@%p120 bra 	$L__BB0_143;
	setp.lt.f32 	%p121, %f253, 0f00800000;
	mul.f32 	%f890, %f253, 0f4B000000;
	selp.f32 	%f891, %f890, %f253, %p121;
	selp.f32 	%f892, 0fC1B80000, 0f00000000, %p121;
	mov.b32 	%r276, %f891;
	add.s32 	%r277, %r276, -1059760811;
	and.b32  	%r278, %r277, -8388608;
	sub.s32 	%r279, %r276, %r278;
	mov.b32 	%f893, %r279;
	cvt.rn.f32.s32 	%f894, %r278;
	fma.rn.f32 	%f895, %f894, 0f34000000, %f892;
	add.f32 	%f896, %f893, 0fBF800000;
	fma.rn.f32 	%f897, %f896, 0fBE055027, 0f3E1039F6;
	fma.rn.f32 	%f898, %f897, %f896, 0fBDF8CDCC;
	fma.rn.f32 	%f899, %f898, %f896, 0f3E0F2955;
	fma.rn.f32 	%f900, %f899, %f896, 0fBE2AD8B9;
	fma.rn.f32 	%f901, %f900, %f896, 0f3E4CED0B;
	fma.rn.f32 	%f902, %f901, %f896, 0fBE7FFF22;
	fma.rn.f32 	%f903, %f902, %f896, 0f3EAAAA78;
	fma.rn.f32 	%f904, %f903, %f896, 0fBF000000;
	mul.f32 	%f905, %f896, %f904;
	fma.rn.f32 	%f906, %f905, %f896, %f896;
	fma.rn.f32 	%f907, %f895, 0f3F317218, %f906;
	setp.gt.u32 	%p122, %r276, 2139095039;
	fma.rn.f32 	%f908, %f891, 0f7F800000, 0f7F800000;
	selp.f32 	%f909, %f908, %f907, %p122;
	setp.eq.f32 	%p123, %f891, 0f00000000;
	mov.f32 	%f910, 0fBF13C468;
	sub.f32 	%f911, %f910, %f909;
	selp.f32 	%f1096, 0f7F800000, %f911, %p123;
$L__BB0_143:
	neg.f32 	%f298, %f253;
	setp.lt.f32 	%p124, %f253, 0f00800000;
	mul.f32 	%f913, %f253, 0f4B000000;
	selp.f32 	%f914, %f913, %f253, %p124;
	selp.f32 	%f915, 0fC1B80000, 0f00000000, %p124;
	mov.b32 	%r281, %f914;
	add.s32 	%r282, %r281, -1059760811;
	and.b32  	%r283, %r282, -8388608;
	sub.s32 	%r284, %r281, %r283;
	mov.b32 	%f916, %r284;
	cvt.rn.f32.s32 	%f917, %r283;
	fma.rn.f32 	%f918, %f917, 0f34000000, %f915;
	add.f32 	%f919, %f916, 0fBF800000;
	fma.rn.f32 	%f920, %f919, 0fBE055027, 0f3E1039F6;
	fma.rn.f32 	%f921, %f920, %f919, 0fBDF8CDCC;
	fma.rn.f32 	%f922, %f921, %f919, 0f3E0F2955;
	fma.rn.f32 	%f923, %f922, %f919, 0fBE2AD8B9;
	fma.rn.f32 	%f924, %f923, %f919, 0f3E4CED0B;
	fma.rn.f32 	%f925, %f924, %f919, 0fBE7FFF22;
	fma.rn.f32 	%f926, %f925, %f919, 0f3EAAAA78;
	fma.rn.f32 	%f927, %f926, %f919, 0fBF000000;
	mul.f32 	%f928, %f919, %f927;
	fma.rn.f32 	%f929, %f928, %f919, %f919;
	fma.rn.f32 	%f930, %f918, 0f3F317218, %f929;
	setp.gt.u32 	%p125, %r281, 2139095039;
	fma.rn.f32 	%f931, %f914, 0f7F800000, 0f7F800000;
	selp.f32 	%f932, %f931, %f930, %p125;
	setp.eq.f32 	%p126, %f914, 0f00000000;
	selp.f32 	%f299, 0fFF800000, %f932, %p126;
	mov.b32 	%r344, 1;
	mov.f32 	%f1091, 0f3F800000;
$L__BB0_144:
	cvt.rn.f32.u32 	%f933, %r344;
	div.rn.f32 	%f934, %f298, %f933;
	mul.f32 	%f1091, %f1091, %f934;
	setp.ne.s32 	%p127, %r344, %r2;
	@%p127 bra 	$L__BB0_162;
	setp.lt.s32 	%p128, %r1, 3;
	mov.f32 	%f1094, 0fBF13C468;
	@%p128 bra 	$L__BB0_154;
	setp.lt.u32 	%p129, %r14, 3;
	mov.b32 	%r346, 1;
	mov.f64 	%fd159, 0dBFE2788D00000000;
	@%p129 bra 	$L__BB0_150;
	mov.f32 	%f1094, 0fBF13C468;
	mov.b32 	%r345, 0;
$L__BB0_148:
	add.s32 	%r288, %r345, 1;
	cvt.rn.f64.u32 	%fd128, %r288;
	rcp.rn.f64 	%fd129, %fd128;
	cvt.f64.f32 	%fd130, %f1094;
	add.f64 	%fd131, %fd129, %fd130;
	cvt.rn.f32.f64 	%f940, %fd131;
	add.s32 	%r289, %r345, 2;
	cvt.rn.f64.u32 	%fd132, %r289;
	rcp.rn.f64 	%fd133, %fd132;
	cvt.f64.f32 	%fd134, %f940;
	add.f64 	%fd135, %fd133, %fd134;
	cvt.rn.f32.f64 	%f941, %fd135;
	add.s32 	%r290, %r345, 3;
	cvt.rn.f64.u32 	%fd136, %r290;
	rcp.rn.f64 	%fd137, %fd136;
	cvt.f64.f32 	%fd138, %f941;
	add.f64 	%fd139, %fd137, %fd138;
	cvt.rn.f32.f64 	%f942, %fd139;
	add.s32 	%r345, %r345, 4;
	cvt.rn.f64.u32 	%fd140, %r345;
	rcp.rn.f64 	%fd141, %fd140;
	cvt.f64.f32 	%fd142, %f942;
	add.f64 	%fd143, %fd141, %fd142;
	cvt.rn.f32.f64 	%f1094, %fd143;
	setp.ne.s32 	%p130, %r345, %r16;
	@%p130 bra 	$L__BB0_148;
	cvt.f64.f32 	%fd159, %f1094;
	add.s32 	%r346, %r345, 1;
$L__BB0_150:
	setp.eq.s32 	%p131, %r15, 0;
	@%p131 bra 	$L__BB0_154;
	setp.eq.s32 	%p132, %r15, 1;
	cvt.rn.f64.u32 	%fd144, %r346;
	rcp.rn.f64 	%fd145, %fd144;
	add.f64 	%fd146, %fd145, %fd159;
	cvt.rn.f32.f64 	%f1094, %fd146;
	@%p132 bra 	$L__BB0_154;
	setp.eq.s32 	%p133, %r15, 2;
	add.s32 	%r291, %r346, 1;
	cvt.rn.f64.u32 	%fd147, %r291;
	rcp.rn.f64 	%fd148, %fd147;
	cvt.f64.f32 	%fd149, %f1094;
	add.f64 	%fd150, %fd148, %fd149;
	cvt.rn.f32.f64 	%f1094, %fd150;
	@%p133 bra 	$L__BB0_154;
	add.s32 	%r292, %r346, 2;
	cvt.rn.f64.u32 	%fd151, %r292;
	rcp.rn.f64 	%fd152, %fd151;
	cvt.f64.f32 	%fd153, %f1094;
	add.f64 	%fd154, %fd152, %fd153;
	cvt.rn.f32.f64 	%f1094, %fd154;
$L__BB0_154:
	sub.f32 	%f943, %f1094, %f299;
	mul.f32 	%f1095, %f1091, %f943;
$L__BB0_155:
	add.f32 	%f1096, %f1096, %f1095;
	abs.f32 	%f944, %f1095;
	abs.f32 	%f945, %f1096;
	mul.f32 	%f946, %f945, 0f0DA24260;
	setp.geu.f32 	%p134, %f944, %f946;
	add.s32 	%r60, %r344, 1;
	setp.lt.u32 	%p135, %r344, 2000000000;
	and.pred  	%p136, %p134, %p135;
	mov.u32 	%r344, %r60;
	@%p136 bra 	$L__BB0_144;
$L__BB0_156:
	add.s32 	%r323, %r13, %r51;
	mul.wide.s32 	%rd5, %r323, 4;
	add.s64 	%rd6, %rd1, %rd5;
	st.global.f32 	[%rd6], %f1096;
	add.s32 	%r325, %r51, 1;
	setp.ne.s32 	%p146, %r51, %r6;
	@%p146 bra 	$L__BB0_7;
$L__BB0_157:
	ret;
$L__BB0_158:
	neg.f32 	%f363, %f1039;
	sub.s32 	%r89, %r327, %r2;
	cvt.rn.f32.s32 	%f364, %r89;
	div.rn.f32 	%f1043, %f363, %f364;
	bra.uni 	$L__BB0_36;
$L__BB0_159:
	neg.f32 	%f506, %f1052;
	sub.s32 	%r138, %r331, %r2;
	cvt.rn.f32.s32 	%f507, %r138;
	div.rn.f32 	%f1056, %f506, %f507;
	bra.uni 	$L__BB0_66;
$L__BB0_160:
	neg.f32 	%f649, %f1065;
	sub.s32 	%r187, %r335, %r2;
	cvt.rn.f32.s32 	%f650, %r187;
	div.rn.f32 	%f1069, %f649, %f650;
	bra.uni 	$L__BB0_96;
$L__BB0_161:
	neg.f32 	%f792, %f1078;
	sub.s32 	%r236, %r339, %r2;
	cvt.rn.f32.s32 	%f793, %r236;
	div.rn.f32 	%f1082, %f792, %f793;
	bra.uni 	$L__BB0_126;
$L__BB0_162:
	neg.f32 	%f935, %f1091;
	sub.s32 	%r285, %r344, %r2;
	cvt.rn.f32.s32 	%f936, %r285;
	div.rn.f32 	%f1095, %f935, %f936;
	bra.uni 	$L__BB0_155;

}
	// .globl	_Z18device_part_doublediidPd
.visible .entry _Z18device_part_doublediidPd(
	.param .f64 _Z18device_part_doublediidPd_param_0,
	.param .u32 _Z18device_part_doublediidPd_param_1,
	.param .u32 _Z18device_part_doublediidPd_param_2,
	.param .f64 _Z18device_part_doublediidPd_param_3,
	.param .u64 .ptr .align 1 _Z18device_part_doublediidPd_param_4
)
{
	.reg .pred 	%p<191>;
	.reg .b32 	%r<754>;
	.reg .b32 	%f<31>;
	.reg .b64 	%rd<10>;
	.reg .b64 	%fd<1588>;

	ld.param.f64 	%fd431, [_Z18device_part_doublediidPd_param_0];
	ld.param.u32 	%r166, [_Z18device_part_doublediidPd_param_1];
	ld.param.f64 	%fd432, [_Z18device_part_doublediidPd_param_3];
	mov.u32 	%r167, %ctaid.x;
	mov.u32 	%r168, %ntid.x;
	mov.u32 	%r169, %tid.x;
	mad.lo.s32 	%r1, %r167, %r168, %r169;
	mul.hi.s32 	%r170, %r1, 1431655766;
	shr.u32 	%r171, %r170, 31;
	add.s32 	%r2, %r170, %r171;
	setp.ge.s32 	%p1, %r2, %r166;
	@%p1 bra 	$L__BB1_243;
	ld.param.u32 	%r708, [_Z18device_part_doublediidPd_param_2];
	mul.hi.s32 	%r172, %r708, 1431655766;
	shr.u32 	%r173, %r172, 31;
	add.s32 	%r174, %r172, %r173;
	mul.lo.s32 	%r178, %r2, 3;
	sub.s32 	%r179, %r1, %r178;
	mul.lo.s32 	%r180, %r174, %r179;
	add.s32 	%r712, %r180, 1;
	add.s32 	%r4, %r180, %r174;
	add.s32 	%r181, %r4, -4;
	setp.ge.s32 	%p2, %r180, %r181;
	@%p2 bra 	$L__BB1_8;
	cvt.rn.f64.s32 	%fd433, %r2;
	rcp.rn.f64 	%fd1, %fd433;
	mov.b32 	%r182, 1127219200;
	mov.b32 	%r183, -2147483648;
	mov.b64 	%fd2, {%r183, %r182};
	and.b32  	%r5, %r2, 3;
	and.b32  	%r6, %r2, 1073741820;
$L__BB1_3:
	add.s32 	%r184, %r2, 1;
	cvt.rn.f64.s32 	%fd5, %r184;
	setp.ne.s32 	%p3, %r184, 0;
	cvt.rn.f64.s32 	%fd434, %r712;
	fma.rn.f64 	%fd6, %fd431, %fd434, %fd432;
	@%p3 bra 	$L__BB1_15;
	neg.f64 	%fd622, %fd6;
	fma.rn.f64 	%fd623, %fd6, 0dBFF71547652B82FE, 0d4338000000000000;
	{
	.reg .b32 %temp; 
	mov.b64 	{%r10, %temp}, %fd623;
	}
	mov.f64 	%fd624, 0dC338000000000000;
	add.rn.f64 	%fd625, %fd623, %fd624;
	fma.rn.f64 	%fd626, %fd625, 0dBFE62E42FEFA39EF, %fd622;
	fma.rn.f64 	%fd627, %fd625, 0dBC7ABC9E3B39803F, %fd626;
	fma.rn.f64 	%fd628, %fd627, 0d3E5ADE1569CE2BDF, 0d3E928AF3FCA213EA;
	fma.rn.f64 	%fd629, %fd628, %fd627, 0d3EC71DEE62401315;
	fma.rn.f64 	%fd630, %fd629, %fd627, 0d3EFA01997C89EB71;
	fma.rn.f64 	%fd631, %fd630, %fd627, 0d3F2A01A014761F65;
	fma.rn.f64 	%fd632, %fd631, %fd627, 0d3F56C16C1852B7AF;
	fma.rn.f64 	%fd633, %fd632, %fd627, 0d3F81111111122322;
	fma.rn.f64 	%fd634, %fd633, %fd627, 0d3FA55555555502A1;
	fma.rn.f64 	%fd635, %fd634, %fd627, 0d3FC5555555555511;
	fma.rn.f64 	%fd636, %fd635, %fd627, 0d3FE000000000000B;
	fma.rn.f64 	%fd637, %fd636, %fd627, 0d3FF0000000000000;
	fma.rn.f64 	%fd638, %fd637, %fd627, 0d3FF0000000000000;
	{
	.reg .b32 %temp; 
	mov.b64 	{%r11, %temp}, %fd638;
	}
	{
	.reg .b32 %temp; 
	mov.b64 	{%temp, %r12}, %fd638;
	}
	shl.b32 	%r275, %r10, 20;
	add.s32 	%r276, %r275, %r12;
	mov.b64 	%fd1483, {%r11, %r276};
	{
	.reg .b32 %temp; 
	mov.b64 	{%temp, %r277}, %fd622;
	}
	mov.b32 	%f18, %r277;
	abs.f32 	%f1, %f18;
	setp.lt.f32 	%p37, %f1, 0f4086232B;
	@%p37 bra 	$L__BB1_7;
	setp.gt.f64 	%p38, %fd6, 0d0000000000000000;
	mov.f64 	%fd639, 0d7FF0000000000000;
	sub.f64 	%fd640, %fd639, %fd6;
	selp.f64 	%fd1483, 0d0000000000000000, %fd640, %p38;
	setp.geu.f32 	%p39, %f1, 0f40874800;
	@%p39 bra 	$L__BB1_7;
	shr.u32 	%r278, %r10, 31;
	add.s32 	%r279, %r10, %r278;
	shr.s32 	%r280, %r279, 1;
	shl.b32 	%r281, %r280, 20;
	add.s32 	%r282, %r12, %r281;
	mov.b64 	%fd641, {%r11, %r282};
	sub.s32 	%r283, %r10, %r280;
	shl.b32 	%r284, %r283, 20;
	add.s32 	%r285, %r284, 1072693248;
	mov.b32 	%r286, 0;
	mov.b64 	%fd642, {%r286, %r285};
	mul.f64 	%fd1483, %fd642, %fd641;
$L__BB1_7:
	div.rn.f64 	%fd1503, %fd1483, %fd6;
	bra.uni 	$L__BB1_57;
$L__BB1_8:
	setp.gt.s32 	%p152, %r712, %r4;
	@%p152 bra 	$L__BB1_243;
	cvt.rn.f64.s32 	%fd1272, %r2;
	rcp.rn.f64 	%fd3, %fd1272;
	mov.b32 	%r601, 1127219200;
	mov.b32 	%r602, -2147483648;
	mov.b64 	%fd4, {%r602, %r601};
	and.b32  	%r8, %r2, 3;
	add.s32 	%r132, %r2, 1;
$L__BB1_10:
	mov.u32 	%r131, %r712;
	setp.ne.s32 	%p153, %r132, 0;
	cvt.rn.f64.s32 	%fd1273, %r131;
	fma.rn.f64 	%fd346, %fd431, %fd1273, %fd432;
	@%p153 bra 	$L__BB1_199;
	neg.f64 	%fd1462, %fd346;
	fma.rn.f64 	%fd1463, %fd346, 0dBFF71547652B82FE, 0d4338000000000000;
	{
	.reg .b32 %temp; 
	mov.b64 	{%r133, %temp}, %fd1463;
	}
	mov.f64 	%fd1464, 0dC338000000000000;
	add.rn.f64 	%fd1465, %fd1463, %fd1464;
	fma.rn.f64 	%fd1466, %fd1465, 0dBFE62E42FEFA39EF, %fd1462;
	fma.rn.f64 	%fd1467, %fd1465, 0dBC7ABC9E3B39803F, %fd1466;
	fma.rn.f64 	%fd1468, %fd1467, 0d3E5ADE1569CE2BDF, 0d3E928AF3FCA213EA;
	fma.rn.f64 	%fd1469, %fd1468, %fd1467, 0d3EC71DEE62401315;
	fma.rn.f64 	%fd1470, %fd1469, %fd1467, 0d3EFA01997C89EB71;
	fma.rn.f64 	%fd1471, %fd1470, %fd1467, 0d3F2A01A014761F65;
	fma.rn.f64 	%fd1472, %fd1471, %fd1467, 0d3F56C16C1852B7AF;
	fma.rn.f64 	%fd1473, %fd1472, %fd1467, 0d3F81111111122322;
	fma.rn.f64 	%fd1474, %fd1473, %fd1467, 0d3FA55555555502A1;
	fma.rn.f64 	%fd1475, %fd1474, %fd1467, 0d3FC5555555555511;
	fma.rn.f64 	%fd1476, %fd1475, %fd1467, 0d3FE000000000000B;
	fma.rn.f64 	%fd1477, %fd1476, %fd1467, 0d3FF0000000000000;
	fma.rn.f64 	%fd1478, %fd1477, %fd1467, 0d3FF0000000000000;
	{
	.reg .b32 %temp; 
	mov.b64 	{%r134, %temp}, %fd1478;
	}
	{
	.reg .b32 %temp; 
	mov.b64 	{%temp, %r135}, %fd1478;
	}
	shl.b32 	%r694, %r133, 20;
	add.s32 	%r695, %r694, %r135;
	mov.b64 	%fd1567, {%r134, %r695};
	{
	.reg .b32 %temp; 
	mov.b64 	{%temp, %r696}, %fd1462;
	}
	mov.b32 	%f30, %r696;
	abs.f32 	%f13, %f30;
	setp.lt.f32 	%p187, %f13, 0f4086232B;
	@%p187 bra 	$L__BB1_14;
	setp.gt.f64 	%p188, %fd346, 0d0000000000000000;
	mov.f64 	%fd1479, 0d7FF0000000000000;
	sub.f64 	%fd1480, %fd1479, %fd346;
	selp.f64 	%fd1567, 0d0000000000000000, %fd1480, %p188;
	setp.geu.f32 	%p189, %f13, 0f40874800;
	@%p189 bra 	$L__BB1_14;
	shr.u32 	%r697, %r133, 31;
	add.s32 	%r698, %r133, %r697;
	shr.s32 	%r699, %r698, 1;
	shl.b32 	%r700, %r699, 20;
	add.s32 	%r701, %r135, %r700;
	mov.b64 	%fd1481, {%r134, %r701};
	sub.s32 	%r702, %r133, %r699;
	shl.b32 	%r703, %r702, 20;
	add.s32 	%r704, %r703, 1072693248;
	mov.b32 	%r705, 0;
	mov.b64 	%fd1482, {%r705, %r704};
	mul.f64 	%fd1567, %fd1482, %fd1481;
$L__BB1_14:
	div.rn.f64 	%fd1587, %fd1567, %fd346;
	bra.uni 	$L__BB1_242;
$L__BB1_15:
	setp.leu.f64 	%p4, %fd6, 0d3FF0000000000000;
	@%p4 bra 	$L__BB1_34;
	add.f64 	%fd1487, %fd6, %fd5;
	rcp.rn.f64 	%fd1488, %fd1487;
	mov.f64 	%fd1486, 0d47EFFFFF966AD924;
	mov.b32 	%r713, 1;
	mov.f64 	%fd1485, %fd1488;
	bra.uni 	$L__BB1_25;
$L__BB1_17:
	not.b32 	%r230, %r713;
	sub.s32 	%r231, %r230, %r2;
	mad.lo.s32 	%r232, %r231, %r713, %r231;
	cvt.rn.f64.s32 	%fd540, %r232;
	add.f64 	%fd14, %fd46, 0d4000000000000000;
	fma.rn.f64 	%fd541, %fd47, %fd540, %fd14;
	rcp.rn.f64 	%fd15, %fd541;
	div.rn.f64 	%fd542, %fd540, %fd48;
	add.f64 	%fd16, %fd14, %fd542;
	mul.f64 	%fd543, %fd16, %fd15;
	mul.f64 	%fd1488, %fd1488, %fd543;
	add.f64 	%fd544, %fd543, 0dBFF0000000000000;
	abs.f64 	%fd545, %fd544;
	setp.le.f64 	%p25, %fd545, 0d39B4484BFEEBC2A0;
	@%p25 bra 	$L__BB1_26;
	add.s32 	%r233, %r713, 2;
	sub.s32 	%r234, -2, %r15;
	mul.lo.s32 	%r235, %r234, %r233;
	cvt.rn.f64.s32 	%fd546, %r235;
	add.f64 	%fd18, %fd14, 0d4000000000000000;
	fma.rn.f64 	%fd547, %fd15, %fd546, %fd18;
	rcp.rn.f64 	%fd19, %fd547;
	div.rn.f64 	%fd548, %fd546, %fd16;
	add.f64 	%fd20, %fd18, %fd548;
	mul.f64 	%fd549, %fd20, %fd19;
	mul.f64 	%fd1488, %fd1488, %fd549;
	add.f64 	%fd550, %fd549, 0dBFF0000000000000;
	abs.f64 	%fd551, %fd550;
	setp.le.f64 	%p26, %fd551, 0d39B4484BFEEBC2A0;
	@%p26 bra 	$L__BB1_26;
	add.s32 	%r236, %r713, 3;
	sub.s32 	%r237, -3, %r15;
	mul.lo.s32 	%r238, %r237, %r236;
	cvt.rn.f64.s32 	%fd552, %r238;
	add.f64 	%fd22, %fd18, 0d4000000000000000;
	fma.rn.f64 	%fd553, %fd19, %fd552, %fd22;
	rcp.rn.f64 	%fd23, %fd553;
	div.rn.f64 	%fd554, %fd552, %fd20;
	add.f64 	%fd24, %fd22, %fd554;
	mul.f64 	%fd555, %fd24, %fd23;
	mul.f64 	%fd1488, %fd1488, %fd555;
	add.f64 	%fd556, %fd555, 0dBFF0000000000000;
	abs.f64 	%fd557, %fd556;
	setp.le.f64 	%p27, %fd557, 0d39B4484BFEEBC2A0;
	@%p27 bra 	$L__BB1_26;
	add.s32 	%r239, %r713, 4;
	sub.s32 	%r240, -4, %r15;
	mul.lo.s32 	%r241, %r240, %r239;
	cvt.rn.f64.s32 	%fd558, %r241;
	add.f64 	%fd26, %fd22, 0d4000000000000000;
	fma.rn.f64 	%fd559, %fd23, %fd558, %fd26;
	rcp.rn.f64 	%fd27, %fd559;
	div.rn.f64 	%fd560, %fd558, %fd24;
	add.f64 	%fd28, %fd26, %fd560;
	mul.f64 	%fd561, %fd28, %fd27;
	mul.f64 	%fd1488, %fd1488, %fd561;
	add.f64 	%fd562, %fd561, 0dBFF0000000000000;
	abs.f64 	%fd563, %fd562;
	setp.le.f64 	%p28, %fd563, 0d39B4484BFEEBC2A0;
	@%p28 bra 	$L__BB1_26;
	add.s32 	%r242, %r713, 5;
	sub.s32 	%r243, -5, %r15;
	mul.lo.s32 	%r244, %r243, %r242;
	cvt.rn.f64.s32 	%fd564, %r244;
	add.f64 	%fd30, %fd26, 0d4000000000000000;
	fma.rn.f64 	%fd565, %fd27, %fd564, %fd30;
	rcp.rn.f64 	%fd31, %fd565;
	div.rn.f64 	%fd566, %fd564, %fd28;
	add.f64 	%fd32, %fd30, %fd566;
	mul.f64 	%fd567, %fd32, %fd31;
	mul.f64 	%fd1488, %fd1488, %fd567;
	add.f64 	%fd568, %fd567, 0dBFF0000000000000;
	abs.f64 	%fd569, %fd568;
	setp.le.f64 	%p29, %fd569, 0d39B4484BFEEBC2A0;
	@%p29 bra 	$L__BB1_26;
	add.s32 	%r245, %r713, 6;
	sub.s32 	%r246, -6, %r15;
	mul.lo.s32 	%r247, %r246, %r245;
	cvt.rn.f64.s32 	%fd570, %r247;
	add.f64 	%fd34, %fd30, 0d4000000000000000;
	fma.rn.f64 	%fd571, %fd31, %fd570, %fd34;
	rcp.rn.f64 	%fd35, %fd571;
	div.rn.f64 	%fd572, %fd570, %fd32;
	add.f64 	%fd36, %fd34, %fd572;
	mul.f64 	%fd573, %fd36, %fd35;
	mul.f64 	%fd1488, %fd1488, %fd573;
	add.f64 	%fd574, %fd573, 0dBFF0000000000000;
	abs.f64 	%fd575, %fd574;
	setp.le.f64 	%p30, %fd575, 0d39B4484BFEEBC2A0;
	@%p30 bra 	$L__BB1_26;
	add.s32 	%r248, %r713, 7;
	sub.s32 	%r249, -7, %r15;
	mul.lo.s32 	%r250, %r249, %r248;
	cvt.rn.f64.s32 	%fd576, %r250;
	add.f64 	%fd1487, %fd34, 0d4000000000000000;
	fma.rn.f64 	%fd577, %fd35, %fd576, %fd1487;
	rcp.rn.f64 	%fd1485, %fd577;
	div.rn.f64 	%fd578, %fd576, %fd36;
	add.f64 	%fd1486, %fd1487, %fd578;
	mul.f64 	%fd579, %fd1486, %fd1485;
	mul.f64 	%fd1488, %fd1488, %fd579;
	add.f64 	%fd580, %fd579, 0dBFF0000000000000;
	abs.f64 	%fd581, %fd580;
	setp.le.f64 	%p31, %fd581, 0d39B4484BFEEBC2A0;
	@%p31 bra 	$L__BB1_26;
	add.s32 	%r713, %r713, 8;
	setp.eq.s32 	%p34, %r713, 2000000001;
	@%p34 bra 	$L__BB1_30;
$L__BB1_25:
	add.s32 	%r15, %r713, %r2;
	mul.lo.s32 	%r228, %r713, %r15;
	neg.s32 	%r229, %r228;
	cvt.rn.f64.s32 	%fd534, %r229;
	add.f64 	%fd46, %fd1487, 0d4000000000000000;
	fma.rn.f64 	%fd535, %fd1485, %fd534, %fd46;
	rcp.rn.f64 	%fd47, %fd535;
	div.rn.f64 	%fd536, %fd534, %fd1486;
	add.f64 	%fd48, %fd46, %fd536;
	mul.f64 	%fd537, %fd48, %fd47;
	mul.f64 	%fd1488, %fd1488, %fd537;
	add.f64 	%fd538, %fd537, 0dBFF0000000000000;
	abs.f64 	%fd539, %fd538;
	setp.gtu.f64 	%p24, %fd539, 0d39B4484BFEEBC2A0;
	@%p24 bra 	$L__BB1_17;
$L__BB1_26:
	neg.f64 	%fd582, %fd6;
	fma.rn.f64 	%fd583, %fd6, 0dBFF71547652B82FE, 0d4338000000000000;
	{
	.reg .b32 %temp; 
	mov.b64 	{%r16, %temp}, %fd583;
	}
	mov.f64 	%fd584, 0dC338000000000000;
	add.rn.f64 	%fd585, %fd583, %fd584;
	fma.rn.f64 	%fd586, %fd585, 0dBFE62E42FEFA39EF, %fd582;
	fma.rn.f64 	%fd587, %fd585, 0dBC7ABC9E3B39803F, %fd586;
	fma.rn.f64 	%fd588, %fd587, 0d3E5ADE1569CE2BDF, 0d3E928AF3FCA213EA;
	fma.rn.f64 	%fd589, %fd588, %fd587, 0d3EC71DEE62401315;
	fma.rn.f64 	%fd590, %fd589, %fd587, 0d3EFA01997C89EB71;
	fma.rn.f64 	%fd591, %fd590, %fd587, 0d3F2A01A014761F65;
	fma.rn.f64 	%fd592, %fd591, %fd587, 0d3F56C16C1852B7AF;
	fma.rn.f64 	%fd593, %fd592, %fd587, 0d3F81111111122322;
	fma.rn.f64 	%fd594, %fd593, %fd587, 0d3FA55555555502A1;
	fma.rn.f64 	%fd595, %fd594, %fd587, 0d3FC5555555555511;
	fma.rn.f64 	%fd596, %fd595, %fd587, 0d3FE000000000000B;
	fma.rn.f64 	%fd597, %fd596, %fd587, 0d3FF0000000000000;
	fma.rn.f64 	%fd598, %fd597, %fd587, 0d3FF0000000000000;
	{
	.reg .b32 %temp; 
	mov.b64 	{%r17, %temp}, %fd598;
	}
	{
	.reg .b32 %temp; 
	mov.b64 	{%temp, %r18}, %fd598;
	}
	shl.b32 	%r251, %r16, 20;
	add.s32 	%r252, %r251, %r18;
	mov.b64 	%fd1489, {%r17, %r252};
	{
	.reg .b32 %temp; 
	mov.b64 	{%temp, %r253}, %fd582;
	}
	mov.b32 	%f16, %r253;
	abs.f32 	%f2, %f16;
	setp.lt.f32 	%p32, %f2, 0f4086232B;
	@%p32 bra 	$L__BB1_29;
	setp.geu.f32 	%p33, %f2, 0f40874800;
	mov.f64 	%fd1489, 0d0000000000000000;
	@%p33 bra 	$L__BB1_29;
	shr.u32 	%r254, %r16, 31;
	add.s32 	%r255, %r16, %r254;
	shr.s32 	%r256, %r255, 1;
	shl.b32 	%r257, %r256, 20;
	add.s32 	%r258, %r18, %r257;
	mov.b64 	%fd600, {%r17, %r258};
	sub.s32 	%r259, %r16, %r256;
	shl.b32 	%r260, %r259, 20;
	add.s32 	%r261, %r260, 1072693248;
	mov.b32 	%r262, 0;
	mov.b64 	%fd601, {%r262, %r261};
	mul.f64 	%fd1489, %fd601, %fd600;
$L__BB1_29:
	mul.f64 	%fd1503, %fd1488, %fd1489;
	bra.uni 	$L__BB1_57;
$L__BB1_30:
	neg.f64 	%fd602, %fd6;
	fma.rn.f64 	%fd603, %fd6, 0dBFF71547652B82FE, 0d4338000000000000;
	{
	.reg .b32 %temp; 
	mov.b64 	{%r19, %temp}, %fd603;
	}
	mov.f64 	%fd604, 0dC338000000000000;
	add.rn.f64 	%fd605, %fd603, %fd604;
	fma.rn.f64 	%fd606, %fd605, 0dBFE62E42FEFA39EF, %fd602;
	fma.rn.f64 	%fd607, %fd605, 0dBC7ABC9E3B39803F, %fd606;
	fma.rn.f64 	%fd608, %fd607, 0d3E5ADE1569CE2BDF, 0d3E928AF3FCA213EA;
	fma.rn.f64 	%fd609, %fd608, %fd607, 0d3EC71DEE62401315;
	fma.rn.f64 	%fd610, %fd609, %fd607, 0d3EFA01997C89EB71;
	fma.rn.f64 	%fd611, %fd610, %fd607, 0d3F2A01A014761F65;
	fma.rn.f64 	%fd612, %fd611, %fd607, 0d3F56C16C1852B7AF;
	fma.rn.f64 	%fd613, %fd612, %fd607, 0d3F81111111122322;
	fma.rn.f64 	%fd614, %fd613, %fd607, 0d3FA55555555502A1;
	fma.rn.f64 	%fd615, %fd614, %fd607, 0d3FC5555555555511;
	fma.rn.f64 	%fd616, %fd615, %fd607, 0d3FE000000000000B;
	fma.rn.f64 	%fd617, %fd616, %fd607, 0d3FF0000000000000;
	fma.rn.f64 	%fd618, %fd617, %fd607, 0d3FF0000000000000;
	{
	.reg .b32 %temp; 
	mov.b64 	{%r20, %temp}, %fd618;
	}
	{
	.reg .b32 %temp; 
	mov.b64 	{%temp, %r21}, %fd618;
	}
	shl.b32 	%r263, %r19, 20;
	add.s32 	%r264, %r263, %r21;
	mov.b64 	%fd1490, {%r20, %r264};
	{
	.reg .b32 %temp; 
	mov.b64 	{%temp, %r265}, %fd602;
	}
	mov.b32 	%f17, %r265;
	abs.f32 	%f3, %f17;
	setp.lt.f32 	%p35, %f3, 0f4086232B;
	@%p35 bra 	$L__BB1_33;
	setp.geu.f32 	%p36, %f3, 0f40874800;
	mov.f64 	%fd1490, 0d0000000000000000;
	@%p36 bra 	$L__BB1_33;
	shr.u32 	%r266, %r19, 31;
	add.s32 	%r267, %r19, %r266;
	shr.s32 	%r268, %r267, 1;
	shl.b32 	%r269, %r268, 20;
	add.s32 	%r270, %r21, %r269;
	mov.b64 	%fd620, {%r20, %r270};
	sub.s32 	%r271, %r19, %r268;
	shl.b32 	%r272, %r271, 20;
	add.s32 	%r273, %r272, 1072693248;
	mov.b32 	%r274, 0;
	mov.b64 	%fd621, {%r274, %r273};
	mul.f64 	%fd1490, %fd621, %fd620;
$L__BB1_33:
	mul.f64 	%fd1503, %fd1488, %fd1490;
	bra.uni 	$L__BB1_57;
$L__BB1_34:
	add.s32 	%r185, %r1, 2;
	setp.gt.u32 	%p5, %r185, 4;
	mov.f64 	%fd1503, %fd1;
	@%p5 bra 	$L__BB1_43;
	{
	.reg .b32 %temp; 
	mov.b64 	{%temp, %r714}, %fd6;
	}
	{
	.reg .b32 %temp; 
	mov.b64 	{%r715, %temp}, %fd6;
	}
	setp.gt.s32 	%p6, %r714, 1048575;
	mov.b32 	%r716, -1023;
	mov.f64 	%fd1491, %fd6;
	@%p6 bra 	$L__BB1_37;
	mul.f64 	%fd1491, %fd6, 0d4350000000000000;
	{
	.reg .b32 %temp; 
	mov.b64 	{%temp, %r714}, %fd1491;
	}
	{
	.reg .b32 %temp; 
	mov.b64 	{%r715, %temp}, %fd1491;
	}
	mov.b32 	%r716, -1077;
$L__BB1_37:
	add.s32 	%r188, %r714, -1;
	setp.gt.u32 	%p7, %r188, 2146435070;
	@%p7 bra 	$L__BB1_41;
	shr.u32 	%r191, %r714, 20;
	add.s32 	%r717, %r716, %r191;
	and.b32  	%r192, %r714, 1048575;
	or.b32  	%r193, %r192, 1072693248;
	mov.b64 	%fd1492, {%r715, %r193};
	setp.lt.u32 	%p9, %r193, 1073127583;
	@%p9 bra 	$L__BB1_40;
	{
	.reg .b32 %temp; 
	mov.b64 	{%r194, %temp}, %fd1492;
	}
	{
	.reg .b32 %temp; 
	mov.b64 	{%temp, %r195}, %fd1492;
	}
	add.s32 	%r196, %r195, -1048576;
	mov.b64 	%fd1492, {%r194, %r196};
	add.s32 	%r717, %r717, 1;
$L__BB1_40:
	add.f64 	%fd436, %fd1492, 0dBFF0000000000000;
	add.f64 	%fd437, %fd1492, 0d3FF0000000000000;
	rcp.approx.ftz.f64 	%fd438, %fd437;
	neg.f64 	%fd439, %fd437;
	fma.rn.f64 	%fd440, %fd439, %fd438, 0d3FF0000000000000;
	fma.rn.f64 	%fd441, %fd440, %fd440, %fd440;
	fma.rn.f64 	%fd442, %fd441, %fd438, %fd438;
	mul.f64 	%fd443, %fd436, %fd442;
	fma.rn.f64 	%fd444, %fd436, %fd442, %fd443;
	mul.f64 	%fd445, %fd444, %fd444;
	fma.rn.f64 	%fd446, %fd445, 0d3EB1380B3AE80F1E, 0d3ED0EE258B7A8B04;
	fma.rn.f64 	%fd447, %fd446, %fd445, 0d3EF3B2669F02676F;
	fma.rn.f64 	%fd448, %fd447, %fd445, 0d3F1745CBA9AB0956;
	fma.rn.f64 	%fd449, %fd448, %fd445, 0d3F3C71C72D1B5154;
	fma.rn.f64 	%fd450, %fd449, %fd445, 0d3F624924923BE72D;
	fma.rn.f64 	%fd451, %fd450, %fd445, 0d3F8999999999A3C4;
	fma.rn.f64 	%fd452, %fd451, %fd445, 0d3FB5555555555554;
	sub.f64 	%fd453, %fd436, %fd444;
	add.f64 	%fd454, %fd453, %fd453;
	neg.f64 	%fd455, %fd444;
	fma.rn.f64 	%fd456, %fd455, %fd436, %fd454;
	mul.f64 	%fd457, %fd442, %fd456;
	mul.f64 	%fd458, %fd445, %fd452;
	fma.rn.f64 	%fd459, %fd458, %fd444, %fd457;
	xor.b32  	%r197, %r717, -2147483648;
	mov.b32 	%r198, 1127219200;
	mov.b64 	%fd460, {%r197, %r198};
	sub.f64 	%fd461, %fd460, %fd2;
	fma.rn.f64 	%fd462, %fd461, 0d3FE62E42FEFA39EF, %fd444;
	fma.rn.f64 	%fd463, %fd461, 0dBFE62E42FEFA39EF, %fd462;
	sub.f64 	%fd464, %fd463, %fd444;
	sub.f64 	%fd465, %fd459, %fd464;
	fma.rn.f64 	%fd466, %fd461, 0d3C7ABC9E3B39803F, %fd465;
	add.f64 	%fd1493, %fd462, %fd466;
	bra.uni 	$L__BB1_42;
$L__BB1_41:
	fma.rn.f64 	%fd435, %fd1491, 0d7FF0000000000000, 0d7FF0000000000000;
	{
	.reg .b32 %temp; 
	mov.b64 	{%temp, %r189}, %fd1491;
	}
	and.b32  	%r190, %r189, 2147483647;
	setp.eq.s32 	%p8, %r190, 0;
	selp.f64 	%fd1493, 0dFFF0000000000000, %fd435, %p8;
$L__BB1_42:
	mov.f64 	%fd467, 0dBFE2788CFC6FB619;
	sub.f64 	%fd1503, %fd467, %fd1493;
$L__BB1_43:
	neg.f64 	%fd69, %fd6;
	{
	.reg .b32 %temp; 
	mov.b64 	{%temp, %r200}, %fd6;
	}
	{
	.reg .b32 %temp; 
	mov.b64 	{%r201, %temp}, %fd6;
	}
	setp.lt.s32 	%p10, %r200, 1048576;
	mul.f64 	%fd469, %fd6, 0d4350000000000000;
	{
	.reg .b32 %temp; 
	mov.b64 	{%temp, %r202}, %fd469;
	}
	{
	.reg .b32 %temp; 
	mov.b64 	{%r203, %temp}, %fd469;
	}
	selp.f64 	%fd470, %fd469, %fd6, %p10;
	selp.b32 	%r204, %r202, %r200, %p10;
	selp.b32 	%r205, %r203, %r201, %p10;
	add.s32 	%r32, %r204, -1;
	fma.rn.f64 	%fd471, %fd470, 0d7FF0000000000000, 0d7FF0000000000000;
	{
	.reg .b32 %temp; 
	mov.b64 	{%temp, %r206}, %fd470;
	}
	and.b32  	%r207, %r206, 2147483647;
	setp.eq.s32 	%p11, %r207, 0;
	selp.f64 	%fd70, 0dFFF0000000000000, %fd471, %p11;
	selp.b32 	%r208, -1077, -1023, %p10;
	shr.u32 	%r209, %r204, 20;
	add.s32 	%r33, %r208, %r209;
	and.b32  	%r210, %r204, 1048575;
	or.b32  	%r34, %r210, 1072693248;
	mov.b64 	%fd71, {%r205, %r34};
	{
	.reg .b32 %temp; 
	mov.b64 	{%r211, %temp}, %fd71;
	}
	{
	.reg .b32 %temp; 
	mov.b64 	{%temp, %r212}, %fd71;
	}
	add.s32 	%r213, %r212, -1048576;
	mov.b64 	%fd72, {%r211, %r213};
	mov.b32 	%r718, 1;
	mov.f64 	%fd1496, 0d3FF0000000000000;
$L__BB1_44:
	cvt.rn.f64.u32 	%fd472, %r718;
	div.rn.f64 	%fd473, %fd69, %fd472;
	mul.f64 	%fd1496, %fd1496, %fd473;
	setp.ne.s32 	%p12, %r718, %r2;
	@%p12 bra 	$L__BB1_244;
	setp.lt.s32 	%p13, %r1, 3;
	mov.f64 	%fd1500, 0dBFE2788CFC6FB619;
	@%p13 bra 	$L__BB1_53;
	add.s32 	%r216, %r2, -1;
	setp.lt.u32 	%p14, %r216, 3;
	mov.b32 	%r720, 1;
	mov.f64 	%fd1500, 0dBFE2788CFC6FB619;
	@%p14 bra 	$L__BB1_49;
	mov.b32 	%r720, 1;
	mov.f64 	%fd1500, 0dBFE2788CFC6FB619;
$L__BB1_48:
	cvt.rn.f64.u32 	%fd480, %r720;
	rcp.rn.f64 	%fd481, %fd480;
	add.f64 	%fd482, %fd1500, %fd481;
	add.s32 	%r218, %r720, 1;
	cvt.rn.f64.u32 	%fd483, %r218;
	rcp.rn.f64 	%fd484, %fd483;
	add.f64 	%fd485, %fd482, %fd484;
	add.s32 	%r219, %r720, 2;
	cvt.rn.f64.u32 	%fd486, %r219;
	rcp.rn.f64 	%fd487, %fd486;
	add.f64 	%fd488, %fd485, %fd487;
	add.s32 	%r220, %r720, 3;
	cvt.rn.f64.u32 	%fd489, %r220;
	rcp.rn.f64 	%fd490, %fd489;
	add.f64 	%fd1500, %fd488, %fd490;
	add.s32 	%r720, %r720, 4;
	setp.ne.s32 	%p15, %r220, %r6;
	@%p15 bra 	$L__BB1_48;
$L__BB1_49:
	setp.eq.s32 	%p16, %r5, 0;
	@%p16 bra 	$L__BB1_53;
	setp.eq.s32 	%p17, %r5, 1;
	cvt.rn.f64.u32 	%fd491, %r720;
	rcp.rn.f64 	%fd492, %fd491;
	add.f64 	%fd1500, %fd1500, %fd492;
	@%p17 bra 	$L__BB1_53;
	setp.eq.s32 	%p18, %r5, 2;
	add.s32 	%r221, %r720, 1;
	cvt.rn.f64.u32 	%fd493, %r221;
	rcp.rn.f64 	%fd494, %fd493;
	add.f64 	%fd1500, %fd1500, %fd494;
	@%p18 bra 	$L__BB1_53;
	add.s32 	%r222, %r720, 2;
	cvt.rn.f64.u32 	%fd495, %r222;
	rcp.rn.f64 	%fd496, %fd495;
	add.f64 	%fd1500, %fd1500, %fd496;
$L__BB1_53:
	setp.gt.u32 	%p19, %r32, 2146435070;
	mov.f64 	%fd1501, %fd70;
	@%p19 bra 	$L__BB1_55;
	setp.gt.u32 	%p20, %r34, 1073127582;
	selp.f64 	%fd497, %fd72, %fd71, %p20;
	selp.u32 	%r223, 1, 0, %p20;
	add.s32 	%r224, %r33, %r223;
	add.f64 	%fd498, %fd497, 0dBFF0000000000000;
	add.f64 	%fd499, %fd497, 0d3FF0000000000000;
	rcp.approx.ftz.f64 	%fd500, %fd499;
	neg.f64 	%fd501, %fd499;
	fma.rn.f64 	%fd502, %fd501, %fd500, 0d3FF0000000000000;
	fma.rn.f64 	%fd503, %fd502, %fd502, %fd502;
	fma.rn.f64 	%fd504, %fd503, %fd500, %fd500;
	mul.f64 	%fd505, %fd498, %fd504;
	fma.rn.f64 	%fd506, %fd498, %fd504, %fd505;
	mul.f64 	%fd507, %fd506, %fd506;
	fma.rn.f64 	%fd508, %fd507, 0d3EB1380B3AE80F1E, 0d3ED0EE258B7A8B04;
	fma.rn.f64 	%fd509, %fd508, %fd507, 0d3EF3B2669F02676F;
	fma.rn.f64 	%fd510, %fd509, %fd507, 0d3F1745CBA9AB0956;
	fma.rn.f64 	%fd511, %fd510, %fd507, 0d3F3C71C72D1B5154;
	fma.rn.f64 	%fd512, %fd511, %fd507, 0d3F624924923BE72D;
	fma.rn.f64 	%fd513, %fd512, %fd507, 0d3F8999999999A3C4;
	fma.rn.f64 	%fd514, %fd513, %fd507, 0d3FB5555555555554;
	sub.f64 	%fd515, %fd498, %fd506;
	add.f64 	%fd516, %fd515, %fd515;
	neg.f64 	%fd517, %fd506;
	fma.rn.f64 	%fd518, %fd517, %fd498, %fd516;
	mul.f64 	%fd519, %fd504, %fd518;
	mul.f64 	%fd520, %fd507, %fd514;
	fma.rn.f64 	%fd521, %fd520, %fd506, %fd519;
	xor.b32  	%r225, %r224, -2147483648;
	mov.b32 	%r226, 1127219200;
	mov.b64 	%fd522, {%r225, %r226};
	sub.f64 	%fd523, %fd522, %fd2;
	fma.rn.f64 	%fd524, %fd523, 0d3FE62E42FEFA39EF, %fd506;
	fma.rn.f64 	%fd525, %fd523, 0dBFE62E42FEFA39EF, %fd524;
	sub.f64 	%fd526, %fd525, %fd506;
	sub.f64 	%fd527, %fd521, %fd526;
	fma.rn.f64 	%fd528, %fd523, 0d3C7ABC9E3B39803F, %fd527;
	add.f64 	%fd1501, %fd524, %fd528;
$L__BB1_55:
	sub.f64 	%fd529, %fd1500, %fd1501;
	mul.f64 	%fd1502, %fd1496, %fd529;
$L__BB1_56:
	add.f64 	%fd1503, %fd1503, %fd1502;
	abs.f64 	%fd530, %fd1502;
	abs.f64 	%fd531, %fd1503;
	mul.f64 	%fd532, %fd531, 0d39B4484BFEEBC2A0;
	setp.geu.f64 	%p21, %fd530, %fd532;
	add.s32 	%r39, %r718, 1;
	setp.lt.u32 	%p22, %r718, 2000000000;
	and.pred  	%p23, %p21, %p22;
	mov.u32 	%r718, %r39;
	@%p23 bra 	$L__BB1_44;
$L__BB1_57:
	setp.ne.s32 	%p40, %r2, -1;
	add.s32 	%r287, %r712, 1;
	cvt.rn.f64.s32 	%fd643, %r287;
	fma.rn.f64 	%fd91, %fd431, %fd643, %fd432;
	@%p40 bra 	$L__BB1_62;
	neg.f64 	%fd831, %fd91;
	fma.rn.f64 	%fd832, %fd91, 0dBFF71547652B82FE, 0d4338000000000000;
	{
	.reg .b32 %temp; 
	mov.b64 	{%r40, %temp}, %fd832;
	}
	mov.f64 	%fd833, 0dC338000000000000;
	add.rn.f64 	%fd834, %fd832, %fd833;
	fma.rn.f64 	%fd835, %fd834, 0dBFE62E42FEFA39EF, %fd831;
	fma.rn.f64 	%fd836, %fd834, 0dBC7ABC9E3B39803F, %fd835;
	fma.rn.f64 	%fd837, %fd836, 0d3E5ADE1569CE2BDF, 0d3E928AF3FCA213EA;
	fma.rn.f64 	%fd838, %fd837, %fd836, 0d3EC71DEE62401315;
	fma.rn.f64 	%fd839, %fd838, %fd836, 0d3EFA01997C89EB71;
	fma.rn.f64 	%fd840, %fd839, %fd836, 0d3F2A01A014761F65;
	fma.rn.f64 	%fd841, %fd840, %fd836, 0d3F56C16C1852B7AF;
	fma.rn.f64 	%fd842, %fd841, %fd836, 0d3F81111111122322;
	fma.rn.f64 	%fd843, %fd842, %fd836, 0d3FA55555555502A1;
	fma.rn.f64 	%fd844, %fd843, %fd836, 0d3FC5555555555511;
	fma.rn.f64 	%fd845, %fd844, %fd836, 0d3FE000000000000B;
	fma.rn.f64 	%fd846, %fd845, %fd836, 0d3FF0000000000000;
	fma.rn.f64 	%fd847, %fd846, %fd836, 0d3FF0000000000000;
	{
	.reg .b32 %temp; 
	mov.b64 	{%r41, %temp}, %fd847;
	}
	{
	.reg .b32 %temp; 
	mov.b64 	{%temp, %r42}, %fd847;
	}
	shl.b32 	%r378, %r40, 20;
	add.s32 	%r379, %r378, %r42;
	mov.b64 	%fd1504, {%r41, %r379};
	{
	.reg .b32 %temp; 
	mov.b64 	{%temp, %r380}, %fd831;
	}
	mov.b32 	%f21, %r380;
	abs.f32 	%f4, %f21;
	setp.lt.f32 	%p74, %f4, 0f4086232B;
	@%p74 bra 	$L__BB1_61;
	setp.gt.f64 	%p75, %fd91, 0d0000000000000000;
	mov.f64 	%fd848, 0d7FF0000000000000;
	sub.f64 	%fd849, %fd848, %fd91;
	selp.f64 	%fd1504, 0d0000000000000000, %fd849, %p75;
	setp.geu.f32 	%p76, %f4, 0f40874800;
	@%p76 bra 	$L__BB1_61;
	shr.u32 	%r381, %r40, 31;
	add.s32 	%r382, %r40, %r381;
	shr.s32 	%r383, %r382, 1;
	shl.b32 	%r384, %r383, 20;
	add.s32 	%r385, %r42, %r384;
	mov.b64 	%fd850, {%r41, %r385};
	sub.s32 	%r386, %r40, %r383;
	shl.b32 	%r387, %r386, 20;
	add.s32 	%r388, %r387, 1072693248;
	mov.b32 	%r389, 0;
	mov.b64 	%fd851, {%r389, %r388};
	mul.f64 	%fd1504, %fd851, %fd850;
$L__BB1_61:
	div.rn.f64 	%fd1524, %fd1504, %fd91;
	bra.uni 	$L__BB1_104;
$L__BB1_62:
	setp.leu.f64 	%p41, %fd91, 0d3FF0000000000000;
	@%p41 bra 	$L__BB1_81;
	add.f64 	%fd1508, %fd91, %fd5;
	rcp.rn.f64 	%fd1509, %fd1508;
	mov.f64 	%fd1507, 0d47EFFFFF966AD924;
	mov.b32 	%r721, 1;
	mov.f64 	%fd1506, %fd1509;
	bra.uni 	$L__BB1_72;
$L__BB1_64:
	not.b32 	%r333, %r721;
	sub.s32 	%r334, %r333, %r2;
	mad.lo.s32 	%r335, %r334, %r721, %r334;
	cvt.rn.f64.s32 	%fd749, %r335;
	add.f64 	%fd99, %fd131, 0d4000000000000000;
	fma.rn.f64 	%fd750, %fd132, %fd749, %fd99;
	rcp.rn.f64 	%fd100, %fd750;
	div.rn.f64 	%fd751, %fd749, %fd133;
	add.f64 	%fd101, %fd99, %fd751;
	mul.f64 	%fd752, %fd101, %fd100;
	mul.f64 	%fd1509, %fd1509, %fd752;
	add.f64 	%fd753, %fd752, 0dBFF0000000000000;
	abs.f64 	%fd754, %fd753;
	setp.le.f64 	%p62, %fd754, 0d39B4484BFEEBC2A0;
	@%p62 bra 	$L__BB1_73;
	add.s32 	%r336, %r721, 2;
	sub.s32 	%r337, -2, %r45;
	mul.lo.s32 	%r338, %r337, %r336;
	cvt.rn.f64.s32 	%fd755, %r338;
	add.f64 	%fd103, %fd99, 0d4000000000000000;
	fma.rn.f64 	%fd756, %fd100, %fd755, %fd103;
	rcp.rn.f64 	%fd104, %fd756;
	div.rn.f64 	%fd757, %fd755, %fd101;
	add.f64 	%fd105, %fd103, %fd757;
	mul.f64 	%fd758, %fd105, %fd104;
	mul.f64 	%fd1509, %fd1509, %fd758;
	add.f64 	%fd759, %fd758, 0dBFF0000000000000;
	abs.f64 	%fd760, %fd759;
	setp.le.f64 	%p63, %fd760, 0d39B4484BFEEBC2A0;
	@%p63 bra 	$L__BB1_73;
	add.s32 	%r339, %r721, 3;
	sub.s32 	%r340, -3, %r45;
	mul.lo.s32 	%r341, %r340, %r339;
	cvt.rn.f64.s32 	%fd761, %r341;
	add.f64 	%fd107, %fd103, 0d4000000000000000;
	fma.rn.f64 	%fd762, %fd104, %fd761, %fd107;
	rcp.rn.f64 	%fd108, %fd762;
	div.rn.f64 	%fd763, %fd761, %fd105;
	add.f64 	%fd109, %fd107, %fd763;
	mul.f64 	%fd764, %fd109, %fd108;
	mul.f64 	%fd1509, %fd1509, %fd764;
	add.f64 	%fd765, %fd764, 0dBFF0000000000000;
	abs.f64 	%fd766, %fd765;
	setp.le.f64 	%p64, %fd766, 0d39B4484BFEEBC2A0;
	@%p64 bra 	$L__BB1_73;
	add.s32 	%r342, %r721, 4;
	sub.s32 	%r343, -4, %r45;
	mul.lo.s32 	%r344, %r343, %r342;
	cvt.rn.f64.s32 	%fd767, %r344;
	add.f64 	%fd111, %fd107, 0d4000000000000000;
	fma.rn.f64 	%fd768, %fd108, %fd767, %fd111;
	rcp.rn.f64 	%fd112, %fd768;
	div.rn.f64 	%fd769, %fd767, %fd109;
	add.f64 	%fd113, %fd111, %fd769;
	mul.f64 	%fd770, %fd113, %fd112;
	mul.f64 	%fd1509, %fd1509, %fd770;
	add.f64 	%fd771, %fd770, 0dBFF0000000000000;
	abs.f64 	%fd772, %fd771;
	setp.le.f64 	%p65, %fd772, 0d39B4484BFEEBC2A0;
	@%p65 bra 	$L__BB1_73;
	add.s32 	%r345, %r721, 5;
	sub.s32 	%r346, -5, %r45;
	mul.lo.s32 	%r347, %r346, %r345;
	cvt.rn.f64.s32 	%fd773, %r347;
	add.f64 	%fd115, %fd111, 0d4000000000000000;
	fma.rn.f64 	%fd774, %fd112, %fd773, %fd115;
	rcp.rn.f64 	%fd116, %fd774;
	div.rn.f64 	%fd775, %fd773, %fd113;
	add.f64 	%fd117, %fd115, %fd775;
	mul.f64 	%fd776, %fd117, %fd116;
	mul.f64 	%fd1509, %fd1509, %fd776;
	add.f64 	%fd777, %fd776, 0dBFF0000000000000;
	abs.f64 	%fd778, %fd777;
	setp.le.f64 	%p66, %fd778, 0d39B4484BFEEBC2A0;
	@%p66 bra 	$L__BB1_73;
	add.s32 	%r348, %r721, 6;
	sub.s32 	%r349, -6, %r45;
	mul.lo.s32 	%r350, %r349, %r348;
	cvt.rn.f64.s32 	%fd779, %r350;
	add.f64 	%fd119, %fd115, 0d4000000000000000;
	fma.rn.f64 	%fd780, %fd116, %fd779, %fd119;
	rcp.rn.f64 	%fd120, %fd780;
	div.rn.f64 	%fd781, %fd779, %fd117;
	add.f64 	%fd121, %fd119, %fd781;
	mul.f64 	%fd782, %fd121, %fd120;
	mul.f64 	%fd1509, %fd1509, %fd782;
	add.f64 	%fd783, %fd782, 0dBFF0000000000000;
	abs.f64 	%fd784, %fd783;
	setp.le.f64 	%p67, %fd784, 0d39B4484BFEEBC2A0;
	@%p67 bra 	$L__BB1_73;
	add.s32 	%r351, %r721, 7;
	sub.s32 	%r352, -7, %r45;
	mul.lo.s32 	%r353, %r352, %r351;
	cvt.rn.f64.s32 	%fd785, %r353;
	add.f64 	%fd1508, %fd119, 0d4000000000000000;
	fma.rn.f64 	%fd786, %fd120, %fd785, %fd1508;
	rcp.rn.f64 	%fd1506, %fd786;
	div.rn.f64 	%fd787, %fd785, %fd121;
	add.f64 	%fd1507, %fd1508, %fd787;
	mul.f64 	%fd788, %fd1507, %fd1506;
	mul.f64 	%fd1509, %fd1509, %fd788;
	add.f64 	%fd789, %fd788, 0dBFF0000000000000;
	abs.f64 	%fd790, %fd789;
	setp.le.f64 	%p68, %fd790, 0d39B4484BFEEBC2A0;
	@%p68 bra 	$L__BB1_73;
	add.s32 	%r721, %r721, 8;
	setp.eq.s32 	%p71, %r721, 2000000001;
	@%p71 bra 	$L__BB1_77;
$L__BB1_72:
	add.s32 	%r45, %r721, %r2;
	mul.lo.s32 	%r331, %r721, %r45;
	neg.s32 	%r332, %r331;
	cvt.rn.f64.s32 	%fd743, %r332;
	add.f64 	%fd131, %fd1508, 0d4000000000000000;
	fma.rn.f64 	%fd744, %fd1506, %fd743, %fd131;
	rcp.rn.f64 	%fd132, %fd744;
	div.rn.f64 	%fd745, %fd743, %fd1507;
	add.f64 	%fd133, %fd131, %fd745;
	mul.f64 	%fd746, %fd133, %fd132;
	mul.f64 	%fd1509, %fd1509, %fd746;
	add.f64 	%fd747, %fd746, 0dBFF0000000000000;
	abs.f64 	%fd748, %fd747;
	setp.gtu.f64 	%p61, %fd748, 0d39B4484BFEEBC2A0;
	@%p61 bra 	$L__BB1_64;
$L__BB1_73:
	neg.f64 	%fd791, %fd91;
	fma.rn.f64 	%fd792, %fd91, 0dBFF71547652B82FE, 0d4338000000000000;
	{
	.reg .b32 %temp; 
	mov.b64 	{%r46, %temp}, %fd792;
	}
	mov.f64 	%fd793, 0dC338000000000000;
	add.rn.f64 	%fd794, %fd792, %fd793;
	fma.rn.f64 	%fd795, %fd794, 0dBFE62E42FEFA39EF, %fd791;
	fma.rn.f64 	%fd796, %fd794, 0dBC7ABC9E3B39803F, %fd795;
	fma.rn.f64 	%fd797, %fd796, 0d3E5ADE1569CE2BDF, 0d3E928AF3FCA213EA;
	fma.rn.f64 	%fd798, %fd797, %fd796, 0d3EC71DEE62401315;
	fma.rn.f64 	%fd799, %fd798, %fd796, 0d3EFA01997C89EB71;
	fma.rn.f64 	%fd800, %fd799, %fd796, 0d3F2A01A014761F65;
	fma.rn.f64 	%fd801, %fd800, %fd796, 0d3F56C16C1852B7AF;
	fma.rn.f64 	%fd802, %fd801, %fd796, 0d3F81111111122322;
	fma.rn.f64 	%fd803, %fd802, %fd796, 0d3FA55555555502A1;
	fma.rn.f64 	%fd804, %fd803, %fd796, 0d3FC5555555555511;
	fma.rn.f64 	%fd805, %fd804, %fd796, 0d3FE000000000000B;
	fma.rn.f64 	%fd806, %fd805, %fd796, 0d3FF0000000000000;
	fma.rn.f64 	%fd807, %fd806, %fd796, 0d3FF0000000000000;
	{
	.reg .b32 %temp; 
	mov.b64 	{%r47, %temp}, %fd807;
	}
	{
	.reg .b32 %temp; 
	mov.b64 	{%temp, %r48}, %fd807;
	}
	shl.b32 	%r354, %r46, 20;
	add.s32 	%r355, %r354, %r48;
	mov.b64 	%fd1510, {%r47, %r355};
	{
	.reg .b32 %temp; 
	mov.b64 	{%temp, %r356}, %fd791;
	}
	mov.b32 	%f19, %r356;
	abs.f32 	%f5, %f19;
	setp.lt.f32 	%p69, %f5, 0f4086232B;
	@%p69 bra 	$L__BB1_76;
	setp.geu.f32 	%p70, %f5, 0f40874800;
	mov.f64 	%fd1510, 0d0000000000000000;
	@%p70 bra 	$L__BB1_76;
	shr.u32 	%r357, %r46, 31;
	add.s32 	%r358, %r46, %r357;
	shr.s32 	%r359, %r358, 1;
	shl.b32 	%r360, %r359, 20;
	add.s32 	%r361, %r48, %r360;
	mov.b64 	%fd809, {%r47, %r361};
	sub.s32 	%r362, %r46, %r359;
	shl.b32 	%r363, %r362, 20;
	add.s32 	%r364, %r363, 1072693248;
	mov.b32 	%r365, 0;
	mov.b64 	%fd810, {%r365, %r364};
	mul.f64 	%fd1510, %fd810, %fd809;
$L__BB1_76:
	mul.f64 	%fd1524, %fd1509, %fd1510;
	bra.uni 	$L__BB1_104;
$L__BB1_77:
	neg.f64 	%fd811, %fd91;
	fma.rn.f64 	%fd812, %fd91, 0dBFF71547652B82FE, 0d4338000000000000;
	{
	.reg .b32 %temp; 
	mov.b64 	{%r49, %temp}, %fd812;
	}
	mov.f64 	%fd813, 0dC338000000000000;
	add.rn.f64 	%fd814, %fd812, %fd813;
	fma.rn.f64 	%fd815, %fd814, 0dBFE62E42FEFA39EF, %fd811;
	fma.rn.f64 	%fd816, %fd814, 0dBC7ABC9E3B39803F, %fd815;
	fma.rn.f64 	%fd817, %fd816, 0d3E5ADE1569CE2BDF, 0d3E928AF3FCA213EA;
	fma.rn.f64 	%fd818, %fd817, %fd816, 0d3EC71DEE62401315;
	fma.rn.f64 	%fd819, %fd818, %fd816, 0d3EFA01997C89EB71;
	fma.rn.f64 	%fd820, %fd819, %fd816, 0d3F2A01A014761F65;
	fma.rn.f64 	%fd821, %fd820, %fd816, 0d3F56C16C1852B7AF;
	fma.rn.f64 	%fd822, %fd821, %fd816, 0d3F81111111122322;
	fma.rn.f64 	%fd823, %fd822, %fd816, 0d3FA55555555502A1;
	fma.rn.f64 	%fd824, %fd823, %fd816, 0d3FC5555555555511;
	fma.rn.f64 	%fd825, %fd824, %fd816, 0d3FE000000000000B;
	fma.rn.f64 	%fd826, %fd825, %fd816, 0d3FF0000000000000;
	fma.rn.f64 	%fd827, %fd826, %fd816, 0d3FF0000000000000;
	{
	.reg .b32 %temp; 
	mov.b64 	{%r50, %temp}, %fd827;
	}
	{
	.reg .b32 %temp; 
	mov.b64 	{%temp, %r51}, %fd827;
	}
	shl.b32 	%r366, %r49, 20;
	add.s32 	%r367, %r366, %r51;
	mov.b64 	%fd1511, {%r50, %r367};
	{
	.reg .b32 %temp; 
	mov.b64 	{%temp, %r368}, %fd811;
	}
	mov.b32 	%f20, %r368;
	abs.f32 	%f6, %f20;
	setp.lt.f32 	%p72, %f6, 0f4086232B;
	@%p72 bra 	$L__BB1_80;
	setp.geu.f32 	%p73, %f6, 0f40874800;
	mov.f64 	%fd1511, 0d0000000000000000;
	@%p73 bra 	$L__BB1_80;
	shr.u32 	%r369, %r49, 31;
	add.s32 	%r370, %r49, %r369;
	shr.s32 	%r371, %r370, 1;
	shl.b32 	%r372, %r371, 20;
	add.s32 	%r373, %r51, %r372;
	mov.b64 	%fd829, {%r50, %r373};
	sub.s32 	%r374, %r49, %r371;
	shl.b32 	%r375, %r374, 20;
	add.s32 	%r376, %r375, 1072693248;
	mov.b32 	%r377, 0;
	mov.b64 	%fd830, {%r377, %r376};
	mul.f64 	%fd1511, %fd830, %fd829;
$L__BB1_80:
	mul.f64 	%fd1524, %fd1509, %fd1511;
	bra.uni 	$L__BB1_104;
$L__BB1_81:
	add.s32 	%r288, %r1, 2;
	setp.gt.u32 	%p42, %r288, 4;
	mov.f64 	%fd1524, %fd1;
	@%p42 bra 	$L__BB1_90;
	{
	.reg .b32 %temp; 
	mov.b64 	{%temp, %r722}, %fd91;
	}
	{
	.reg .b32 %temp; 
	mov.b64 	{%r723, %temp}, %fd91;
	}
	setp.gt.s32 	%p43, %r722, 1048575;
	mov.b32 	%r724, -1023;
	mov.f64 	%fd1512, %fd91;
	@%p43 bra 	$L__BB1_84;
	mul.f64 	%fd1512, %fd91, 0d4350000000000000;
	{
	.reg .b32 %temp; 
	mov.b64 	{%temp, %r722}, %fd1512;
	}
	{
	.reg .b32 %temp; 
	mov.b64 	{%r723, %temp}, %fd1512;
	}
	mov.b32 	%r724, -1077;
$L__BB1_84:
	add.s32 	%r291, %r722, -1;
	setp.gt.u32 	%p44, %r291, 2146435070;
	@%p44 bra 	$L__BB1_88;
	shr.u32 	%r294, %r722, 20;
	add.s32 	%r725, %r724, %r294;
	and.b32  	%r295, %r722, 1048575;
	or.b32  	%r296, %r295, 1072693248;
	mov.b64 	%fd1513, {%r723, %r296};
	setp.lt.u32 	%p46, %r296, 1073127583;
	@%p46 bra 	$L__BB1_87;
	{
	.reg .b32 %temp; 
	mov.b64 	{%r297, %temp}, %fd1513;
	}
	{
	.reg .b32 %temp; 
	mov.b64 	{%temp, %r298}, %fd1513;
	}
	add.s32 	%r299, %r298, -1048576;
	mov.b64 	%fd1513, {%r297, %r299};
	add.s32 	%r725, %r725, 1;
$L__BB1_87:
	add.f64 	%fd645, %fd1513, 0dBFF0000000000000;
	add.f64 	%fd646, %fd1513, 0d3FF0000000000000;
	rcp.approx.ftz.f64 	%fd647, %fd646;
	neg.f64 	%fd648, %fd646;
	fma.rn.f64 	%fd649, %fd648, %fd647, 0d3FF0000000000000;
	fma.rn.f64 	%fd650, %fd649, %fd649, %fd649;
	fma.rn.f64 	%fd651, %fd650, %fd647, %fd647;
	mul.f64 	%fd652, %fd645, %fd651;
	fma.rn.f64 	%fd653, %fd645, %fd651, %fd652;
	mul.f64 	%fd654, %fd653, %fd653;
	fma.rn.f64 	%fd655, %fd654, 0d3EB1380B3AE80F1E, 0d3ED0EE258B7A8B04;
	fma.rn.f64 	%fd656, %fd655, %fd654, 0d3EF3B2669F02676F;
	fma.rn.f64 	%fd657, %fd656, %fd654, 0d3F1745CBA9AB0956;
	fma.rn.f64 	%fd658, %fd657, %fd654, 0d3F3C71C72D1B5154;
	fma.rn.f64 	%fd659, %fd658, %fd654, 0d3F624924923BE72D;
	fma.rn.f64 	%fd660, %fd659, %fd654, 0d3F8999999999A3C4;
	fma.rn.f64 	%fd661, %fd660, %fd654, 0d3FB5555555555554;
	sub.f64 	%fd662, %fd645, %fd653;
	add.f64 	%fd663, %fd662, %fd662;
	neg.f64 	%fd664, %fd653;
	fma.rn.f64 	%fd665, %fd664, %fd645, %fd663;
	mul.f64 	%fd666, %fd651, %fd665;
	mul.f64 	%fd667, %fd654, %fd661;
	fma.rn.f64 	%fd668, %fd667, %fd653, %fd666;
	xor.b32  	%r300, %r725, -2147483648;
	mov.b32 	%r301, 1127219200;
	mov.b64 	%fd669, {%r300, %r301};
	sub.f64 	%fd670, %fd669, %fd2;
	fma.rn.f64 	%fd671, %fd670, 0d3FE62E42FEFA39EF, %fd653;
	fma.rn.f64 	%fd672, %fd670, 0dBFE62E42FEFA39EF, %fd671;
	sub.f64 	%fd673, %fd672, %fd653;
	sub.f64 	%fd674, %fd668, %fd673;
	fma.rn.f64 	%fd675, %fd670, 0d3C7ABC9E3B39803F, %fd674;
	add.f64 	%fd1514, %fd671, %fd675;
	bra.uni 	$L__BB1_89;
$L__BB1_88:
	fma.rn.f64 	%fd644, %fd1512, 0d7FF0000000000000, 0d7FF0000000000000;
	{
	.reg .b32 %temp; 
	mov.b64 	{%temp, %r292}, %fd1512;
	}
	and.b32  	%r293, %r292, 2147483647;
	setp.eq.s32 	%p45, %r293, 0;
	selp.f64 	%fd1514, 0dFFF0000000000000, %fd644, %p45;
$L__BB1_89:
	mov.f64 	%fd676, 0dBFE2788CFC6FB619;
	sub.f64 	%fd1524, %fd676, %fd1514;
$L__BB1_90:
	neg.f64 	%fd154, %fd91;
	{
	.reg .b32 %temp; 
	mov.b64 	{%temp, %r303}, %fd91;
	}
	{
	.reg .b32 %temp; 
	mov.b64 	{%r304, %temp}, %fd91;
	}
	setp.lt.s32 	%p47, %r303, 1048576;
	mul.f64 	%fd678, %fd91, 0d4350000000000000;
	{
	.reg .b32 %temp; 
	mov.b64 	{%temp, %r305}, %fd678;
	}
	{
	.reg .b32 %temp; 
	mov.b64 	{%r306, %temp}, %fd678;
	}
	selp.f64 	%fd679, %fd678, %fd91, %p47;
	selp.b32 	%r307, %r305, %r303, %p47;
	selp.b32 	%r308, %r306, %r304, %p47;
	add.s32 	%r62, %r307, -1;
	fma.rn.f64 	%fd680, %fd679, 0d7FF0000000000000, 0d7FF0000000000000;
	{
	.reg .b32 %temp; 
	mov.b64 	{%temp, %r309}, %fd679;
	}
	and.b32  	%r310, %r309, 2147483647;
	setp.eq.s32 	%p48, %r310, 0;
	selp.f64 	%fd155, 0dFFF0000000000000, %fd680, %p48;
	selp.b32 	%r311, -1077, -1023, %p47;
	shr.u32 	%r312, %r307, 20;
	add.s32 	%r63, %r311, %r312;
	and.b32  	%r313, %r307, 1048575;
	or.b32  	%r64, %r313, 1072693248;
	mov.b64 	%fd156, {%r308, %r64};
	{
	.reg .b32 %temp; 
	mov.b64 	{%r314, %temp}, %fd156;
	}
	{
	.reg .b32 %temp; 
	mov.b64 	{%temp, %r315}, %fd156;
	}
	add.s32 	%r316, %r315, -1048576;
	mov.b64 	%fd157, {%r314, %r316};
	mov.b32 	%r726, 1;
	mov.f64 	%fd1517, 0d3FF0000000000000;
$L__BB1_91:
	cvt.rn.f64.u32 	%fd681, %r726;
	div.rn.f64 	%fd682, %fd154, %fd681;
	mul.f64 	%fd1517, %fd1517, %fd682;
	setp.ne.s32 	%p49, %r726, %r2;
	@%p49 bra 	$L__BB1_245;
	setp.lt.s32 	%p50, %r1, 3;
	mov.f64 	%fd1521, 0dBFE2788CFC6FB619;
	@%p50 bra 	$L__BB1_100;
	add.s32 	%r319, %r2, -1;
	setp.lt.u32 	%p51, %r319, 3;
	mov.b32 	%r728, 1;
	mov.f64 	%fd1521, 0dBFE2788CFC6FB619;
	@%p51 bra 	$L__BB1_96;
	mov.b32 	%r728, 1;
	mov.f64 	%fd1521, 0dBFE2788CFC6FB619;
$L__BB1_95:
	cvt.rn.f64.u32 	%fd689, %r728;
	rcp.rn.f64 	%fd690, %fd689;
	add.f64 	%fd691, %fd1521, %fd690;
	add.s32 	%r321, %r728, 1;
	cvt.rn.f64.u32 	%fd692, %r321;
	rcp.rn.f64 	%fd693, %fd692;
	add.f64 	%fd694, %fd691, %fd693;
	add.s32 	%r322, %r728, 2;
	cvt.rn.f64.u32 	%fd695, %r322;
	rcp.rn.f64 	%fd696, %fd695;
	add.f64 	%fd697, %fd694, %fd696;
	add.s32 	%r323, %r728, 3;
	cvt.rn.f64.u32 	%fd698, %r323;
	rcp.rn.f64 	%fd699, %fd698;
	add.f64 	%fd1521, %fd697, %fd699;
	add.s32 	%r728, %r728, 4;
	setp.ne.s32 	%p52, %r323, %r6;
	@%p52 bra 	$L__BB1_95;
$L__BB1_96:
	setp.eq.s32 	%p53, %r5, 0;
	@%p53 bra 	$L__BB1_100;
	setp.eq.s32 	%p54, %r5, 1;
	cvt.rn.f64.u32 	%fd700, %r728;
	rcp.rn.f64 	%fd701, %fd700;
	add.f64 	%fd1521, %fd1521, %fd701;
	@%p54 bra 	$L__BB1_100;
	setp.eq.s32 	%p55, %r5, 2;
	add.s32 	%r324, %r728, 1;
	cvt.rn.f64.u32 	%fd702, %r324;
	rcp.rn.f64 	%fd703, %fd702;
	add.f64 	%fd1521, %fd1521, %fd703;
	@%p55 bra 	$L__BB1_100;
	add.s32 	%r325, %r728, 2;
	cvt.rn.f64.u32 	%fd704, %r325;
	rcp.rn.f64 	%fd705, %fd704;
	add.f64 	%fd1521, %fd1521, %fd705;
$L__BB1_100:
	setp.gt.u32 	%p56, %r62, 2146435070;
	mov.f64 	%fd1522, %fd155;
	@%p56 bra 	$L__BB1_102;
	setp.gt.u32 	%p57, %r64, 1073127582;
	selp.f64 	%fd706, %fd157, %fd156, %p57;
	selp.u32 	%r326, 1, 0, %p57;
	add.s32 	%r327, %r63, %r326;
	add.f64 	%fd707, %fd706, 0dBFF0000000000000;
	add.f64 	%fd708, %fd706, 0d3FF0000000000000;
	rcp.approx.ftz.f64 	%fd709, %fd708;
	neg.f64 	%fd710, %fd708;
	fma.rn.f64 	%fd711, %fd710, %fd709, 0d3FF0000000000000;
	fma.rn.f64 	%fd712, %fd711, %fd711, %fd711;
	fma.rn.f64 	%fd713, %fd712, %fd709, %fd709;
	mul.f64 	%fd714, %fd707, %fd713;
	fma.rn.f64 	%fd715, %fd707, %fd713, %fd714;
	mul.f64 	%fd716, %fd715, %fd715;
	fma.rn.f64 	%fd717, %fd716, 0d3EB1380B3AE80F1E, 0d3ED0EE258B7A8B04;
	fma.rn.f64 	%fd718, %fd717, %fd716, 0d3EF3B2669F02676F;
	fma.rn.f64 	%fd719, %fd718, %fd716, 0d3F1745CBA9AB0956;
	fma.rn.f64 	%fd720, %fd719, %fd716, 0d3F3C71C72D1B5154;
	fma.rn.f64 	%fd721, %fd720, %fd716, 0d3F624924923BE72D;
	fma.rn.f64 	%fd722, %fd721, %fd716, 0d3F8999999999A3C4;
	fma.rn.f64 	%fd723, %fd722, %fd716, 0d3FB5555555555554;
	sub.f64 	%fd724, %fd707, %fd715;
	add.f64 	%fd725, %fd724, %fd724;
	neg.f64 	%fd726, %fd715;
	fma.rn.f64 	%fd727, %fd726, %fd707, %fd725;
	mul.f64 	%fd728, %fd713, %fd727;
	mul.f64 	%fd729, %fd716, %fd723;
	fma.rn.f64 	%fd730, %fd729, %fd715, %fd728;
	xor.b32  	%r328, %r327, -2147483648;
	mov.b32 	%r329, 1127219200;
	mov.b64 	%fd731, {%r328, %r329};
	sub.f64 	%fd732, %fd731, %fd2;
	fma.rn.f64 	%fd733, %fd732, 0d3FE62E42FEFA39EF, %fd715;
	fma.rn.f64 	%fd734, %fd732, 0dBFE62E42FEFA39EF, %fd733;
	sub.f64 	%fd735, %fd734, %fd715;
	sub.f64 	%fd736, %fd730, %fd735;
	fma.rn.f64 	%fd737, %fd732, 0d3C7ABC9E3B39803F, %fd736;
	add.f64 	%fd1522, %fd733, %fd737;
$L__BB1_102:
	sub.f64 	%fd738, %fd1521, %fd1522;
	mul.f64 	%fd1523, %fd1517, %fd738;
$L__BB1_103:
	add.f64 	%fd1524, %fd1524, %fd1523;
	abs.f64 	%fd739, %fd1523;
	abs.f64 	%fd740, %fd1524;
	mul.f64 	%fd741, %fd740, 0d39B4484BFEEBC2A0;
	setp.geu.f64 	%p58, %fd739, %fd741;
	add.s32 	%r69, %r726, 1;
	setp.lt.u32 	%p59, %r726, 2000000000;
	and.pred  	%p60, %p58, %p59;
	mov.u32 	%r726, %r69;
	@%p60 bra 	$L__BB1_91;
$L__BB1_104:
	setp.ne.s32 	%p77, %r2, -1;
	add.s32 	%r390, %r712, 2;
	cvt.rn.f64.s32 	%fd852, %r390;
	fma.rn.f64 	%fd176, %fd431, %fd852, %fd432;
	@%p77 bra 	$L__BB1_109;
	neg.f64 	%fd1041, %fd176;
	fma.rn.f64 	%fd1042, %fd176, 0dBFF71547652B82FE, 0d4338000000000000;
	{
	.reg .b32 %temp; 
	mov.b64 	{%r70, %temp}, %fd1042;
	}
	mov.f64 	%fd1043, 0dC338000000000000;
	add.rn.f64 	%fd1044, %fd1042, %fd1043;
	fma.rn.f64 	%fd1045, %fd1044, 0dBFE62E42FEFA39EF, %fd1041;
	fma.rn.f64 	%fd1046, %fd1044, 0dBC7ABC9E3B39803F, %fd1045;
	fma.rn.f64 	%fd1047, %fd1046, 0d3E5ADE1569CE2BDF, 0d3E928AF3FCA213EA;
	fma.rn.f64 	%fd1048, %fd1047, %fd1046, 0d3EC71DEE62401315;
	fma.rn.f64 	%fd1049, %fd1048, %fd1046, 0d3EFA01997C89EB71;
	fma.rn.f64 	%fd1050, %fd1049, %fd1046, 0d3F2A01A014761F65;
	fma.rn.f64 	%fd1051, %fd1050, %fd1046, 0d3F56C16C1852B7AF;
	fma.rn.f64 	%fd1052, %fd1051, %fd1046, 0d3F81111111122322;
	fma.rn.f64 	%fd1053, %fd1052, %fd1046, 0d3FA55555555502A1;
	fma.rn.f64 	%fd1054, %fd1053, %fd1046, 0d3FC5555555555511;
	fma.rn.f64 	%fd1055, %fd1054, %fd1046, 0d3FE000000000000B;
	fma.rn.f64 	%fd1056, %fd1055, %fd1046, 0d3FF0000000000000;
	fma.rn.f64 	%fd1057, %fd1056, %fd1046, 0d3FF0000000000000;
	{
	.reg .b32 %temp; 
	mov.b64 	{%r71, %temp}, %fd1057;
	}
	{
	.reg .b32 %temp; 
	mov.b64 	{%temp, %r72}, %fd1057;
	}
	shl.b32 	%r482, %r70, 20;
	add.s32 	%r483, %r482, %r72;
	mov.b64 	%fd1525, {%r71, %r483};
	{
	.reg .b32 %temp; 
	mov.b64 	{%temp, %r484}, %fd1041;
	}
	mov.b32 	%f24, %r484;
	abs.f32 	%f7, %f24;
	setp.lt.f32 	%p111, %f7, 0f4086232B;
	@%p111 bra 	$L__BB1_108;
	setp.gt.f64 	%p112, %fd176, 0d0000000000000000;
	mov.f64 	%fd1058, 0d7FF0000000000000;
	sub.f64 	%fd1059, %fd1058, %fd176;
	selp.f64 	%fd1525, 0d0000000000000000, %fd1059, %p112;
	setp.geu.f32 	%p113, %f7, 0f40874800;
	@%p113 bra 	$L__BB1_108;
	shr.u32 	%r485, %r70, 31;
	add.s32 	%r486, %r70, %r485;
	shr.s32 	%r487, %r486, 1;
	shl.b32 	%r488, %r487, 20;
	add.s32 	%r489, %r72, %r488;
	mov.b64 	%fd1060, {%r71, %r489};
	sub.s32 	%r490, %r70, %r487;
	shl.b32 	%r491, %r490, 20;
	add.s32 	%r492, %r491, 1072693248;
	mov.b32 	%r493, 0;
	mov.b64 	%fd1061, {%r493, %r492};
	mul.f64 	%fd1525, %fd1061, %fd1060;
$L__BB1_108:
	div.rn.f64 	%fd1545, %fd1525, %fd176;
	bra.uni 	$L__BB1_151;
$L__BB1_109:
	setp.leu.f64 	%p78, %fd176, 0d3FF0000000000000;
	@%p78 bra 	$L__BB1_128;
	add.s32 	%r434, %r2, 1;
	cvt.rn.f64.s32 	%fd952, %r434;
	add.f64 	%fd1529, %fd176, %fd952;
	rcp.rn.f64 	%fd1530, %fd1529;
	mov.f64 	%fd1528, 0d47EFFFFF966AD924;
	mov.b32 	%r729, 1;
	mov.f64 	%fd1527, %fd1530;
	bra.uni 	$L__BB1_119;
$L__BB1_111:
	not.b32 	%r437, %r729;
	sub.s32 	%r438, %r437, %r2;
	mad.lo.s32 	%r439, %r438, %r729, %r438;
	cvt.rn.f64.s32 	%fd959, %r439;
	add.f64 	%fd184, %fd216, 0d4000000000000000;
	fma.rn.f64 	%fd960, %fd217, %fd959, %fd184;
	rcp.rn.f64 	%fd185, %fd960;
	div.rn.f64 	%fd961, %fd959, %fd218;
	add.f64 	%fd186, %fd184, %fd961;
	mul.f64 	%fd962, %fd186, %fd185;
	mul.f64 	%fd1530, %fd1530, %fd962;
	add.f64 	%fd963, %fd962, 0dBFF0000000000000;
	abs.f64 	%fd964, %fd963;
	setp.le.f64 	%p99, %fd964, 0d39B4484BFEEBC2A0;
	@%p99 bra 	$L__BB1_120;
	add.s32 	%r440, %r729, 2;
	sub.s32 	%r441, -2, %r75;
	mul.lo.s32 	%r442, %r441, %r440;
	cvt.rn.f64.s32 	%fd965, %r442;
	add.f64 	%fd188, %fd184, 0d4000000000000000;
	fma.rn.f64 	%fd966, %fd185, %fd965, %fd188;
	rcp.rn.f64 	%fd189, %fd966;
	div.rn.f64 	%fd967, %fd965, %fd186;
	add.f64 	%fd190, %fd188, %fd967;
	mul.f64 	%fd968, %fd190, %fd189;
	mul.f64 	%fd1530, %fd1530, %fd968;
	add.f64 	%fd969, %fd968, 0dBFF0000000000000;
	abs.f64 	%fd970, %fd969;
	setp.le.f64 	%p100, %fd970, 0d39B4484BFEEBC2A0;
	@%p100 bra 	$L__BB1_120;
	add.s32 	%r443, %r729, 3;
	sub.s32 	%r444, -3, %r75;
	mul.lo.s32 	%r445, %r444, %r443;
	cvt.rn.f64.s32 	%fd971, %r445;
	add.f64 	%fd192, %fd188, 0d4000000000000000;
	fma.rn.f64 	%fd972, %fd189, %fd971, %fd192;
	rcp.rn.f64 	%fd193, %fd972;
	div.rn.f64 	%fd973, %fd971, %fd190;
	add.f64 	%fd194, %fd192, %fd973;
	mul.f64 	%fd974, %fd194, %fd193;
	mul.f64 	%fd1530, %fd1530, %fd974;
	add.f64 	%fd975, %fd974, 0dBFF0000000000000;
	abs.f64 	%fd976, %fd975;
	setp.le.f64 	%p101, %fd976, 0d39B4484BFEEBC2A0;
	@%p101 bra 	$L__BB1_120;
	add.s32 	%r446, %r729, 4;
	sub.s32 	%r447, -4, %r75;
	mul.lo.s32 	%r448, %r447, %r446;
	cvt.rn.f64.s32 	%fd977, %r448;
	add.f64 	%fd196, %fd192, 0d4000000000000000;
	fma.rn.f64 	%fd978, %fd193, %fd977, %fd196;
	rcp.rn.f64 	%fd197, %fd978;
	div.rn.f64 	%fd979, %fd977, %fd194;
	add.f64 	%fd198, %fd196, %fd979;
	mul.f64 	%fd980, %fd198, %fd197;
	mul.f64 	%fd1530, %fd1530, %fd980;
	add.f64 	%fd981, %fd980, 0dBFF0000000000000;
	abs.f64 	%fd982, %fd981;
	setp.le.f64 	%p102, %fd982, 0d39B4484BFEEBC2A0;
	@%p102 bra 	$L__BB1_120;
	add.s32 	%r449, %r729, 5;
	sub.s32 	%r450, -5, %r75;
	mul.lo.s32 	%r451, %r450, %r449;
	cvt.rn.f64.s32 	%fd983, %r451;
	add.f64 	%fd200, %fd196, 0d4000000000000000;
	fma.rn.f64 	%fd984, %fd197, %fd983, %fd200;
	rcp.rn.f64 	%fd201, %fd984;
	div.rn.f64 	%fd985, %fd983, %fd198;
	add.f64 	%fd202, %fd200, %fd985;
	mul.f64 	%fd986, %fd202, %fd201;
	mul.f64 	%fd1530, %fd1530, %fd986;
	add.f64 	%fd987, %fd986, 0dBFF0000000000000;
	abs.f64 	%fd988, %fd987;
	setp.le.f64 	%p103, %fd988, 0d39B4484BFEEBC2A0;
	@%p103 bra 	$L__BB1_120;
	add.s32 	%r452, %r729, 6;
	sub.s32 	%r453, -6, %r75;
	mul.lo.s32 	%r454, %r453, %r452;
	cvt.rn.f64.s32 	%fd989, %r454;
	add.f64 	%fd204, %fd200, 0d4000000000000000;
	fma.rn.f64 	%fd990, %fd201, %fd989, %fd204;
	rcp.rn.f64 	%fd205, %fd990;
	div.rn.f64 	%fd991, %fd989, %fd202;
	add.f64 	%fd206, %fd204, %fd991;
	mul.f64 	%fd992, %fd206, %fd205;
	mul.f64 	%fd1530, %fd1530, %fd992;
	add.f64 	%fd993, %fd992, 0dBFF0000000000000;
	abs.f64 	%fd994, %fd993;
	setp.le.f64 	%p104, %fd994, 0d39B4484BFEEBC2A0;
	@%p104 bra 	$L__BB1_120;
	add.s32 	%r455, %r729, 7;
	sub.s32 	%r456, -7, %r75;
	mul.lo.s32 	%r457, %r456, %r455;
	cvt.rn.f64.s32 	%fd995, %r457;
	add.f64 	%fd1529, %fd204, 0d4000000000000000;
	fma.rn.f64 	%fd996, %fd205, %fd995, %fd1529;
	rcp.rn.f64 	%fd1527, %fd996;
	div.rn.f64 	%fd997, %fd995, %fd206;
	add.f64 	%fd1528, %fd1529, %fd997;
	mul.f64 	%fd998, %fd1528, %fd1527;
	mul.f64 	%fd1530, %fd1530, %fd998;
	add.f64 	%fd999, %fd998, 0dBFF0000000000000;
	abs.f64 	%fd1000, %fd999;
	setp.le.f64 	%p105, %fd1000, 0d39B4484BFEEBC2A0;
	@%p105 bra 	$L__BB1_120;
	add.s32 	%r729, %r729, 8;
	setp.eq.s32 	%p108, %r729, 2000000001;
	@%p108 bra 	$L__BB1_124;
$L__BB1_119:
	add.s32 	%r75, %r729, %r2;
	mul.lo.s32 	%r435, %r729, %r75;
	neg.s32 	%r436, %r435;
	cvt.rn.f64.s32 	%fd953, %r436;
	add.f64 	%fd216, %fd1529, 0d4000000000000000;
	fma.rn.f64 	%fd954, %fd1527, %fd953, %fd216;
	rcp.rn.f64 	%fd217, %fd954;
	div.rn.f64 	%fd955, %fd953, %fd1528;
	add.f64 	%fd218, %fd216, %fd955;
	mul.f64 	%fd956, %fd218, %fd217;
	mul.f64 	%fd1530, %fd1530, %fd956;
	add.f64 	%fd957, %fd956, 0dBFF0000000000000;
	abs.f64 	%fd958, %fd957;
	setp.gtu.f64 	%p98, %fd958, 0d39B4484BFEEBC2A0;
	@%p98 bra 	$L__BB1_111;
$L__BB1_120:
	neg.f64 	%fd1001, %fd176;
	fma.rn.f64 	%fd1002, %fd176, 0dBFF71547652B82FE, 0d4338000000000000;
	{
	.reg .b32 %temp; 
	mov.b64 	{%r76, %temp}, %fd1002;
	}
	mov.f64 	%fd1003, 0dC338000000000000;
	add.rn.f64 	%fd1004, %fd1002, %fd1003;
	fma.rn.f64 	%fd1005, %fd1004, 0dBFE62E42FEFA39EF, %fd1001;
	fma.rn.f64 	%fd1006, %fd1004, 0dBC7ABC9E3B39803F, %fd1005;
	fma.rn.f64 	%fd1007, %fd1006, 0d3E5ADE1569CE2BDF, 0d3E928AF3FCA213EA;
	fma.rn.f64 	%fd1008, %fd1007, %fd1006, 0d3EC71DEE62401315;
	fma.rn.f64 	%fd1009, %fd1008, %fd1006, 0d3EFA01997C89EB71;
	fma.rn.f64 	%fd1010, %fd1009, %fd1006, 0d3F2A01A014761F65;
	fma.rn.f64 	%fd1011, %fd1010, %fd1006, 0d3F56C16C1852B7AF;
	fma.rn.f64 	%fd1012, %fd1011, %fd1006, 0d3F81111111122322;
	fma.rn.f64 	%fd1013, %fd1012, %fd1006, 0d3FA55555555502A1;
	fma.rn.f64 	%fd1014, %fd1013, %fd1006, 0d3FC5555555555511;
	fma.rn.f64 	%fd1015, %fd1014, %fd1006, 0d3FE000000000000B;
	fma.rn.f64 	%fd1016, %fd1015, %fd1006, 0d3FF0000000000000;
	fma.rn.f64 	%fd1017, %fd1016, %fd1006, 0d3FF0000000000000;
	{
	.reg .b32 %temp; 
	mov.b64 	{%r77, %temp}, %fd1017;
	}
	{
	.reg .b32 %temp; 
	mov.b64 	{%temp, %r78}, %fd1017;
	}
	shl.b32 	%r458, %r76, 20;
	add.s32 	%r459, %r458, %r78;
	mov.b64 	%fd1531, {%r77, %r459};
	{
	.reg .b32 %temp; 
	mov.b64 	{%temp, %r460}, %fd1001;
	}
	mov.b32 	%f22, %r460;
	abs.f32 	%f8, %f22;
	setp.lt.f32 	%p106, %f8, 0f4086232B;
	@%p106 bra 	$L__BB1_123;
	setp.geu.f32 	%p107, %f8, 0f40874800;
	mov.f64 	%fd1531, 0d0000000000000000;
	@%p107 bra 	$L__BB1_123;
	shr.u32 	%r461, %r76, 31;
	add.s32 	%r462, %r76, %r461;
	shr.s32 	%r463, %r462, 1;
	shl.b32 	%r464, %r463, 20;
	add.s32 	%r465, %r78, %r464;
	mov.b64 	%fd1019, {%r77, %r465};
	sub.s32 	%r466, %r76, %r463;
	shl.b32 	%r467, %r466, 20;
	add.s32 	%r468, %r467, 1072693248;
	mov.b32 	%r469, 0;
	mov.b64 	%fd1020, {%r469, %r468};
	mul.f64 	%fd1531, %fd1020, %fd1019;
$L__BB1_123:
	mul.f64 	%fd1545, %fd1530, %fd1531;
	bra.uni 	$L__BB1_151;
$L__BB1_124:
	neg.f64 	%fd1021, %fd176;
	fma.rn.f64 	%fd1022, %fd176, 0dBFF71547652B82FE, 0d4338000000000000;
	{
	.reg .b32 %temp; 
	mov.b64 	{%r79, %temp}, %fd1022;
	}
	mov.f64 	%fd1023, 0dC338000000000000;
	add.rn.f64 	%fd1024, %fd1022, %fd1023;
	fma.rn.f64 	%fd1025, %fd1024, 0dBFE62E42FEFA39EF, %fd1021;
	fma.rn.f64 	%fd1026, %fd1024, 0dBC7ABC9E3B39803F, %fd1025;
	fma.rn.f64 	%fd1027, %fd1026, 0d3E5ADE1569CE2BDF, 0d3E928AF3FCA213EA;
	fma.rn.f64 	%fd1028, %fd1027, %fd1026, 0d3EC71DEE62401315;
	fma.rn.f64 	%fd1029, %fd1028, %fd1026, 0d3EFA01997C89EB71;
	fma.rn.f64 	%fd1030, %fd1029, %fd1026, 0d3F2A01A014761F65;
	fma.rn.f64 	%fd1031, %fd1030, %fd1026, 0d3F56C16C1852B7AF;
	fma.rn.f64 	%fd1032, %fd1031, %fd1026, 0d3F81111111122322;
	fma.rn.f64 	%fd1033, %fd1032, %fd1026, 0d3FA55555555502A1;
	fma.rn.f64 	%fd1034, %fd1033, %fd1026, 0d3FC5555555555511;
	fma.rn.f64 	%fd1035, %fd1034, %fd1026, 0d3FE000000000000B;
	fma.rn.f64 	%fd1036, %fd1035, %fd1026, 0d3FF0000000000000;
	fma.rn.f64 	%fd1037, %fd1036, %fd1026, 0d3FF0000000000000;
	{
	.reg .b32 %temp; 
	mov.b64 	{%r80, %temp}, %fd1037;
	}
	{
	.reg .b32 %temp; 
	mov.b64 	{%temp, %r81}, %fd1037;
	}
	shl.b32 	%r470, %r79, 20;
	add.s32 	%r471, %r470, %r81;
	mov.b64 	%fd1532, {%r80, %r471};
	{
	.reg .b32 %temp; 
	mov.b64 	{%temp, %r472}, %fd1021;
	}
	mov.b32 	%f23, %r472;
	abs.f32 	%f9, %f23;
	setp.lt.f32 	%p109, %f9, 0f4086232B;
	@%p109 bra 	$L__BB1_127;
	setp.geu.f32 	%p110, %f9, 0f40874800;
	mov.f64 	%fd1532, 0d0000000000000000;
	@%p110 bra 	$L__BB1_127;
	shr.u32 	%r473, %r79, 31;
	add.s32 	%r474, %r79, %r473;
	shr.s32 	%r475, %r474, 1;
	shl.b32 	%r476, %r475, 20;
	add.s32 	%r477, %r81, %r476;
	mov.b64 	%fd1039, {%r80, %r477};
	sub.s32 	%r478, %r79, %r475;
	shl.b32 	%r479, %r478, 20;
	add.s32 	%r480, %r479, 1072693248;
	mov.b32 	%r481, 0;
	mov.b64 	%fd1040, {%r481, %r480};
	mul.f64 	%fd1532, %fd1040, %fd1039;
$L__BB1_127:
	mul.f64 	%fd1545, %fd1530, %fd1532;
	bra.uni 	$L__BB1_151;
$L__BB1_128:
	add.s32 	%r391, %r1, 2;
	setp.gt.u32 	%p79, %r391, 4;
	mov.f64 	%fd1545, %fd1;
	@%p79 bra 	$L__BB1_137;
	{
	.reg .b32 %temp; 
	mov.b64 	{%temp, %r730}, %fd176;
	}
	{
	.reg .b32 %temp; 
	mov.b64 	{%r731, %temp}, %fd176;
	}
	setp.gt.s32 	%p80, %r730, 1048575;
	mov.b32 	%r732, -1023;
	mov.f64 	%fd1533, %fd176;
	@%p80 bra 	$L__BB1_131;
	mul.f64 	%fd1533, %fd176, 0d4350000000000000;
	{
	.reg .b32 %temp; 
	mov.b64 	{%temp, %r730}, %fd1533;
	}
	{
	.reg .b32 %temp; 
	mov.b64 	{%r731, %temp}, %fd1533;
	}
	mov.b32 	%r732, -1077;
$L__BB1_131:
	add.s32 	%r394, %r730, -1;
	setp.gt.u32 	%p81, %r394, 2146435070;
	@%p81 bra 	$L__BB1_135;
	shr.u32 	%r397, %r730, 20;
	add.s32 	%r733, %r732, %r397;
	and.b32  	%r398, %r730, 1048575;
	or.b32  	%r399, %r398, 1072693248;
	mov.b64 	%fd1534, {%r731, %r399};
	setp.lt.u32 	%p83, %r399, 1073127583;
	@%p83 bra 	$L__BB1_134;
	{
	.reg .b32 %temp; 
	mov.b64 	{%r400, %temp}, %fd1534;
	}
	{
	.reg .b32 %temp; 
	mov.b64 	{%temp, %r401}, %fd1534;
	}
	add.s32 	%r402, %r401, -1048576;
	mov.b64 	%fd1534, {%r400, %r402};
	add.s32 	%r733, %r733, 1;
$L__BB1_134:
	add.f64 	%fd854, %fd1534, 0dBFF0000000000000;
	add.f64 	%fd855, %fd1534, 0d3FF0000000000000;
	rcp.approx.ftz.f64 	%fd856, %fd855;
	neg.f64 	%fd857, %fd855;
	fma.rn.f64 	%fd858, %fd857, %fd856, 0d3FF0000000000000;
	fma.rn.f64 	%fd859, %fd858, %fd858, %fd858;
	fma.rn.f64 	%fd860, %fd859, %fd856, %fd856;
	mul.f64 	%fd861, %fd854, %fd860;
	fma.rn.f64 	%fd862, %fd854, %fd860, %fd861;
	mul.f64 	%fd863, %fd862, %fd862;
	fma.rn.f64 	%fd864, %fd863, 0d3EB1380B3AE80F1E, 0d3ED0EE258B7A8B04;
	fma.rn.f64 	%fd865, %fd864, %fd863, 0d3EF3B2669F02676F;
	fma.rn.f64 	%fd866, %fd865, %fd863, 0d3F1745CBA9AB0956;
	fma.rn.f64 	%fd867, %fd866, %fd863, 0d3F3C71C72D1B5154;
	fma.rn.f64 	%fd868, %fd867, %fd863, 0d3F624924923BE72D;
	fma.rn.f64 	%fd869, %fd868, %fd863, 0d3F8999999999A3C4;
	fma.rn.f64 	%fd870, %fd869, %fd863, 0d3FB5555555555554;
	sub.f64 	%fd871, %fd854, %fd862;
	add.f64 	%fd872, %fd871, %fd871;
	neg.f64 	%fd873, %fd862;
	fma.rn.f64 	%fd874, %fd873, %fd854, %fd872;
	mul.f64 	%fd875, %fd860, %fd874;
	mul.f64 	%fd876, %fd863, %fd870;
	fma.rn.f64 	%fd877, %fd876, %fd862, %fd875;
	xor.b32  	%r403, %r733, -2147483648;
	mov.b32 	%r404, 1127219200;
	mov.b64 	%fd878, {%r403, %r404};
	sub.f64 	%fd879, %fd878, %fd2;
	fma.rn.f64 	%fd880, %fd879, 0d3FE62E42FEFA39EF, %fd862;
	fma.rn.f64 	%fd881, %fd879, 0dBFE62E42FEFA39EF, %fd880;
	sub.f64 	%fd882, %fd881, %fd862;
	sub.f64 	%fd883, %fd877, %fd882;
	fma.rn.f64 	%fd884, %fd879, 0d3C7ABC9E3B39803F, %fd883;
	add.f64 	%fd1535, %fd880, %fd884;
	bra.uni 	$L__BB1_136;
$L__BB1_135:
	fma.rn.f64 	%fd853, %fd1533, 0d7FF0000000000000, 0d7FF0000000000000;
	{
	.reg .b32 %temp; 
	mov.b64 	{%temp, %r395}, %fd1533;
	}
	and.b32  	%r396, %r395, 2147483647;
	setp.eq.s32 	%p82, %r396, 0;
	selp.f64 	%fd1535, 0dFFF0000000000000, %fd853, %p82;
$L__BB1_136:
	mov.f64 	%fd885, 0dBFE2788CFC6FB619;
	sub.f64 	%fd1545, %fd885, %fd1535;
$L__BB1_137:
	neg.f64 	%fd239, %fd176;
	{
	.reg .b32 %temp; 
	mov.b64 	{%temp, %r406}, %fd176;
	}
	{
	.reg .b32 %temp; 
	mov.b64 	{%r407, %temp}, %fd176;
	}
	setp.lt.s32 	%p84, %r406, 1048576;
	mul.f64 	%fd887, %fd176, 0d4350000000000000;
	{
	.reg .b32 %temp; 
	mov.b64 	{%temp, %r408}, %fd887;
	}
	{
	.reg .b32 %temp; 
	mov.b64 	{%r409, %temp}, %fd887;
	}
	selp.f64 	%fd888, %fd887, %fd176, %p84;
	selp.b32 	%r410, %r408, %r406, %p84;
	selp.b32 	%r411, %r409, %r407, %p84;
	add.s32 	%r92, %r410, -1;
	fma.rn.f64 	%fd889, %fd888, 0d7FF0000000000000, 0d7FF0000000000000;
	{
	.reg .b32 %temp; 
	mov.b64 	{%temp, %r412}, %fd888;
	}
	and.b32  	%r413, %r412, 2147483647;
	setp.eq.s32 	%p85, %r413, 0;
	selp.f64 	%fd240, 0dFFF0000000000000, %fd889, %p85;
	selp.b32 	%r414, -1077, -1023, %p84;
	shr.u32 	%r415, %r410, 20;
	add.s32 	%r93, %r414, %r415;
	and.b32  	%r416, %r410, 1048575;
	or.b32  	%r94, %r416, 1072693248;
	mov.b64 	%fd241, {%r411, %r94};
	{
	.reg .b32 %temp; 
	mov.b64 	{%r417, %temp}, %fd241;
	}
	{
	.reg .b32 %temp; 
	mov.b64 	{%temp, %r418}, %fd241;
	}
	add.s32 	%r419, %r418, -1048576;
	mov.b64 	%fd242, {%r417, %r419};
	mov.b32 	%r734, 1;
	mov.f64 	%fd1538, 0d3FF0000000000000;
$L__BB1_138:
	cvt.rn.f64.u32 	%fd890, %r734;
	div.rn.f64 	%fd891, %fd239, %fd890;
	mul.f64 	%fd1538, %fd1538, %fd891;
	setp.ne.s32 	%p86, %r734, %r2;
	@%p86 bra 	$L__BB1_246;
	setp.lt.s32 	%p87, %r1, 3;
	mov.f64 	%fd1542, 0dBFE2788CFC6FB619;
	@%p87 bra 	$L__BB1_147;
	add.s32 	%r422, %r2, -1;
	setp.lt.u32 	%p88, %r422, 3;
	mov.b32 	%r736, 1;
	mov.f64 	%fd1542, 0dBFE2788CFC6FB619;
	@%p88 bra 	$L__BB1_143;
	mov.b32 	%r736, 1;
	mov.f64 	%fd1542, 0dBFE2788CFC6FB619;
$L__BB1_142:
	cvt.rn.f64.u32 	%fd898, %r736;
	rcp.rn.f64 	%fd899, %fd898;
	add.f64 	%fd900, %fd1542, %fd899;
	add.s32 	%r424, %r736, 1;
	cvt.rn.f64.u32 	%fd901, %r424;
	rcp.rn.f64 	%fd902, %fd901;
	add.f64 	%fd903, %fd900, %fd902;
	add.s32 	%r425, %r736, 2;
	cvt.rn.f64.u32 	%fd904, %r425;
	rcp.rn.f64 	%fd905, %fd904;
	add.f64 	%fd906, %fd903, %fd905;
	add.s32 	%r426, %r736, 3;
	cvt.rn.f64.u32 	%fd907, %r426;
	rcp.rn.f64 	%fd908, %fd907;
	add.f64 	%fd1542, %fd906, %fd908;
	add.s32 	%r736, %r736, 4;
	setp.ne.s32 	%p89, %r426, %r6;
	@%p89 bra 	$L__BB1_142;
$L__BB1_143:
	setp.eq.s32 	%p90, %r5, 0;
	@%p90 bra 	$L__BB1_147;
	setp.eq.s32 	%p91, %r5, 1;
	cvt.rn.f64.u32 	%fd909, %r736;
	rcp.rn.f64 	%fd910, %fd909;
	add.f64 	%fd1542, %fd1542, %fd910;
	@%p91 bra 	$L__BB1_147;
	setp.eq.s32 	%p92, %r5, 2;
	add.s32 	%r427, %r736, 1;
	cvt.rn.f64.u32 	%fd911, %r427;
	rcp.rn.f64 	%fd912, %fd911;
	add.f64 	%fd1542, %fd1542, %fd912;
	@%p92 bra 	$L__BB1_147;
	add.s32 	%r428, %r736, 2;
	cvt.rn.f64.u32 	%fd913, %r428;
	rcp.rn.f64 	%fd914, %fd913;
	add.f64 	%fd1542, %fd1542, %fd914;
$L__BB1_147:
	setp.gt.u32 	%p93, %r92, 2146435070;
	mov.f64 	%fd1543, %fd240;
	@%p93 bra 	$L__BB1_149;
	setp.gt.u32 	%p94, %r94, 1073127582;
	selp.f64 	%fd915, %fd242, %fd241, %p94;
	selp.u32 	%r429, 1, 0, %p94;
	add.s32 	%r430, %r93, %r429;
	add.f64 	%fd916, %fd915, 0dBFF0000000000000;
	add.f64 	%fd917, %fd915, 0d3FF0000000000000;
	rcp.approx.ftz.f64 	%fd918, %fd917;
	neg.f64 	%fd919, %fd917;
	fma.rn.f64 	%fd920, %fd919, %fd918, 0d3FF0000000000000;
	fma.rn.f64 	%fd921, %fd920, %fd920, %fd920;
	fma.rn.f64 	%fd922, %fd921, %fd918, %fd918;
	mul.f64 	%fd923, %fd916, %fd922;
	fma.rn.f64 	%fd924, %fd916, %fd922, %fd923;
	mul.f64 	%fd925, %fd924, %fd924;
	fma.rn.f64 	%fd926, %fd925, 0d3EB1380B3AE80F1E, 0d3ED0EE258B7A8B04;
	fma.rn.f64 	%fd927, %fd926, %fd925, 0d3EF3B2669F02676F;
	fma.rn.f64 	%fd928, %fd927, %fd925, 0d3F1745CBA9AB0956;
	fma.rn.f64 	%fd929, %fd928, %fd925, 0d3F3C71C72D1B5154;
	fma.rn.f64 	%fd930, %fd929, %fd925, 0d3F624924923BE72D;
	fma.rn.f64 	%fd931, %fd930, %fd925, 0d3F8999999999A3C4;
	fma.rn.f64 	%fd932, %fd931, %fd925, 0d3FB5555555555554;
	sub.f64 	%fd933, %fd916, %fd924;
	add.f64 	%fd934, %fd933, %fd933;
	neg.f64 	%fd935, %fd924;
	fma.rn.f64 	%fd936, %fd935, %fd916, %fd934;
	mul.f64 	%fd937, %fd922, %fd936;
	mul.f64 	%fd938, %fd925, %fd932;
	fma.rn.f64 	%fd939, %fd938, %fd924, %fd937;
	xor.b32  	%r431, %r430, -2147483648;
	mov.b32 	%r432, 1127219200;
	mov.b64 	%fd940, {%r431, %r432};
	sub.f64 	%fd941, %fd940, %fd2;
	fma.rn.f64 	%fd942, %fd941, 0d3FE62E42FEFA39EF, %fd924;
	fma.rn.f64 	%fd943, %fd941, 0dBFE62E42FEFA39EF, %fd942;
	sub.f64 	%fd944, %fd943, %fd924;
	sub.f64 	%fd945, %fd939, %fd944;
	fma.rn.f64 	%fd946, %fd941, 0d3C7ABC9E3B39803F, %fd945;
	add.f64 	%fd1543, %fd942, %fd946;
$L__BB1_149:
	sub.f64 	%fd947, %fd1542, %fd1543;
	mul.f64 	%fd1544, %fd1538, %fd947;
$L__BB1_150:
	add.f64 	%fd1545, %fd1545, %fd1544;
	abs.f64 	%fd948, %fd1544;
	abs.f64 	%fd949, %fd1545;
	mul.f64 	%fd950, %fd949, 0d39B4484BFEEBC2A0;
	setp.geu.f64 	%p95, %fd948, %fd950;
	add.s32 	%r99, %r734, 1;
	setp.lt.u32 	%p96, %r734, 2000000000;
	and.pred  	%p97, %p95, %p96;
	mov.u32 	%r734, %r99;
	@%p97 bra 	$L__BB1_138;
$L__BB1_151:
	setp.ne.s32 	%p114, %r2, -1;
	add.s32 	%r494, %r712, 3;
	cvt.rn.f64.s32 	%fd1062, %r494;
	fma.rn.f64 	%fd261, %fd431, %fd1062, %fd432;
	@%p114 bra 	$L__BB1_156;
	neg.f64 	%fd1251, %fd261;
	fma.rn.f64 	%fd1252, %fd261, 0dBFF71547652B82FE, 0d4338000000000000;
	{
	.reg .b32 %temp; 
	mov.b64 	{%r100, %temp}, %fd1252;
	}
	mov.f64 	%fd1253, 0dC338000000000000;
	add.rn.f64 	%fd1254, %fd1252, %fd1253;
	fma.rn.f64 	%fd1255, %fd1254, 0dBFE62E42FEFA39EF, %fd1251;
	fma.rn.f64 	%fd1256, %fd1254, 0dBC7ABC9E3B39803F, %fd1255;
	fma.rn.f64 	%fd1257, %fd1256, 0d3E5ADE1569CE2BDF, 0d3E928AF3FCA213EA;
	fma.rn.f64 	%fd1258, %fd1257, %fd1256, 0d3EC71DEE62401315;
	fma.rn.f64 	%fd1259, %fd1258, %fd1256, 0d3EFA01997C89EB71;
	fma.rn.f64 	%fd1260, %fd1259, %fd1256, 0d3F2A01A014761F65;
	fma.rn.f64 	%fd1261, %fd1260, %fd1256, 0d3F56C16C1852B7AF;
	fma.rn.f64 	%fd1262, %fd1261, %fd1256, 0d3F81111111122322;
	fma.rn.f64 	%fd1263, %fd1262, %fd1256, 0d3FA55555555502A1;
	fma.rn.f64 	%fd1264, %fd1263, %fd1256, 0d3FC5555555555511;
	fma.rn.f64 	%fd1265, %fd1264, %fd1256, 0d3FE000000000000B;
	fma.rn.f64 	%fd1266, %fd1265, %fd1256, 0d3FF0000000000000;
	fma.rn.f64 	%fd1267, %fd1266, %fd1256, 0d3FF0000000000000;
	{
	.reg .b32 %temp; 
	mov.b64 	{%r101, %temp}, %fd1267;
	}
	{
	.reg .b32 %temp; 
	mov.b64 	{%temp, %r102}, %fd1267;
	}
	shl.b32 	%r586, %r100, 20;
	add.s32 	%r587, %r586, %r102;
	mov.b64 	%fd1546, {%r101, %r587};
	{
	.reg .b32 %temp; 
	mov.b64 	{%temp, %r588}, %fd1251;
	}
	mov.b32 	%f27, %r588;
	abs.f32 	%f10, %f27;
	setp.lt.f32 	%p148, %f10, 0f4086232B;
	@%p148 bra 	$L__BB1_155;
	setp.gt.f64 	%p149, %fd261, 0d0000000000000000;
	mov.f64 	%fd1268, 0d7FF0000000000000;
	sub.f64 	%fd1269, %fd1268, %fd261;
	selp.f64 	%fd1546, 0d0000000000000000, %fd1269, %p149;
	setp.geu.f32 	%p150, %f10, 0f40874800;
	@%p150 bra 	$L__BB1_155;
	shr.u32 	%r589, %r100, 31;
	add.s32 	%r590, %r100, %r589;
	shr.s32 	%r591, %r590, 1;
	shl.b32 	%r592, %r591, 20;
	add.s32 	%r593, %r102, %r592;
	mov.b64 	%fd1270, {%r101, %r593};
	sub.s32 	%r594, %r100, %r591;
	shl.b32 	%r595, %r594, 20;
	add.s32 	%r596, %r595, 1072693248;
	mov.b32 	%r597, 0;
	mov.b64 	%fd1271, {%r597, %r596};
	mul.f64 	%fd1546, %fd1271, %fd1270;
$L__BB1_155:
	div.rn.f64 	%fd1566, %fd1546, %fd261;
	bra.uni 	$L__BB1_198;
$L__BB1_156:
	setp.leu.f64 	%p115, %fd261, 0d3FF0000000000000;
	@%p115 bra 	$L__BB1_175;
	add.s32 	%r538, %r2, 1;
	cvt.rn.f64.s32 	%fd1162, %r538;
	add.f64 	%fd1550, %fd261, %fd1162;
	rcp.rn.f64 	%fd1551, %fd1550;
	mov.f64 	%fd1549, 0d47EFFFFF966AD924;
	mov.b32 	%r737, 1;
	mov.f64 	%fd1548, %fd1551;
	bra.uni 	$L__BB1_166;
$L__BB1_158:
	not.b32 	%r541, %r737;
	sub.s32 	%r542, %r541, %r2;
	mad.lo.s32 	%r543, %r542, %r737, %r542;
	cvt.rn.f64.s32 	%fd1169, %r543;
	add.f64 	%fd269, %fd301, 0d4000000000000000;
	fma.rn.f64 	%fd1170, %fd302, %fd1169, %fd269;
	rcp.rn.f64 	%fd270, %fd1170;
	div.rn.f64 	%fd1171, %fd1169, %fd303;
	add.f64 	%fd271, %fd269, %fd1171;
	mul.f64 	%fd1172, %fd271, %fd270;
	mul.f64 	%fd1551, %fd1551, %fd1172;
	add.f64 	%fd1173, %fd1172, 0dBFF0000000000000;
	abs.f64 	%fd1174, %fd1173;
	setp.le.f64 	%p136, %fd1174, 0d39B4484BFEEBC2A0;
	@%p136 bra 	$L__BB1_167;
	add.s32 	%r544, %r737, 2;
	sub.s32 	%r545, -2, %r105;
	mul.lo.s32 	%r546, %r545, %r544;
	cvt.rn.f64.s32 	%fd1175, %r546;
	add.f64 	%fd273, %fd269, 0d4000000000000000;
	fma.rn.f64 	%fd1176, %fd270, %fd1175, %fd273;
	rcp.rn.f64 	%fd274, %fd1176;
	div.rn.f64 	%fd1177, %fd1175, %fd271;
	add.f64 	%fd275, %fd273, %fd1177;
	mul.f64 	%fd1178, %fd275, %fd274;
	mul.f64 	%fd1551, %fd1551, %fd1178;
	add.f64 	%fd1179, %fd1178, 0dBFF0000000000000;
	abs.f64 	%fd1180, %fd1179;
	setp.le.f64 	%p137, %fd1180, 0d39B4484BFEEBC2A0;
	@%p137 bra 	$L__BB1_167;
	add.s32 	%r547, %r737, 3;
	sub.s32 	%r548, -3, %r105;
	mul.lo.s32 	%r549, %r548, %r547;
	cvt.rn.f64.s32 	%fd1181, %r549;
	add.f64 	%fd277, %fd273, 0d4000000000000000;
	fma.rn.f64 	%fd1182, %fd274, %fd1181, %fd277;
	rcp.rn.f64 	%fd278, %fd1182;
	div.rn.f64 	%fd1183, %fd1181, %fd275;
	add.f64 	%fd279, %fd277, %fd1183;
	mul.f64 	%fd1184, %fd279, %fd278;
	mul.f64 	%fd1551, %fd1551, %fd1184;
	add.f64 	%fd1185, %fd1184, 0dBFF0000000000000;
	abs.f64 	%fd1186, %fd1185;
	setp.le.f64 	%p138, %fd1186, 0d39B4484BFEEBC2A0;
	@%p138 bra 	$L__BB1_167;
	add.s32 	%r550, %r737, 4;
	sub.s32 	%r551, -4, %r105;
	mul.lo.s32 	%r552, %r551, %r550;
	cvt.rn.f64.s32 	%fd1187, %r552;
	add.f64 	%fd281, %fd277, 0d4000000000000000;
	fma.rn.f64 	%fd1188, %fd278, %fd1187, %fd281;
	rcp.rn.f64 	%fd282, %fd1188;
	div.rn.f64 	%fd1189, %fd1187, %fd279;
	add.f64 	%fd283, %fd281, %fd1189;
	mul.f64 	%fd1190, %fd283, %fd282;
	mul.f64 	%fd1551, %fd1551, %fd1190;
	add.f64 	%fd1191, %fd1190, 0dBFF0000000000000;
	abs.f64 	%fd1192, %fd1191;
	setp.le.f64 	%p139, %fd1192, 0d39B4484BFEEBC2A0;
	@%p139 bra 	$L__BB1_167;
	add.s32 	%r553, %r737, 5;
	sub.s32 	%r554, -5, %r105;
	mul.lo.s32 	%r555, %r554, %r553;
	cvt.rn.f64.s32 	%fd1193, %r555;
	add.f64 	%fd285, %fd281, 0d4000000000000000;
	fma.rn.f64 	%fd1194, %fd282, %fd1193, %fd285;
	rcp.rn.f64 	%fd286, %fd1194;
	div.rn.f64 	%fd1195, %fd1193, %fd283;
	add.f64 	%fd287, %fd285, %fd1195;
	mul.f64 	%fd1196, %fd287, %fd286;
	mul.f64 	%fd1551, %fd1551, %fd1196;
	add.f64 	%fd1197, %fd1196, 0dBFF0000000000000;
	abs.f64 	%fd1198, %fd1197;
	setp.le.f64 	%p140, %fd1198, 0d39B4484BFEEBC2A0;
	@%p140 bra 	$L__BB1_167;
	add.s32 	%r556, %r737, 6;
	sub.s32 	%r557, -6, %r105;
	mul.lo.s32 	%r558, %r557, %r556;
	cvt.rn.f64.s32 	%fd1199, %r558;
	add.f64 	%fd289, %fd285, 0d4000000000000000;
	fma.rn.f64 	%fd1200, %fd286, %fd1199, %fd289;
	rcp.rn.f64 	%fd290, %fd1200;
	div.rn.f64 	%fd1201, %fd1199, %fd287;
	add.f64 	%fd291, %fd289, %fd1201;
	mul.f64 	%fd1202, %fd291, %fd290;
	mul.f64 	%fd1551, %fd1551, %fd1202;
	add.f64 	%fd1203, %fd1202, 0dBFF0000000000000;
	abs.f64 	%fd1204, %fd1203;
	setp.le.f64 	%p141, %fd1204, 0d39B4484BFEEBC2A0;
	@%p141 bra 	$L__BB1_167;
	add.s32 	%r559, %r737, 7;
	sub.s32 	%r560, -7, %r105;
	mul.lo.s32 	%r561, %r560, %r559;
	cvt.rn.f64.s32 	%fd1205, %r561;
	add.f64 	%fd1550, %fd289, 0d4000000000000000;
	fma.rn.f64 	%fd1206, %fd290, %fd1205, %fd1550;
	rcp.rn.f64 	%fd1548, %fd1206;
	div.rn.f64 	%fd1207, %fd1205, %fd291;
	add.f64 	%fd1549, %fd1550, %fd1207;
	mul.f64 	%fd1208, %fd1549, %fd1548;
	mul.f64 	%fd1551, %fd1551, %fd1208;
	add.f64 	%fd1209, %fd1208, 0dBFF0000000000000;
	abs.f64 	%fd1210, %fd1209;
	setp.le.f64 	%p142, %fd1210, 0d39B4484BFEEBC2A0;
	@%p142 bra 	$L__BB1_167;
	add.s32 	%r737, %r737, 8;
	setp.eq.s32 	%p145, %r737, 2000000001;
	@%p145 bra 	$L__BB1_171;
$L__BB1_166:
	add.s32 	%r105, %r737, %r2;
	mul.lo.s32 	%r539, %r737, %r105;
	neg.s32 	%r540, %r539;
	cvt.rn.f64.s32 	%fd1163, %r540;
	add.f64 	%fd301, %fd1550, 0d4000000000000000;
	fma.rn.f64 	%fd1164, %fd1548, %fd1163, %fd301;
	rcp.rn.f64 	%fd302, %fd1164;
	div.rn.f64 	%fd1165, %fd1163, %fd1549;
	add.f64 	%fd303, %fd301, %fd1165;
	mul.f64 	%fd1166, %fd303, %fd302;
	mul.f64 	%fd1551, %fd1551, %fd1166;
	add.f64 	%fd1167, %fd1166, 0dBFF0000000000000;
	abs.f64 	%fd1168, %fd1167;
	setp.gtu.f64 	%p135, %fd1168, 0d39B4484BFEEBC2A0;
	@%p135 bra 	$L__BB1_158;
$L__BB1_167:
	neg.f64 	%fd1211, %fd261;
	fma.rn.f64 	%fd1212, %fd261, 0dBFF71547652B82FE, 0d4338000000000000;
	{
	.reg .b32 %temp; 
	mov.b64 	{%r106, %temp}, %fd1212;
	}
	mov.f64 	%fd1213, 0dC338000000000000;
	add.rn.f64 	%fd1214, %fd1212, %fd1213;
	fma.rn.f64 	%fd1215, %fd1214, 0dBFE62E42FEFA39EF, %fd1211;
	fma.rn.f64 	%fd1216, %fd1214, 0dBC7ABC9E3B39803F, %fd1215;
	fma.rn.f64 	%fd1217, %fd1216, 0d3E5ADE1569CE2BDF, 0d3E928AF3FCA213EA;
	fma.rn.f64 	%fd1218, %fd1217, %fd1216, 0d3EC71DEE62401315;
	fma.rn.f64 	%fd1219, %fd1218, %fd1216, 0d3EFA01997C89EB71;
	fma.rn.f64 	%fd1220, %fd1219, %fd1216, 0d3F2A01A014761F65;
	fma.rn.f64 	%fd1221, %fd1220, %fd1216, 0d3F56C16C1852B7AF;
	fma.rn.f64 	%fd1222, %fd1221, %fd1216, 0d3F81111111122322;
	fma.rn.f64 	%fd1223, %fd1222, %fd1216, 0d3FA55555555502A1;
	fma.rn.f64 	%fd1224, %fd1223, %fd1216, 0d3FC5555555555511;
	fma.rn.f64 	%fd1225, %fd1224, %fd1216, 0d3FE000000000000B;
	fma.rn.f64 	%fd1226, %fd1225, %fd1216, 0d3FF0000000000000;
	fma.rn.f64 	%fd1227, %fd1226, %fd1216, 0d3FF0000000000000;
	{
	.reg .b32 %temp; 
	mov.b64 	{%r107, %temp}, %fd1227;
	}
	{
	.reg .b32 %temp; 
	mov.b64 	{%temp, %r108}, %fd1227;
	}
	shl.b32 	%r562, %r106, 20;
	add.s32 	%r563, %r562, %r108;
	mov.b64 	%fd1552, {%r107, %r563};
	{
	.reg .b32 %temp; 
	mov.b64 	{%temp, %r564}, %fd1211;
	}
	mov.b32 	%f25, %r564;
	abs.f32 	%f11, %f25;
	setp.lt.f32 	%p143, %f11, 0f4086232B;
	@%p143 bra 	$L__BB1_170;
	setp.geu.f32 	%p144, %f11, 0f40874800;
	mov.f64 	%fd1552, 0d0000000000000000;
	@%p144 bra 	$L__BB1_170;
	shr.u32 	%r565, %r106, 31;
	add.s32 	%r566, %r106, %r565;
	shr.s32 	%r567, %r566, 1;
	shl.b32 	%r568, %r567, 20;
	add.s32 	%r569, %r108, %r568;
	mov.b64 	%fd1229, {%r107, %r569};
	sub.s32 	%r570, %r106, %r567;
	shl.b32 	%r571, %r570, 20;
	add.s32 	%r572, %r571, 1072693248;
	mov.b32 	%r573, 0;
	mov.b64 	%fd1230, {%r573, %r572};
	mul.f64 	%fd1552, %fd1230, %fd1229;
$L__BB1_170:
	mul.f64 	%fd1566, %fd1551, %fd1552;
	bra.uni 	$L__BB1_198;
$L__BB1_171:
	neg.f64 	%fd1231, %fd261;
	fma.rn.f64 	%fd1232, %fd261, 0dBFF71547652B82FE, 0d4338000000000000;
	{
	.reg .b32 %temp; 
	mov.b64 	{%r109, %temp}, %fd1232;
	}
	mov.f64 	%fd1233, 0dC338000000000000;
	add.rn.f64 	%fd1234, %fd1232, %fd1233;
	fma.rn.f64 	%fd1235, %fd1234, 0dBFE62E42FEFA39EF, %fd1231;
	fma.rn.f64 	%fd1236, %fd1234, 0dBC7ABC9E3B39803F, %fd1235;
	fma.rn.f64 	%fd1237, %fd1236, 0d3E5ADE1569CE2BDF, 0d3E928AF3FCA213EA;
	fma.rn.f64 	%fd1238, %fd1237, %fd1236, 0d3EC71DEE62401315;
	fma.rn.f64 	%fd1239, %fd1238, %fd1236, 0d3EFA01997C89EB71;
	fma.rn.f64 	%fd1240, %fd1239, %fd1236, 0d3F2A01A014761F65;
	fma.rn.f64 	%fd1241, %fd1240, %fd1236, 0d3F56C16C1852B7AF;
	fma.rn.f64 	%fd1242, %fd1241, %fd1236, 0d3F81111111122322;
	fma.rn.f64 	%fd1243, %fd1242, %fd1236, 0d3FA55555555502A1;
	fma.rn.f64 	%fd1244, %fd1243, %fd1236, 0d3FC5555555555511;
	fma.rn.f64 	%fd1245, %fd1244, %fd1236, 0d3FE000000000000B;
	fma.rn.f64 	%fd1246, %fd1245, %fd1236, 0d3FF0000000000000;
	fma.rn.f64 	%fd1247, %fd1246, %fd1236, 0d3FF0000000000000;
	{
	.reg .b32 %temp; 
	mov.b64 	{%r110, %temp}, %fd1247;
	}
	{
	.reg .b32 %temp; 
	mov.b64 	{%temp, %r111}, %fd1247;
	}
	shl.b32 	%r574, %r109, 20;
	add.s32 	%r575, %r574, %r111;
	mov.b64 	%fd1553, {%r110, %r575};
	{
	.reg .b32 %temp; 
	mov.b64 	{%temp, %r576}, %fd1231;
	}
	mov.b32 	%f26, %r576;
	abs.f32 	%f12, %f26;
	setp.lt.f32 	%p146, %f12, 0f4086232B;
	@%p146 bra 	$L__BB1_174;
	setp.geu.f32 	%p147, %f12, 0f40874800;
	mov.f64 	%fd1553, 0d0000000000000000;
	@%p147 bra 	$L__BB1_174;
	shr.u32 	%r577, %r109, 31;
	add.s32 	%r578, %r109, %r577;
	shr.s32 	%r579, %r578, 1;
	shl.b32 	%r580, %r579, 20;
	add.s32 	%r581, %r111, %r580;
	mov.b64 	%fd1249, {%r110, %r581};
	sub.s32 	%r582, %r109, %r579;
	shl.b32 	%r583, %r582, 20;
	add.s32 	%r584, %r583, 1072693248;
	mov.b32 	%r585, 0;
	mov.b64 	%fd1250, {%r585, %r584};
	mul.f64 	%fd1553, %fd1250, %fd1249;
$L__BB1_174:
	mul.f64 	%fd1566, %fd1551, %fd1553;
	bra.uni 	$L__BB1_198;
$L__BB1_175:
	add.s32 	%r495, %r1, 2;
	setp.gt.u32 	%p116, %r495, 4;
	mov.f64 	%fd1566, %fd1;
	@%p116 bra 	$L__BB1_184;
	{
	.reg .b32 %temp; 
	mov.b64 	{%temp, %r738}, %fd261;
	}
	{
	.reg .b32 %temp; 
	mov.b64 	{%r739, %temp}, %fd261;
	}
	setp.gt.s32 	%p117, %r738, 1048575;
	mov.b32 	%r740, -1023;
	mov.f64 	%fd1554, %fd261;
	@%p117 bra 	$L__BB1_178;
	mul.f64 	%fd1554, %fd261, 0d4350000000000000;
	{
	.reg .b32 %temp; 
	mov.b64 	{%temp, %r738}, %fd1554;
	}
	{
	.reg .b32 %temp; 
	mov.b64 	{%r739, %temp}, %fd1554;
	}
	mov.b32 	%r740, -1077;
$L__BB1_178:
	add.s32 	%r498, %r738, -1;
	setp.gt.u32 	%p118, %r498, 2146435070;
	@%p118 bra 	$L__BB1_182;
	shr.u32 	%r501, %r738, 20;
	add.s32 	%r741, %r740, %r501;
	and.b32  	%r502, %r738, 1048575;
	or.b32  	%r503, %r502, 1072693248;
	mov.b64 	%fd1555, {%r739, %r503};
	setp.lt.u32 	%p120, %r503, 1073127583;
	@%p120 bra 	$L__BB1_181;
	{
	.reg .b32 %temp; 
	mov.b64 	{%r504, %temp}, %fd1555;
	}
	{
	.reg .b32 %temp; 
	mov.b64 	{%temp, %r505}, %fd1555;
	}
	add.s32 	%r506, %r505, -1048576;
	mov.b64 	%fd1555, {%r504, %r506};
	add.s32 	%r741, %r741, 1;
$L__BB1_181:
	add.f64 	%fd1064, %fd1555, 0dBFF0000000000000;
	add.f64 	%fd1065, %fd1555, 0d3FF0000000000000;
	rcp.approx.ftz.f64 	%fd1066, %fd1065;
	neg.f64 	%fd1067, %fd1065;
	fma.rn.f64 	%fd1068, %fd1067, %fd1066, 0d3FF0000000000000;
	fma.rn.f64 	%fd1069, %fd1068, %fd1068, %fd1068;
	fma.rn.f64 	%fd1070, %fd1069, %fd1066, %fd1066;
	mul.f64 	%fd1071, %fd1064, %fd1070;
	fma.rn.f64 	%fd1072, %fd1064, %fd1070, %fd1071;
	mul.f64 	%fd1073, %fd1072, %fd1072;
	fma.rn.f64 	%fd1074, %fd1073, 0d3EB1380B3AE80F1E, 0d3ED0EE258B7A8B04;
	fma.rn.f64 	%fd1075, %fd1074, %fd1073, 0d3EF3B2669F02676F;
	fma.rn.f64 	%fd1076, %fd1075, %fd1073, 0d3F1745CBA9AB0956;
	fma.rn.f64 	%fd1077, %fd1076, %fd1073, 0d3F3C71C72D1B5154;
	fma.rn.f64 	%fd1078, %fd1077, %fd1073, 0d3F624924923BE72D;
	fma.rn.f64 	%fd1079, %fd1078, %fd1073, 0d3F8999999999A3C4;
	fma.rn.f64 	%fd1080, %fd1079, %fd1073, 0d3FB5555555555554;
	sub.f64 	%fd1081, %fd1064, %fd1072;
	add.f64 	%fd1082, %fd1081, %fd1081;
	neg.f64 	%fd1083, %fd1072;
	fma.rn.f64 	%fd1084, %fd1083, %fd1064, %fd1082;
	mul.f64 	%fd1085, %fd1070, %fd1084;
	mul.f64 	%fd1086, %fd1073, %fd1080;
	fma.rn.f64 	%fd1087, %fd1086, %fd1072, %fd1085;
	xor.b32  	%r507, %r741, -2147483648;
	mov.b32 	%r508, 1127219200;
	mov.b64 	%fd1088, {%r507, %r508};
	sub.f64 	%fd1089, %fd1088, %fd2;
	fma.rn.f64 	%fd1090, %fd1089, 0d3FE62E42FEFA39EF, %fd1072;
	fma.rn.f64 	%fd1091, %fd1089, 0dBFE62E42FEFA39EF, %fd1090;
	sub.f64 	%fd1092, %fd1091, %fd1072;
	sub.f64 	%fd1093, %fd1087, %fd1092;
	fma.rn.f64 	%fd1094, %fd1089, 0d3C7ABC9E3B39803F, %fd1093;
	add.f64 	%fd1556, %fd1090, %fd1094;
	bra.uni 	$L__BB1_183;
$L__BB1_182:
	fma.rn.f64 	%fd1063, %fd1554, 0d7FF0000000000000, 0d7FF0000000000000;
	{
	.reg .b32 %temp; 
	mov.b64 	{%temp, %r499}, %fd1554;
	}
	and.b32  	%r500, %r499, 2147483647;
	setp.eq.s32 	%p119, %r500, 0;
	selp.f64 	%fd1556, 0dFFF0000000000000, %fd1063, %p119;
$L__BB1_183:
	mov.f64 	%fd1095, 0dBFE2788CFC6FB619;
	sub.f64 	%fd1566, %fd1095, %fd1556;
$L__BB1_184:
	neg.f64 	%fd324, %fd261;
	{
	.reg .b32 %temp; 
	mov.b64 	{%temp, %r510}, %fd261;
	}
	{
	.reg .b32 %temp; 
	mov.b64 	{%r511, %temp}, %fd261;
	}
	setp.lt.s32 	%p121, %r510, 1048576;
	mul.f64 	%fd1097, %fd261, 0d4350000000000000;
	{
	.reg .b32 %temp; 
	mov.b64 	{%temp, %r512}, %fd1097;
	}
	{
	.reg .b32 %temp; 
	mov.b64 	{%r513, %temp}, %fd1097;
	}
	selp.f64 	%fd1098, %fd1097, %fd261, %p121;
	selp.b32 	%r514, %r512, %r510, %p121;
	selp.b32 	%r515, %r513, %r511, %p121;
	add.s32 	%r122, %r514, -1;
	fma.rn.f64 	%fd1099, %fd1098, 0d7FF0000000000000, 0d7FF0000000000000;
	{
	.reg .b32 %temp; 
	mov.b64 	{%temp, %r516}, %fd1098;
	}
	and.b32  	%r517, %r516, 2147483647;
	setp.eq.s32 	%p122, %r517, 0;
	selp.f64 	%fd325, 0dFFF0000000000000, %fd1099, %p122;
	selp.b32 	%r518, -1077, -1023, %p121;
	shr.u32 	%r519, %r514, 20;
	add.s32 	%r123, %r518, %r519;
	and.b32  	%r520, %r514, 1048575;
	or.b32  	%r124, %r520, 1072693248;
	mov.b64 	%fd326, {%r515, %r124};
	{
	.reg .b32 %temp; 
	mov.b64 	{%r521, %temp}, %fd326;
	}
	{
	.reg .b32 %temp; 
	mov.b64 	{%temp, %r522}, %fd326;
	}
	add.s32 	%r523, %r522, -1048576;
	mov.b64 	%fd327, {%r521, %r523};
	mov.b32 	%r742, 1;
	mov.f64 	%fd1559, 0d3FF0000000000000;
$L__BB1_185:
	cvt.rn.f64.u32 	%fd1100, %r742;
	div.rn.f64 	%fd1101, %fd324, %fd1100;
	mul.f64 	%fd1559, %fd1559, %fd1101;
	setp.ne.s32 	%p123, %r742, %r2;
	@%p123 bra 	$L__BB1_247;
	setp.lt.s32 	%p124, %r1, 3;
	mov.f64 	%fd1563, 0dBFE2788CFC6FB619;
	@%p124 bra 	$L__BB1_194;
	add.s32 	%r526, %r2, -1;
	setp.lt.u32 	%p125, %r526, 3;
	mov.b32 	%r744, 1;
	mov.f64 	%fd1563, 0dBFE2788CFC6FB619;
	@%p125 bra 	$L__BB1_190;
	mov.b32 	%r744, 1;
	mov.f64 	%fd1563, 0dBFE2788CFC6FB619;
$L__BB1_189:
	cvt.rn.f64.u32 	%fd1108, %r744;
	rcp.rn.f64 	%fd1109, %fd1108;
	add.f64 	%fd1110, %fd1563, %fd1109;
	add.s32 	%r528, %r744, 1;
	cvt.rn.f64.u32 	%fd1111, %r528;
	rcp.rn.f64 	%fd1112, %fd1111;
	add.f64 	%fd1113, %fd1110, %fd1112;
	add.s32 	%r529, %r744, 2;
	cvt.rn.f64.u32 	%fd1114, %r529;
	rcp.rn.f64 	%fd1115, %fd1114;
	add.f64 	%fd1116, %fd1113, %fd1115;
	add.s32 	%r530, %r744, 3;
	cvt.rn.f64.u32 	%fd1117, %r530;
	rcp.rn.f64 	%fd1118, %fd1117;
	add.f64 	%fd1563, %fd1116, %fd1118;
	add.s32 	%r744, %r744, 4;
	setp.ne.s32 	%p126, %r530, %r6;
	@%p126 bra 	$L__BB1_189;
$L__BB1_190:
	setp.eq.s32 	%p127, %r5, 0;
	@%p127 bra 	$L__BB1_194;
	setp.eq.s32 	%p128, %r5, 1;
	cvt.rn.f64.u32 	%fd1119, %r744;
	rcp.rn.f64 	%fd1120, %fd1119;
	add.f64 	%fd1563, %fd1563, %fd1120;
	@%p128 bra 	$L__BB1_194;
	setp.eq.s32 	%p129, %r5, 2;
	add.s32 	%r531, %r744, 1;
	cvt.rn.f64.u32 	%fd1121, %r531;
	rcp.rn.f64 	%fd1122, %fd1121;
	add.f64 	%fd1563, %fd1563, %fd1122;
	@%p129 bra 	$L__BB1_194;
	add.s32 	%r532, %r744, 2;
	cvt.rn.f64.u32 	%fd1123, %r532;
	rcp.rn.f64 	%fd1124, %fd1123;
	add.f64 	%fd1563, %fd1563, %fd1124;
$L__BB1_194:
	setp.gt.u32 	%p130, %r122, 2146435070;
	mov.f64 	%fd1564, %fd325;
	@%p130 bra 	$L__BB1_196;
	setp.gt.u32 	%p131, %r124, 1073127582;
	selp.f64 	%fd1125, %fd327, %fd326, %p131;
	selp.u32 	%r533, 1, 0, %p131;
	add.s32 	%r534, %r123, %r533;
	add.f64 	%fd1126, %fd1125, 0dBFF0000000000000;
	add.f64 	%fd1127, %fd1125, 0d3FF0000000000000;
	rcp.approx.ftz.f64 	%fd1128, %fd1127;
	neg.f64 	%fd1129, %fd1127;
	fma.rn.f64 	%fd1130, %fd1129, %fd1128, 0d3FF0000000000000;
	fma.rn.f64 	%fd1131, %fd1130, %fd1130, %fd1130;
	fma.rn.f64 	%fd1132, %fd1131, %fd1128, %fd1128;
	mul.f64 	%fd1133, %fd1126, %fd1132;
	fma.rn.f64 	%fd1134, %fd1126, %fd1132, %fd1133;
	mul.f64 	%fd1135, %fd1134, %fd1134;
	fma.rn.f64 	%fd1136, %fd1135, 0d3EB1380B3AE80F1E, 0d3ED0EE258B7A8B04;
	fma.rn.f64 	%fd1137, %fd1136, %fd1135, 0d3EF3B2669F02676F;
	fma.rn.f64 	%fd1138, %fd1137, %fd1135, 0d3F1745CBA9AB0956;
	fma.rn.f64 	%fd1139, %fd1138, %fd1135, 0d3F3C71C72D1B5154;
	fma.rn.f64 	%fd1140, %fd1139, %fd1135, 0d3F624924923BE72D;
	fma.rn.f64 	%fd1141, %fd1140, %fd1135, 0d3F8999999999A3C4;
	fma.rn.f64 	%fd1142, %fd1141, %fd1135, 0d3FB5555555555554;
	sub.f64 	%fd1143, %fd1126, %fd1134;
	add.f64 	%fd1144, %fd1143, %fd1143;
	neg.f64 	%fd1145, %fd1134;
	fma.rn.f64 	%fd1146, %fd1145, %fd1126, %fd1144;
	mul.f64 	%fd1147, %fd1132, %fd1146;
	mul.f64 	%fd1148, %fd1135, %fd1142;
	fma.rn.f64 	%fd1149, %fd1148, %fd1134, %fd1147;
	xor.b32  	%r535, %r534, -2147483648;
	mov.b32 	%r536, 1127219200;
	mov.b64 	%fd1150, {%r535, %r536};
	sub.f64 	%fd1151, %fd1150, %fd2;
	fma.rn.f64 	%fd1152, %fd1151, 0d3FE62E42FEFA39EF, %fd1134;
	fma.rn.f64 	%fd1153, %fd1151, 0dBFE62E42FEFA39EF, %fd1152;
	sub.f64 	%fd1154, %fd1153, %fd1134;
	sub.f64 	%fd1155, %fd1149, %fd1154;
	fma.rn.f64 	%fd1156, %fd1151, 0d3C7ABC9E3B39803F, %fd1155;
	add.f64 	%fd1564, %fd1152, %fd1156;
$L__BB1_196:
	sub.f64 	%fd1157, %fd1563, %fd1564;
	mul.f64 	%fd1565, %fd1559, %fd1157;
$L__BB1_197:
	add.f64 	%fd1566, %fd1566, %fd1565;
	abs.f64 	%fd1158, %fd1565;
	abs.f64 	%fd1159, %fd1566;
	mul.f64 	%fd1160, %fd1159, 0d39B4484BFEEBC2A0;
	setp.geu.f64 	%p132, %fd1158, %fd1160;
	add.s32 	%r129, %r742, 1;
	setp.lt.u32 	%p133, %r742, 2000000000;
	and.pred  	%p134, %p132, %p133;
	mov.u32 	%r742, %r129;
	@%p134 bra 	$L__BB1_185;
$L__BB1_198:
	ld.param.u64 	%rd8, [_Z18device_part_doublediidPd_param_4];
	ld.param.u32 	%r709, [_Z18device_part_doublediidPd_param_2];
	mad.lo.s32 	%r598, %r709, %r2, %r712;
	add.s32 	%r599, %r598, -1;
	cvta.to.global.u64 	%rd2, %rd8;
	mul.wide.s32 	%rd3, %r599, 8;
	add.s64 	%rd4, %rd2, %rd3;
	st.global.v2.f64 	[%rd4], {%fd1503, %fd1524};
	st.global.v2.f64 	[%rd4+16], {%fd1545, %fd1566};
	add.s32 	%r712, %r712, 4;
	add.s32 	%r600, %r4, -4;
	setp.gt.s32 	%p151, %r712, %r600;
	@%p151 bra 	$L__BB1_8;
	bra.uni 	$L__BB1_3;
$L__BB1_199:
	setp.leu.f64 	%p154, %fd346, 0d3FF0000000000000;
	@%p154 bra 	$L__BB1_218;
	cvt.rn.f64.s32 	%fd1373, %r132;
	add.f64 	%fd1571, %fd346, %fd1373;
	rcp.rn.f64 	%fd1572, %fd1571;
	mov.f64 	%fd1570, 0d47EFFFFF966AD924;
	mov.b32 	%r746, 1;
	mov.f64 	%fd1569, %fd1572;
	bra.uni 	$L__BB1_209;
$L__BB1_201:
	not.b32 	%r649, %r746;
	sub.s32 	%r650, %r649, %r2;
	mad.lo.s32 	%r651, %r650, %r746, %r650;
	cvt.rn.f64.s32 	%fd1380, %r651;
	add.f64 	%fd354, %fd386, 0d4000000000000000;
	fma.rn.f64 	%fd1381, %fd387, %fd1380, %fd354;
	rcp.rn.f64 	%fd355, %fd1381;
	div.rn.f64 	%fd1382, %fd1380, %fd388;
	add.f64 	%fd356, %fd354, %fd1382;
	mul.f64 	%fd1383, %fd356, %fd355;
	mul.f64 	%fd1572, %fd1572, %fd1383;
	add.f64 	%fd1384, %fd1383, 0dBFF0000000000000;
	abs.f64 	%fd1385, %fd1384;
	setp.le.f64 	%p175, %fd1385, 0d39B4484BFEEBC2A0;
	@%p175 bra 	$L__BB1_210;
	add.s32 	%r652, %r746, 2;
	sub.s32 	%r653, -2, %r138;
	mul.lo.s32 	%r654, %r653, %r652;
	cvt.rn.f64.s32 	%fd1386, %r654;
	add.f64 	%fd358, %fd354, 0d4000000000000000;
	fma.rn.f64 	%fd1387, %fd355, %fd1386, %fd358;
	rcp.rn.f64 	%fd359, %fd1387;
	div.rn.f64 	%fd1388, %fd1386, %fd356;
	add.f64 	%fd360, %fd358, %fd1388;
	mul.f64 	%fd1389, %fd360, %fd359;
	mul.f64 	%fd1572, %fd1572, %fd1389;
	add.f64 	%fd1390, %fd1389, 0dBFF0000000000000;
	abs.f64 	%fd1391, %fd1390;
	setp.le.f64 	%p176, %fd1391, 0d39B4484BFEEBC2A0;
	@%p176 bra 	$L__BB1_210;
	add.s32 	%r655, %r746, 3;
	sub.s32 	%r656, -3, %r138;
	mul.lo.s32 	%r657, %r656, %r655;
	cvt.rn.f64.s32 	%fd1392, %r657;
	add.f64 	%fd362, %fd358, 0d4000000000000000;
	fma.rn.f64 	%fd1393, %fd359, %fd1392, %fd362;
	rcp.rn.f64 	%fd363, %fd1393;
	div.rn.f64 	%fd1394, %fd1392, %fd360;
	add.f64 	%fd364, %fd362, %fd1394;
	mul.f64 	%fd1395, %fd364, %fd363;
	mul.f64 	%fd1572, %fd1572, %fd1395;
	add.f64 	%fd1396, %fd1395, 0dBFF0000000000000;
	abs.f64 	%fd1397, %fd1396;
	setp.le.f64 	%p177, %fd1397, 0d39B4484BFEEBC2A0;
	@%p177 bra 	$L__BB1_210;
	add.s32 	%r658, %r746, 4;
	sub.s32 	%r659, -4, %r138;
	mul.lo.s32 	%r660, %r659, %r658;
	cvt.rn.f64.s32 	%fd1398, %r660;
	add.f64 	%fd366, %fd362, 0d4000000000000000;
	fma.rn.f64 	%fd1399, %fd363, %fd1398, %fd366;
	rcp.rn.f64 	%fd367, %fd1399;
	div.rn.f64 	%fd1400, %fd1398, %fd364;
	add.f64 	%fd368, %fd366, %fd1400;
	mul.f64 	%fd1401, %fd368, %fd367;
	mul.f64 	%fd1572, %fd1572, %fd1401;
	add.f64 	%fd1402, %fd1401, 0dBFF0000000000000;
	abs.f64 	%fd1403, %fd1402;
	setp.le.f64 	%p178, %fd1403, 0d39B4484BFEEBC2A0;
	@%p178 bra 	$L__BB1_210;
	add.s32 	%r661, %r746, 5;
	sub.s32 	%r662, -5, %r138;
	mul.lo.s32 	%r663, %r662, %r661;
	cvt.rn.f64.s32 	%fd1404, %r663;
	add.f64 	%fd370, %fd366, 0d4000000000000000;
	fma.rn.f64 	%fd1405, %fd367, %fd1404, %fd370;
	rcp.rn.f64 	%fd371, %fd1405;
	div.rn.f64 	%fd1406, %fd1404, %fd368;
	add.f64 	%fd372, %fd370, %fd1406;
	mul.f64 	%fd1407, %fd372, %fd371;
	mul.f64 	%fd1572, %fd1572, %fd1407;
	add.f64 	%fd1408, %fd1407, 0dBFF0000000000000;
	abs.f64 	%fd1409, %fd1408;
	setp.le.f64 	%p179, %fd1409, 0d39B4484BFEEBC2A0;
	@%p179 bra 	$L__BB1_210;
	add.s32 	%r664, %r746, 6;
	sub.s32 	%r665, -6, %r138;
	mul.lo.s32 	%r666, %r665, %r664;
	cvt.rn.f64.s32 	%fd1410, %r666;
	add.f64 	%fd374, %fd370, 0d4000000000000000;
	fma.rn.f64 	%fd1411, %fd371, %fd1410, %fd374;
	rcp.rn.f64 	%fd375, %fd1411;
	div.rn.f64 	%fd1412, %fd1410, %fd372;
	add.f64 	%fd376, %fd374, %fd1412;
	mul.f64 	%fd1413, %fd376, %fd375;
	mul.f64 	%fd1572, %fd1572, %fd1413;
	add.f64 	%fd1414, %fd1413, 0dBFF0000000000000;
	abs.f64 	%fd1415, %fd1414;
	setp.le.f64 	%p180, %fd1415, 0d39B4484BFEEBC2A0;
	@%p180 bra 	$L__BB1_210;
	add.s32 	%r667, %r746, 7;
	sub.s32 	%r668, -7, %r138;
	mul.lo.s32 	%r669, %r668, %r667;
	cvt.rn.f64.s32 	%fd1416, %r669;
	add.f64 	%fd1571, %fd374, 0d4000000000000000;
	fma.rn.f64 	%fd1417, %fd375, %fd1416, %fd1571;
	rcp.rn.f64 	%fd1569, %fd1417;
	div.rn.f64 	%fd1418, %fd1416, %fd376;
	add.f64 	%fd1570, %fd1571, %fd1418;
	mul.f64 	%fd1419, %fd1570, %fd1569;
	mul.f64 	%fd1572, %fd1572, %fd1419;
	add.f64 	%fd1420, %fd1419, 0dBFF0000000000000;
	abs.f64 	%fd1421, %fd1420;
	setp.le.f64 	%p181, %fd1421, 0d39B4484BFEEBC2A0;
	@%p181 bra 	$L__BB1_210;
	add.s32 	%r746, %r746, 8;
	setp.eq.s32 	%p184, %r746, 2000000001;
	@%p184 bra 	$L__BB1_214;
$L__BB1_209:
	add.s32 	%r138, %r746, %r2;
	mul.lo.s32 	%r647, %r746, %r138;
	neg.s32 	%r648, %r647;
	cvt.rn.f64.s32 	%fd1374, %r648;
	add.f64 	%fd386, %fd1571, 0d4000000000000000;
	fma.rn.f64 	%fd1375, %fd1569, %fd1374, %fd386;
	rcp.rn.f64 	%fd387, %fd1375;
	div.rn.f64 	%fd1376, %fd1374, %fd1570;
	add.f64 	%fd388, %fd386, %fd1376;
	mul.f64 	%fd1377, %fd388, %fd387;
	mul.f64 	%fd1572, %fd1572, %fd1377;
	add.f64 	%fd1378, %fd1377, 0dBFF0000000000000;
	abs.f64 	%fd1379, %fd1378;
	setp.gtu.f64 	%p174, %fd1379, 0d39B4484BFEEBC2A0;
	@%p174 bra 	$L__BB1_201;
$L__BB1_210:
	neg.f64 	%fd1422, %fd346;
	fma.rn.f64 	%fd1423, %fd346, 0dBFF71547652B82FE, 0d4338000000000000;
	{
	.reg .b32 %temp; 
	mov.b64 	{%r139, %temp}, %fd1423;
	}
	mov.f64 	%fd1424, 0dC338000000000000;
	add.rn.f64 	%fd1425, %fd1423, %fd1424;
	fma.rn.f64 	%fd1426, %fd1425, 0dBFE62E42FEFA39EF, %fd1422;
	fma.rn.f64 	%fd1427, %fd1425, 0dBC7ABC9E3B39803F, %fd1426;
	fma.rn.f64 	%fd1428, %fd1427, 0d3E5ADE1569CE2BDF, 0d3E928AF3FCA213EA;
	fma.rn.f64 	%fd1429, %fd1428, %fd1427, 0d3EC71DEE62401315;
	fma.rn.f64 	%fd1430, %fd1429, %fd1427, 0d3EFA01997C89EB71;
	fma.rn.f64 	%fd1431, %fd1430, %fd1427, 0d3F2A01A014761F65;
	fma.rn.f64 	%fd1432, %fd1431, %fd1427, 0d3F56C16C1852B7AF;
	fma.rn.f64 	%fd1433, %fd1432, %fd1427, 0d3F81111111122322;
	fma.rn.f64 	%fd1434, %fd1433, %fd1427, 0d3FA55555555502A1;
	fma.rn.f64 	%fd1435, %fd1434, %fd1427, 0d3FC5555555555511;
	fma.rn.f64 	%fd1436, %fd1435, %fd1427, 0d3FE000000000000B;
	fma.rn.f64 	%fd1437, %fd1436, %fd1427, 0d3FF0000000000000;
	fma.rn.f64 	%fd1438, %fd1437, %fd1427, 0d3FF0000000000000;
	{
	.reg .b32 %temp; 
	mov.b64 	{%r140, %temp}, %fd1438;
	}
	{
	.reg .b32 %temp; 
	mov.b64 	{%temp, %r141}, %fd1438;
	}
	shl.b32 	%r670, %r139, 20;
	add.s32 	%r671, %r670, %r141;
	mov.b64 	%fd1573, {%r140, %r671};
	{
	.reg .b32 %temp; 
	mov.b64 	{%temp, %r672}, %fd1422;
	}
	mov.b32 	%f28, %r672;
	abs.f32 	%f14, %f28;
	setp.lt.f32 	%p182, %f14, 0f4086232B;
	@%p182 bra 	$L__BB1_213;
	setp.geu.f32 	%p183, %f14, 0f40874800;
	mov.f64 	%fd1573, 0d0000000000000000;
	@%p183 bra 	$L__BB1_213;
	shr.u32 	%r673, %r139, 31;
	add.s32 	%r674, %r139, %r673;
	shr.s32 	%r675, %r674, 1;
	shl.b32 	%r676, %r675, 20;
	add.s32 	%r677, %r141, %r676;
	mov.b64 	%fd1440, {%r140, %r677};
	sub.s32 	%r678, %r139, %r675;
	shl.b32 	%r679, %r678, 20;
	add.s32 	%r680, %r679, 1072693248;
	mov.b32 	%r681, 0;
	mov.b64 	%fd1441, {%r681, %r680};
	mul.f64 	%fd1573, %fd1441, %fd1440;
$L__BB1_213:
	mul.f64 	%fd1587, %fd1572, %fd1573;
	bra.uni 	$L__BB1_242;
$L__BB1_214:
	neg.f64 	%fd1442, %fd346;
	fma.rn.f64 	%fd1443, %fd346, 0dBFF71547652B82FE, 0d4338000000000000;
	{
	.reg .b32 %temp; 
	mov.b64 	{%r142, %temp}, %fd1443;
	}
	mov.f64 	%fd1444, 0dC338000000000000;
	add.rn.f64 	%fd1445, %fd1443, %fd1444;
	fma.rn.f64 	%fd1446, %fd1445, 0dBFE62E42FEFA39EF, %fd1442;
	fma.rn.f64 	%fd1447, %fd1445, 0dBC7ABC9E3B39803F, %fd1446;
	fma.rn.f64 	%fd1448, %fd1447, 0d3E5ADE1569CE2BDF, 0d3E928AF3FCA213EA;
	fma.rn.f64 	%fd1449, %fd1448, %fd1447, 0d3EC71DEE62401315;
	fma.rn.f64 	%fd1450, %fd1449, %fd1447, 0d3EFA01997C89EB71;
	fma.rn.f64 	%fd1451, %fd1450, %fd1447, 0d3F2A01A014761F65;
	fma.rn.f64 	%fd1452, %fd1451, %fd1447, 0d3F56C16C1852B7AF;
	fma.rn.f64 	%fd1453, %fd1452, %fd1447, 0d3F81111111122322;
	fma.rn.f64 	%fd1454, %fd1453, %fd1447, 0d3FA55555555502A1;
	fma.rn.f64 	%fd1455, %fd1454, %fd1447, 0d3FC5555555555511;
	fma.rn.f64 	%fd1456, %fd1455, %fd1447, 0d3FE000000000000B;
	fma.rn.f64 	%fd1457, %fd1456, %fd1447, 0d3FF0000000000000;
	fma.rn.f64 	%fd1458, %fd1457, %fd1447, 0d3FF0000000000000;
	{
	.reg .b32 %temp; 
	mov.b64 	{%r143, %temp}, %fd1458;
	}
	{
	.reg .b32 %temp; 
	mov.b64 	{%temp, %r144}, %fd1458;
	}
	shl.b32 	%r682, %r142, 20;
	add.s32 	%r683, %r682, %r144;
	mov.b64 	%fd1574, {%r143, %r683};
	{
	.reg .b32 %temp; 
	mov.b64 	{%temp, %r684}, %fd1442;
	}
	mov.b32 	%f29, %r684;
	abs.f32 	%f15, %f29;
	setp.lt.f32 	%p185, %f15, 0f4086232B;
	@%p185 bra 	$L__BB1_217;
	setp.geu.f32 	%p186, %f15, 0f40874800;
	mov.f64 	%fd1574, 0d0000000000000000;
	@%p186 bra 	$L__BB1_217;
	shr.u32 	%r685, %r142, 31;
	add.s32 	%r686, %r142, %r685;
	shr.s32 	%r687, %r686, 1;
	shl.b32 	%r688, %r687, 20;
	add.s32 	%r689, %r144, %r688;
	mov.b64 	%fd1460, {%r143, %r689};
	sub.s32 	%r690, %r142, %r687;
	shl.b32 	%r691, %r690, 20;
	add.s32 	%r692, %r691, 1072693248;
	mov.b32 	%r693, 0;
	mov.b64 	%fd1461, {%r693, %r692};
	mul.f64 	%fd1574, %fd1461, %fd1460;
$L__BB1_217:
	mul.f64 	%fd1587, %fd1572, %fd1574;
	bra.uni 	$L__BB1_242;
$L__BB1_218:
	add.s32 	%r603, %r1, 2;
	setp.gt.u32 	%p155, %r603, 4;
	mov.f64 	%fd1587, %fd3;
	@%p155 bra 	$L__BB1_227;
	{
	.reg .b32 %temp; 
	mov.b64 	{%temp, %r747}, %fd346;
	}
	{
	.reg .b32 %temp; 
	mov.b64 	{%r748, %temp}, %fd346;
	}
	setp.gt.s32 	%p156, %r747, 1048575;
	mov.b32 	%r749, -1023;
	mov.f64 	%fd1575, %fd346;
	@%p156 bra 	$L__BB1_221;
	mul.f64 	%fd1575, %fd346, 0d4350000000000000;
	{
	.reg .b32 %temp; 
	mov.b64 	{%temp, %r747}, %fd1575;
	}
	{
	.reg .b32 %temp; 
	mov.b64 	{%r748, %temp}, %fd1575;
	}
	mov.b32 	%r749, -1077;
$L__BB1_221:
	add.s32 	%r606, %r747, -1;
	setp.gt.u32 	%p157, %r606, 2146435070;
	@%p157 bra 	$L__BB1_225;
	shr.u32 	%r609, %r747, 20;
	add.s32 	%r750, %r749, %r609;
	and.b32  	%r610, %r747, 1048575;
	or.b32  	%r611, %r610, 1072693248;
	mov.b64 	%fd1576, {%r748, %r611};
	setp.lt.u32 	%p159, %r611, 1073127583;
	@%p159 bra 	$L__BB1_224;
	{
	.reg .b32 %temp; 
	mov.b64 	{%r612, %temp}, %fd1576;
	}
	{
	.reg .b32 %temp; 
	mov.b64 	{%temp, %r613}, %fd1576;
	}
	add.s32 	%r614, %r613, -1048576;
	mov.b64 	%fd1576, {%r612, %r614};
	add.s32 	%r750, %r750, 1;
$L__BB1_224:
	add.f64 	%fd1275, %fd1576, 0dBFF0000000000000;
	add.f64 	%fd1276, %fd1576, 0d3FF0000000000000;
	rcp.approx.ftz.f64 	%fd1277, %fd1276;
	neg.f64 	%fd1278, %fd1276;
	fma.rn.f64 	%fd1279, %fd1278, %fd1277, 0d3FF0000000000000;
	fma.rn.f64 	%fd1280, %fd1279, %fd1279, %fd1279;
	fma.rn.f64 	%fd1281, %fd1280, %fd1277, %fd1277;
	mul.f64 	%fd1282, %fd1275, %fd1281;
	fma.rn.f64 	%fd1283, %fd1275, %fd1281, %fd1282;
	mul.f64 	%fd1284, %fd1283, %fd1283;
	fma.rn.f64 	%fd1285, %fd1284, 0d3EB1380B3AE80F1E, 0d3ED0EE258B7A8B04;
	fma.rn.f64 	%fd1286, %fd1285, %fd1284, 0d3EF3B2669F02676F;
	fma.rn.f64 	%fd1287, %fd1286, %fd1284, 0d3F1745CBA9AB0956;
	fma.rn.f64 	%fd1288, %fd1287, %fd1284, 0d3F3C71C72D1B5154;
	fma.rn.f64 	%fd1289, %fd1288, %fd1284, 0d3F624924923BE72D;
	fma.rn.f64 	%fd1290, %fd1289, %fd1284, 0d3F8999999999A3C4;
	fma.rn.f64 	%fd1291, %fd1290, %fd1284, 0d3FB5555555555554;
	sub.f64 	%fd1292, %fd1275, %fd1283;
	add.f64 	%fd1293, %fd1292, %fd1292;
	neg.f64 	%fd1294, %fd1283;
	fma.rn.f64 	%fd1295, %fd1294, %fd1275, %fd1293;
	mul.f64 	%fd1296, %fd1281, %fd1295;
	mul.f64 	%fd1297, %fd1284, %fd1291;
	fma.rn.f64 	%fd1298, %fd1297, %fd1283, %fd1296;
	xor.b32  	%r615, %r750, -2147483648;
	mov.b32 	%r616, 1127219200;
	mov.b64 	%fd1299, {%r615, %r616};
	sub.f64 	%fd1300, %fd1299, %fd4;
	fma.rn.f64 	%fd1301, %fd1300, 0d3FE62E42FEFA39EF, %fd1283;
	fma.rn.f64 	%fd1302, %fd1300, 0dBFE62E42FEFA39EF, %fd1301;
	sub.f64 	%fd1303, %fd1302, %fd1283;
	sub.f64 	%fd1304, %fd1298, %fd1303;
	fma.rn.f64 	%fd1305, %fd1300, 0d3C7ABC9E3B39803F, %fd1304;
	add.f64 	%fd1577, %fd1301, %fd1305;
	bra.uni 	$L__BB1_226;
$L__BB1_225:
	fma.rn.f64 	%fd1274, %fd1575, 0d7FF0000000000000, 0d7FF0000000000000;
	{
	.reg .b32 %temp; 
	mov.b64 	{%temp, %r607}, %fd1575;
	}
	and.b32  	%r608, %r607, 2147483647;
	setp.eq.s32 	%p158, %r608, 0;
	selp.f64 	%fd1577, 0dFFF0000000000000, %fd1274, %p158;
$L__BB1_226:
	mov.f64 	%fd1306, 0dBFE2788CFC6FB619;
	sub.f64 	%fd1587, %fd1306, %fd1577;
$L__BB1_227:
	neg.f64 	%fd409, %fd346;
	{
	.reg .b32 %temp; 
	mov.b64 	{%temp, %r618}, %fd346;
	}
	{
	.reg .b32 %temp; 
	mov.b64 	{%r619, %temp}, %fd346;
	}
	setp.lt.s32 	%p160, %r618, 1048576;
	mul.f64 	%fd1308, %fd346, 0d4350000000000000;
	{
	.reg .b32 %temp; 
	mov.b64 	{%temp, %r620}, %fd1308;
	}
	{
	.reg .b32 %temp; 
	mov.b64 	{%r621, %temp}, %fd1308;
	}
	selp.f64 	%fd1309, %fd1308, %fd346, %p160;
	selp.b32 	%r622, %r620, %r618, %p160;
	selp.b32 	%r623, %r621, %r619, %p160;
	add.s32 	%r155, %r622, -1;
	fma.rn.f64 	%fd1310, %fd1309, 0d7FF0000000000000, 0d7FF0000000000000;
	{
	.reg .b32 %temp; 
	mov.b64 	{%temp, %r624}, %fd1309;
	}
	and.b32  	%r625, %r624, 2147483647;
	setp.eq.s32 	%p161, %r625, 0;
	selp.f64 	%fd410, 0dFFF0000000000000, %fd1310, %p161;
	selp.b32 	%r626, -1077, -1023, %p160;
	shr.u32 	%r627, %r622, 20;
	add.s32 	%r156, %r626, %r627;
	and.b32  	%r628, %r622, 1048575;
	or.b32  	%r157, %r628, 1072693248;
	mov.b64 	%fd411, {%r623, %r157};
	{
	.reg .b32 %temp; 
	mov.b64 	{%r629, %temp}, %fd411;
	}
	{
	.reg .b32 %temp; 
	mov.b64 	{%temp, %r630}, %fd411;
	}
	add.s32 	%r631, %r630, -1048576;
	mov.b64 	%fd412, {%r629, %r631};
	mov.b32 	%r751, 1;
	mov.f64 	%fd1580, 0d3FF0000000000000;
$L__BB1_228:
	cvt.rn.f64.u32 	%fd1311, %r751;
	div.rn.f64 	%fd1312, %fd409, %fd1311;
	mul.f64 	%fd1580, %fd1580, %fd1312;
	setp.ne.s32 	%p162, %r751, %r2;
	@%p162 bra 	$L__BB1_248;
	setp.lt.s32 	%p163, %r1, 3;
	mov.f64 	%fd1584, 0dBFE2788CFC6FB619;
	@%p163 bra 	$L__BB1_238;
	add.s32 	%r634, %r2, -1;
	setp.lt.u32 	%p164, %r634, 3;
	mov.b32 	%r753, 1;
	mov.f64 	%fd1584, 0dBFE2788CFC6FB619;
	@%p164 bra 	$L__BB1_234;
	mov.f64 	%fd1584, 0dBFE2788CFC6FB619;
	mov.b32 	%r752, 0;
$L__BB1_232:
	add.s32 	%r636, %r752, 1;
	cvt.rn.f64.u32 	%fd1319, %r636;
	rcp.rn.f64 	%fd1320, %fd1319;
	add.f64 	%fd1321, %fd1584, %fd1320;
	add.s32 	%r637, %r752, 2;
	cvt.rn.f64.u32 	%fd1322, %r637;
	rcp.rn.f64 	%fd1323, %fd1322;
	add.f64 	%fd1324, %fd1321, %fd1323;
	add.s32 	%r638, %r752, 3;
	cvt.rn.f64.u32 	%fd1325, %r638;
	rcp.rn.f64 	%fd1326, %fd1325;
	add.f64 	%fd1327, %fd1324, %fd1326;
	add.s32 	%r752, %r752, 4;
	cvt.rn.f64.u32 	%fd1328, %r752;
	rcp.rn.f64 	%fd1329, %fd1328;
	add.f64 	%fd1584, %fd1327, %fd1329;
	and.b32  	%r639, %r2, 1073741820;
	setp.ne.s32 	%p165, %r752, %r639;
	@%p165 bra 	$L__BB1_232;
	add.s32 	%r753, %r752, 1;
$L__BB1_234:
	setp.eq.s32 	%p166, %r8, 0;
	@%p166 bra 	$L__BB1_238;
	setp.eq.s32 	%p167, %r8, 1;
	cvt.rn.f64.u32 	%fd1330, %r753;
	rcp.rn.f64 	%fd1331, %fd1330;
	add.f64 	%fd1584, %fd1584, %fd1331;
	@%p167 bra 	$L__BB1_238;
	setp.eq.s32 	%p168, %r8, 2;
	add.s32 	%r640, %r753, 1;
	cvt.rn.f64.u32 	%fd1332, %r640;
	rcp.rn.f64 	%fd1333, %fd1332;
	add.f64 	%fd1584, %fd1584, %fd1333;
	@%p168 bra 	$L__BB1_238;
	add.s32 	%r641, %r753, 2;
	cvt.rn.f64.u32 	%fd1334, %r641;
	rcp.rn.f64 	%fd1335, %fd1334;
	add.f64 	%fd1584, %fd1584, %fd1335;
$L__BB1_238:
	setp.gt.u32 	%p169, %r155, 2146435070;
	mov.f64 	%fd1585, %fd410;
	@%p169 bra 	$L__BB1_240;
	setp.gt.u32 	%p170, %r157, 1073127582;
	selp.f64 	%fd1336, %fd412, %fd411, %p170;
	selp.u32 	%r642, 1, 0, %p170;
	add.s32 	%r643, %r156, %r642;
	add.f64 	%fd1337, %fd1336, 0dBFF0000000000000;
	add.f64 	%fd1338, %fd1336, 0d3FF0000000000000;
	rcp.approx.ftz.f64 	%fd1339, %fd1338;
	neg.f64 	%fd1340, %fd1338;
	fma.rn.f64 	%fd1341, %fd1340, %fd1339, 0d3FF0000000000000;
	fma.rn.f64 	%fd1342, %fd1341, %fd1341, %fd1341;
	fma.rn.f64 	%fd1343, %fd1342, %fd1339, %fd1339;
	mul.f64 	%fd1344, %fd1337, %fd1343;
	fma.rn.f64 	%fd1345, %fd1337, %fd1343, %fd1344;
	mul.f64 	%fd1346, %fd1345, %fd1345;
	fma.rn.f64 	%fd1347, %fd1346, 0d3EB1380B3AE80F1E, 0d3ED0EE258B7A8B04;
	fma.rn.f64 	%fd1348, %fd1347, %fd1346, 0d3EF3B2669F02676F;
	fma.rn.f64 	%fd1349, %fd1348, %fd1346, 0d3F1745CBA9AB0956;
	fma.rn.f64 	%fd1350, %fd1349, %fd1346, 0d3F3C71C72D1B5154;
	fma.rn.f64 	%fd1351, %fd1350, %fd1346, 0d3F624924923BE72D;
	fma.rn.f64 	%fd1352, %fd1351, %fd1346, 0d3F8999999999A3C4;
	fma.rn.f64 	%fd1353, %fd1352, %fd1346, 0d3FB5555555555554;
	sub.f64 	%fd1354, %fd1337, %fd1345;
	add.f64 	%fd1355, %fd1354, %fd1354;
	neg.f64 	%fd1356, %fd1345;
	fma.rn.f64 	%fd1357, %fd1356, %fd1337, %fd1355;
	mul.f64 	%fd1358, %fd1343, %fd1357;
	mul.f64 	%fd1359, %fd1346, %fd1353;
	fma.rn.f64 	%fd1360, %fd1359, %fd1345, %fd1358;
	xor.b32  	%r644, %r643, -2147483648;
	mov.b32 	%r645, 1127219200;
	mov.b64 	%fd1361, {%r644, %r645};
	sub.f64 	%fd1362, %fd1361, %fd4;
	fma.rn.f64 	%fd1363, %fd1362, 0d3FE62E42FEFA39EF, %fd1345;
	fma.rn.f64 	%fd1364, %fd1362, 0dBFE62E42FEFA39EF, %fd1363;
	sub.f64 	%fd1365, %fd1364, %fd1345;
	sub.f64 	%fd1366, %fd1360, %fd1365;
	fma.rn.f64 	%fd1367, %fd1362, 0d3C7ABC9E3B39803F, %fd1366;
	add.f64 	%fd1585, %fd1363, %fd1367;
$L__BB1_240:
	sub.f64 	%fd1368, %fd1584, %fd1585;
	mul.f64 	%fd1586, %fd1580, %fd1368;
$L__BB1_241:
	add.f64 	%fd1587, %fd1587, %fd1586;
	abs.f64 	%fd1369, %fd1586;
	abs.f64 	%fd1370, %fd1587;
	mul.f64 	%fd1371, %fd1370, 0d39B4484BFEEBC2A0;
	setp.geu.f64 	%p171, %fd1369, %fd1371;
	add.s32 	%r163, %r751, 1;
	setp.lt.u32 	%p172, %r751, 2000000000;
	and.pred  	%p173, %p171, %p172;
	mov.u32 	%r751, %r163;
	@%p173 bra 	$L__BB1_228;
$L__BB1_242:
	ld.param.u64 	%rd9, [_Z18device_part_doublediidPd_param_4];
	ld.param.u32 	%r710, [_Z18device_part_doublediidPd_param_2];
	mad.lo.s32 	%r706, %r710, %r2, %r131;
	add.s32 	%r707, %r706, -1;
	cvta.to.global.u64 	%rd5, %rd9;
	mul.wide.s32 	%rd6, %r707, 8;
	add.s64 	%rd7, %rd5, %rd6;
	st.global.f64 	[%rd7], %fd1587;
	add.s32 	%r712, %r131, 1;
	setp.ne.s32 	%p190, %r131, %r4;
	@%p190 bra 	$L__BB1_10;
$L__BB1_243:
	ret;
$L__BB1_244:
	neg.f64 	%fd474, %fd1496;
	sub.s32 	%r214, %r718, %r2;
	cvt.rn.f64.s32 	%fd475, %r214;
	div.rn.f64 	%fd1502, %fd474, %fd475;
	bra.uni 	$L__BB1_56;
$L__BB1_245:
	neg.f64 	%fd683, %fd1517;
	sub.s32 	%r317, %r726, %r2;
	cvt.rn.f64.s32 	%fd684, %r317;
	div.rn.f64 	%fd1523, %fd683, %fd684;
	bra.uni 	$L__BB1_103;
$L__BB1_246:
	neg.f64 	%fd892, %fd1538;
	sub.s32 	%r420, %r734, %r2;
	cvt.rn.f64.s32 	%fd893, %r420;
	div.rn.f64 	%fd1544, %fd892, %fd893;
	bra.uni 	$L__BB1_150;
$L__BB1_247:
	neg.f64 	%fd1102, %fd1559;
	sub.s32 	%r524, %r742, %r2;
	cvt.rn.f64.s32 	%fd1103, %r524;
	div.rn.f64 	%fd1565, %fd1102, %fd1103;
	bra.uni 	$L__BB1_197;
$L__BB1_248:
	neg.f64 	%fd1313, %fd1580;
	sub.s32 	%r632, %r751, %r2;
	cvt.rn.f64.s32 	%fd1314, %r632;
	div.rn.f64 	%fd1586, %fd1313, %fd1314;
	bra.uni 	$L__BB1_241;

}


// ===== COMPILED SASS (sm_100) =====

	.target	sm_100

	.elftype	@"ET_EXEC"


//--------------------- .note.nv.tkinfo           --------------------------
	.section	.note.nv.tkinfo,"",@"SHT_NOTE"
	.sectionflags	@"SHF_NOTE_NV_TKINFO"
	.tkinfo
        /*0018*/ 	.word	0x00000002
        /*0030*/ 	.string	""
        /*0030*/ 	.string	"ptxas"
        /*0030*/ 	.string	"Cuda compilation tools, release 13.0, V13.0.88"
        /*0030*/ 	.string	"Build cuda_13.0.r13.0/compiler.36424714_0"
        /*0030*/ 	.string	"-arch sm_100 -m 64 "



//--------------------- .note.nv.cuinfo           --------------------------
	.section	.note.nv.cuinfo,"",@"SHT_NOTE"
	.sectionflags	@"SHF_NOTE_NV_CUINFO"
        /*0018*/ 	.short	0x0002
        /*001a*/ 	.short	0x0064
        /*001c*/ 	.short	0x0082
	.zero		2


//--------------------- .nv.info                  --------------------------
	.section	.nv.info,"",@"SHT_CUDA_INFO"
	.align	4


	//----- nvinfo : EIATTR_REGCOUNT
	.align		4
        /*0000*/ 	.byte	0x04, 0x2f
        /*0002*/ 	.short	(.L_1 - .L_0)
	.align		4
.L_0:
        /*0004*/ 	.word	index@(_Z17device_part_floatfiifPf)
        /*0008*/ 	.word	0x00000026


	//----- nvinfo : EIATTR_FRAME_SIZE
	.align		4
.L_1:
        /*000c*/ 	.byte	0x04, 0x11
        /*000e*/ 	.short	(.L_3 - .L_2)
	.align		4
.L_2:
        /*0010*/ 	.word	index@($__internal_4_$__cuda_sm3x_div_rn_noftz_f32_slowpath)
        /*0014*/ 	.word	0x00000000


	//----- nvinfo : EIATTR_FRAME_SIZE
	.align		4
.L_3:
        /*0018*/ 	.byte	0x04, 0x11
        /*001a*/ 	.short	(.L_5 - .L_4)
	.align		4
.L_4:
        /*001c*/ 	.word	index@($__internal_3_$__cuda_sm20_rcp_rn_f32_slowpath)
        /*0020*/ 	.word	0x00000000


	//----- nvinfo : EIATTR_FRAME_SIZE
	.align		4
.L_5:
        /*0024*/ 	.byte	0x04, 0x11
        /*0026*/ 	.short	(.L_7 - .L_6)
	.align		4
.L_6:
        /*0028*/ 	.word	index@($__internal_2_$__cuda_sm20_dblrcp_rn_slowpath_v3)
        /*002c*/ 	.word	0x00000000


	//----- nvinfo : EIATTR_FRAME_SIZE
	.align		4
.L_7:
        /*0030*/ 	.byte	0x04, 0x11
        /*0032*/ 	.short	(.L_9 - .L_8)
	.align		4
.L_8:
        /*0034*/ 	.word	index@(_Z17device_part_floatfiifPf)
        /*0038*/ 	.word	0x00000000


	//----- nvinfo : EIATTR_REGCOUNT
	.align		4
.L_9:
        /*003c*/ 	.byte	0x04, 0x2f
        /*003e*/ 	.short	(.L_11 - .L_10)
	.align		4
.L_10:
        /*0040*/ 	.word	index@(_Z18device_part_doublediidPd)
        /*0044*/ 	.word	0x00000036


	//----- nvinfo : EIATTR_FRAME_SIZE
	.align		4
.L_11:
        /*0048*/ 	.byte	0x04, 0x11
        /*004a*/ 	.short	(.L_13 - .L_12)
	.align		4
.L_12:
        /*004c*/ 	.word	index@($__internal_1_$__cuda_sm20_div_rn_f64_full)
        /*0050*/ 	.word	0x00000000


	//----- nvinfo : EIATTR_FRAME_SIZE
	.align		4
.L_13:
        /*0054*/ 	.byte	0x04, 0x11
        /*0056*/ 	.short	(.L_15 - .L_14)
	.align		4
.L_14:
        /*0058*/ 	.word	index@($__internal_0_$__cuda_sm20_dblrcp_rn_slowpath_v3)
        /*005c*/ 	.word	0x00000000


	//----- nvinfo : EIATTR_FRAME_SIZE
	.align		4
.L_15:
        /*0060*/ 	.byte	0x04, 0x11
        /*0062*/ 	.short	(.L_17 - .L_16)
	.align		4
.L_16:
        /*0064*/ 	.word	index@(_Z18device_part_doublediidPd)
        /*0068*/ 	.word	0x00000000


	//----- nvinfo : EIATTR_MIN_STACK_SIZE
	.align		4
.L_17:
        /*006c*/ 	.byte	0x04, 0x12
        /*006e*/ 	.short	(.L_19 - .L_18)
	.align		4
.L_18:
        /*0070*/ 	.word	index@(_Z18device_part_doublediidPd)
        /*0074*/ 	.word	0x00000000


	//----- nvinfo : EIATTR_MIN_STACK_SIZE
	.align		4
.L_19:
        /*0078*/ 	.byte	0x04, 0x12
        /*007a*/ 	.short	(.L_21 - .L_20)
	.align		4
.L_20:
        /*007c*/ 	.word	index@(_Z17device_part_floatfiifPf)
        /*0080*/ 	.word	0x00000000
.L_21:


//--------------------- .nv.compat                --------------------------
	.section	.nv.compat,"",@"SHT_CUDA_COMPAT_INFO"
	.align	4
        /*0000*/ 	.byte	0x02, 0x09, 0x00, 0x00, 0x02, 0x02, 0x01, 0x00, 0x02, 0x05, 0x05, 0x00, 0x03, 0x07, 0x01, 0x01
        /*0010*/ 	.byte	0x02, 0x03, 0x00, 0x00, 0x02, 0x06, 0x01, 0x00, 0x04, 0x0b, 0x08, 0x00, 0x01, 0x00, 0x00, 0x00
        /*0020*/ 	.byte	0x00, 0x00, 0x00, 0x00


//--------------------- .nv.info._Z18device_part_doublediidPd --------------------------
	.section	.nv.info._Z18device_part_doublediidPd,"",@"SHT_CUDA_INFO"
	.sectionflags	@""
	.align	4


	//----- nvinfo : EIATTR_CUDA_API_VERSION
	.align		4
        /*0000*/ 	.byte	0x04, 0x37
        /*0002*/ 	.short	(.L_23 - .L_22)
.L_22:
        /*0004*/ 	.word	0x00000082


	//----- nvinfo : EIATTR_KPARAM_INFO
	.align		4
.L_23:
        /*0008*/ 	.byte	0x04, 0x17
        /*000a*/ 	.short	(.L_25 - .L_24)
.L_24:
        /*000c*/ 	.word	0x00000000
        /*0010*/ 	.short	0x0004
        /*0012*/ 	.short	0x0018
        /*0014*/ 	.byte	0x00, 0xf5, 0x21, 0x00


	//----- nvinfo : EIATTR_KPARAM_INFO
	.align		4
.L_25:
        /*0018*/ 	.byte	0x04, 0x17
        /*001a*/ 	.short	(.L_27 - .L_26)
.L_26:
        /*001c*/ 	.word	0x00000000
        /*0020*/ 	.short	0x0003
        /*0022*/ 	.short	0x0010
        /*0024*/ 	.byte	0x00, 0xf0, 0x21, 0x00


	//----- nvinfo : EIATTR_KPARAM_INFO
	.align		4
.L_27:
        /*0028*/ 	.byte	0x04, 0x17
        /*002a*/ 	.short	(.L_29 - .L_28)
.L_28:
        /*002c*/ 	.word	0x00000000
        /*0030*/ 	.short	0x0002
        /*0032*/ 	.short	0x000c
        /*0034*/ 	.byte	0x00, 0xf0, 0x11, 0x00


	//----- nvinfo : EIATTR_KPARAM_INFO
	.align		4
.L_29:
        /*0038*/ 	.byte	0x04, 0x17
        /*003a*/ 	.short	(.L_31 - .L_30)
.L_30:
        /*003c*/ 	.word	0x00000000
        /*0040*/ 	.short	0x0001
        /*0042*/ 	.short	0x0008
        /*0044*/ 	.byte	0x00, 0xf0, 0x11, 0x00


	//----- nvinfo : EIATTR_KPARAM_INFO
	.align		4
.L_31:
        /*0048*/ 	.byte	0x04, 0x17
        /*004a*/ 	.short	(.L_33 - .L_32)
.L_32:
        /*004c*/ 	.word	0x00000000
        /*0050*/ 	.short	0x0000
        /*0052*/ 	.short	0x0000
        /*0054*/ 	.byte	0x00, 0xf0, 0x21, 0x00


	//----- nvinfo : EIATTR_SPARSE_MMA_MASK
	.align		4
.L_33:
        /*0058*/ 	.byte	0x03, 0x50
        /*005a*/ 	.short	0x0000


	//----- nvinfo : EIATTR_MAXREG_COUNT
	.align		4
        /*005c*/ 	.byte	0x03, 0x1b
        /*005e*/ 	.short	0x00ff


	//----- nvinfo : EIATTR_MERCURY_ISA_VERSION
	.align		4
        /*0060*/ 	.byte	0x03, 0x5f
        /*0062*/ 	.short	0x0101


	//----- nvinfo : EIATTR_VRC_CTA_INIT_COUNT
	.align		4
        /*0064*/ 	.byte	0x02, 0x4a
	.zero		1
	.zero		1


	//----- nvinfo : EIATTR_EXIT_INSTR_OFFSETS
	.align		4
        /*0068*/ 	.byte	0x04, 0x1c
        /*006a*/ 	.short	(.L_35 - .L_34)


	//   ....[0]....
.L_34:
        /*006c*/ 	.word	0x00000090


	//   ....[1]....
        /*0070*/ 	.word	0x000115a0


	//   ....[2]....
        /*0074*/ 	.word	0x00015bc0


	//----- nvinfo : EIATTR_CRS_STACK_SIZE
	.align		4
.L_35:
        /*0078*/ 	.byte	0x04, 0x1e
        /*007a*/ 	.short	(.L_37 - .L_36)
.L_36:
        /*007c*/ 	.word	0x00000000


	//----- nvinfo : EIATTR_CBANK_PARAM_SIZE
	.align		4
.L_37:
        /*0080*/ 	.byte	0x03, 0x19
        /*0082*/ 	.short	0x0020


	//----- nvinfo : EIATTR_PARAM_CBANK
	.align		4
        /*0084*/ 	.byte	0x04, 0x0a
        /*0086*/ 	.short	(.L_39 - .L_38)
	.align		4
.L_38:
        /*0088*/ 	.word	index@(.nv.constant0._Z18device_part_doublediidPd)
        /*008c*/ 	.short	0x0380
        /*008e*/ 	.short	0x0020


	//----- nvinfo : EIATTR_SW_WAR
	.align		4
.L_39:
        /*0090*/ 	.byte	0x04, 0x36
        /*0092*/ 	.short	(.L_41 - .L_40)
.L_40:
        /*0094*/ 	.word	0x00000008
.L_41:


//--------------------- .nv.info._Z17device_part_floatfiifPf --------------------------
	.section	.nv.info._Z17device_part_floatfiifPf,"",@"SHT_CUDA_INFO"
	.sectionflags	@""
	.align	4


	//----- nvinfo : EIATTR_CUDA_API_VERSION
	.align		4
        /*0000*/ 	.byte	0x04, 0x37
        /*0002*/ 	.short	(.L_43 - .L_42)
.L_42:
        /*0004*/ 	.word	0x00000082


	//----- nvinfo : EIATTR_KPARAM_INFO
	.align		4
.L_43:
        /*0008*/ 	.byte	0x04, 0x17
        /*000a*/ 	.short	(.L_45 - .L_44)
.L_44:
        /*000c*/ 	.word	0x00000000
        /*0010*/ 	.short	0x0004
        /*0012*/ 	.short	0x0010
        /*0014*/ 	.byte	0x00, 0xf5, 0x21, 0x00


	//----- nvinfo : EIATTR_KPARAM_INFO
	.align		4
.L_45:
        /*0018*/ 	.byte	0x04, 0x17
        /*001a*/ 	.short	(.L_47 - .L_46)
.L_46:
        /*001c*/ 	.word	0x00000000
        /*0020*/ 	.short	0x0003
        /*0022*/ 	.short	0x000c
        /*0024*/ 	.byte	0x00, 0xf0, 0x11, 0x00


	//----- nvinfo : EIATTR_KPARAM_INFO
	.align		4
.L_47:
        /*0028*/ 	.byte	0x04, 0x17
        /*002a*/ 	.short	(.L_49 - .L_48)
.L_48:
        /*002c*/ 	.word	0x00000000
        /*0030*/ 	.short	0x0002
        /*0032*/ 	.short	0x0008
        /*0034*/ 	.byte	0x00, 0xf0, 0x11, 0x00


	//----- nvinfo : EIATTR_KPARAM_INFO
	.align		4
.L_49:
        /*0038*/ 	.byte	0x04, 0x17
        /*003a*/ 	.short	(.L_51 - .L_50)
.L_50:
        /*003c*/ 	.word	0x00000000
        /*0040*/ 	.short	0x0001
        /*0042*/ 	.short	0x0004
        /*0044*/ 	.byte	0x00, 0xf0, 0x11, 0x00


	//----- nvinfo : EIATTR_KPARAM_INFO
	.align		4
.L_51:
        /*0048*/ 	.byte	0x04, 0x17
        /*004a*/ 	.short	(.L_53 - .L_52)
.L_52:
        /*004c*/ 	.word	0x00000000
        /*0050*/ 	.short	0x0000
        /*0052*/ 	.short	0x0000
        /*0054*/ 	.byte	0x00, 0xf0, 0x11, 0x00


	//----- nvinfo : EIATTR_SPARSE_MMA_MASK
	.align		4
.L_53:
        /*0058*/ 	.byte	0x03, 0x50
        /*005a*/ 	.short	0x0000


	//----- nvinfo : EIATTR_MAXREG_COUNT
	.align		4
        /*005c*/ 	.byte	0x03, 0x1b
        /*005e*/ 	.short	0x00ff


	//----- nvinfo : EIATTR_MERCURY_ISA_VERSION
	.align		4
        /*0060*/ 	.byte	0x03, 0x5f
        /*0062*/ 	.short	0x0101


	//----- nvinfo : EIATTR_VRC_CTA_INIT_COUNT
	.align		4
        /*0064*/ 	.byte	0x02, 0x4a
	.zero		1
	.zero		1


	//----- nvinfo : EIATTR_EXIT_INSTR_OFFSETS
	.align		4
        /*0068*/ 	.byte	0x04, 0x1c
        /*006a*/ 	.short	(.L_55 - .L_54)


	//   ....[0]....
.L_54:
        /*006c*/ 	.word	0x00000090


	//   ....[1]....
        /*0070*/ 	.word	0x0000b140


	//   ....[2]....
        /*0074*/ 	.word	0x0000deb0


	//----- nvinfo : EIATTR_CRS_STACK_SIZE
	.align		4
.L_55:
        /*0078*/ 	.byte	0x04, 0x1e
        /*007a*/ 	.short	(.L_57 - .L_56)
.L_56:
        /*007c*/ 	.word	0x00000000


	//----- nvinfo : EIATTR_CBANK_PARAM_SIZE
	.align		4
.L_57:
        /*0080*/ 	.byte	0x03, 0x19
        /*0082*/ 	.short	0x0018


	//----- nvinfo : EIATTR_PARAM_CBANK
	.align		4
        /*0084*/ 	.byte	0x04, 0x0a
        /*0086*/ 	.short	(.L_59 - .L_58)
	.align		4
.L_58:
        /*0088*/ 	.word	index@(.nv.constant0._Z17device_part_floatfiifPf)
        /*008c*/ 	.short	0x0380
        /*008e*/ 	.short	0x0018


	//----- nvinfo : EIATTR_SW_WAR
	.align		4
.L_59:
        /*0090*/ 	.byte	0x04, 0x36
        /*0092*/ 	.short	(.L_61 - .L_60)
.L_60:
        /*0094*/ 	.word	0x00000008
.L_61:


//--------------------- .nv.callgraph             --------------------------
	.section	.nv.callgraph,"",@"SHT_CUDA_CALLGRAPH"
	.align	4
	.sectionentsize	8
	.align		4
        /*0000*/ 	.word	0x00000000
	.align		4
        /*0004*/ 	.word	0xffffffff
	.align		4
        /*0008*/ 	.word	0x00000000
	.align		4
        /*000c*/ 	.word	0xfffffffe
	.align		4
        /*0010*/ 	.word	0x00000000
	.align		4
        /*0014*/ 	.word	0xfffffffd
	.align		4
        /*0018*/ 	.word	0x00000000
	.align		4
        /*001c*/ 	.word	0xfffffffc


//--------------------- .text._Z18device_part_doublediidPd --------------------------
	.section	.text._Z18device_part_doublediidPd,"ax",@progbits
	.align	128
        .global         _Z18device_part_doublediidPd
        .type           _Z18device_part_doublediidPd,@function
        .size           _Z18device_part_doublediidPd,(.L_x_861 - _Z18device_part_doublediidPd)
        .other          _Z18device_part_doublediidPd,@"STO_CUDA_ENTRY STV_DEFAULT"
_Z18device_part_doublediidPd:
.text._Z18device_part_doublediidPd:
[----:B------:R-:W-:Y:S01]  /*0000*/  LDC R1, c[0x0][0x37c] ;  /* 0x0000df00ff017b82 */ /* 0x000fe20000000800 */
[----:B------:R-:W0:Y:S07]  /*0010*/  S2R R0, SR_TID.X ;  /* 0x0000000000007919 */ /* 0x000e2e0000002100 */
[----:B------:R-:W0:Y:S01]  /*0020*/  S2UR UR4, SR_CTAID.X ;  /* 0x00000000000479c3 */ /* 0x000e220000002500 */
[----:B------:R-:W1:Y:S07]  /*0030*/  LDCU UR5, c[0x0][0x388] ;  /* 0x00007100ff0577ac */ /* 0x000e6e0008000800 */
[----:B------:R-:W0:Y:S02]  /*0040*/  LDC R5, c[0x0][0x360] ;  /* 0x0000d800ff057b82 */ /* 0x000e240000000800 */
[----:B0-----:R-:W-:-:S04]  /*0050*/  IMAD R5, R5, UR4, R0 ;  /* 0x0000000405057c24 */ /* 0x001fc8000f8e0200 */
[----:B------:R-:W-:-:S05]  /*0060*/  IMAD.HI R6, R5, 0x55555556, RZ ;  /* 0x5555555605067827 */ /* 0x000fca00078e02ff */
[----:B------:R-:W-:-:S04]  /*0070*/  LEA.HI R6, R6, R6, RZ, 0x1 ;  /* 0x0000000606067211 */ /* 0x000fc800078f08ff */
[----:B-1----:R-:W-:-:S13]  /*0080*/  ISETP.GE.AND P0, PT, R6, UR5, PT ;  /* 0x0000000506007c0c */ /* 0x002fda000bf06270 */
[----:B------:R-:W-:Y:S05]  /*0090*/  @P0 EXIT ;  /* 0x000000000000094d */ /* 0x000fea0003800000 */
[----:B------:R-:W0:Y:S01]  /*00a0*/  LDCU UR4, c[0x0][0x38c] ;  /* 0x00007180ff0477ac */ /* 0x000e220008000800 */
[----:B------:R-:W-:Y:S01]  /*00b0*/  IMAD R0, R6, -0x3, R5 ;  /* 0xfffffffd06007824 */ /* 0x000fe200078e0205 */
[----:B------:R-:W-:Y:S01]  /*00c0*/  BSSY.RECONVERGENT B0, `(.L_x_0) ;  /* 0x000114c000007945 */ /* 0x000fe20003800200 */
[----:B0-----:R-:W-:-:S04]  /*00d0*/  UIMAD.WIDE UR4, UR4, 0x55555556, URZ ;  /* 0x55555556040478a5 */ /* 0x001fc8000f8e02ff */
[----:B------:R-:W-:-:S06]  /*00e0*/  ULEA.HI UR5, UR5, UR5, URZ, 0x1 ;  /* 0x0000000505057291 */ /* 0x000fcc000f8f08ff */
[----:B------:R-:W-:-:S04]  /*00f0*/  IMAD R0, R0, UR5, RZ ;  /* 0x0000000500007c24 */ /* 0x000fc8000f8e02ff */
[----:B------:R-:W-:Y:S01]  /*0100*/  VIADD R4, R0, UR5 ;  /* 0x0000000500047c36 */ /* 0x000fe20008000000 */
[----:B------:R-:W0:Y:S03]  /*0110*/  LDCU.64 UR4, c[0x0][0x358] ;  /* 0x00006b00ff0477ac */ /* 0x000e260008000a00 */
[----:B------:R-:W-:-:S05]  /*0120*/  VIADD R3, R4, 0xfffffffc ;  /* 0xfffffffc04037836 */ /* 0x000fca0000000000 */
[C---:B------:R-:W-:Y:S01]  /*0130*/  ISETP.GE.AND P0, PT, R0.reuse, R3, PT ;  /* 0x000000030000720c */ /* 0x040fe20003f06270 */
[----:B------:R-:W-:-:S12]  /*0140*/  VIADD R3, R0, 0x1 ;  /* 0x0000000100037836 */ /* 0x000fd80000000000 */
[----:B0-----:R-:W-:Y:S05]  /*0150*/  @P0 BRA `(.L_x_1) ;  /* 0x0000011400080947 */ /* 0x001fea0003800000 */
[----:B------:R-:W0:Y:S01]  /*0160*/  I2F.F64 R26, R6 ;  /* 0x00000006001a7312 */ /* 0x000e220000201c00 */
[----:B------:R-:W-:Y:S07]  /*0170*/  BSSY.RECONVERGENT B2, `(.L_x_2) ;  /* 0x0000011000027945 */ /* 0x000fee0003800200 */
[----:B0-----:R-:W0:Y:S01]  /*0180*/  MUFU.RCP64H R9, R27 ;  /* 0x0000001b00097308 */ /* 0x001e220000001800 */
[----:B------:R-:W-:-:S05]  /*0190*/  VIADD R8, R27, 0x300402 ;  /* 0x003004021b087836 */ /* 0x000fca0000000000 */
[----:B------:R-:W-:Y:S01]  /*01a0*/  FSETP.GEU.AND P0, PT, |R8|, 5.8789094863358348022e-39, PT ;  /* 0x004004020800780b */ /* 0x000fe20003f0e200 */
[----:B0-----:R-:W-:-:S08]  /*01b0*/  DFMA R10, -R26, R8, 1 ;  /* 0x3ff000001a0a742b */ /* 0x001fd00000000108 */
[----:B------:R-:W-:-:S08]  /*01c0*/  DFMA R10, R10, R10, R10 ;  /* 0x0000000a0a0a722b */ /* 0x000fd0000000000a */
[----:B------:R-:W-:-:S08]  /*01d0*/  DFMA R10, R8, R10, R8 ;  /* 0x0000000a080a722b */ /* 0x000fd00000000008 */
[----:B------:R-:W-:-:S08]  /*01e0*/  DFMA R24, -R26, R10, 1 ;  /* 0x3ff000001a18742b */ /* 0x000fd0000000010a */
[----:B------:R-:W-:Y:S01]  /*01f0*/  DFMA R24, R10, R24, R10 ;  /* 0x000000180a18722b */ /* 0x000fe2000000000a */
[----:B------:R-:W-:Y:S10]  /*0200*/  @P0 BRA `(.L_x_3) ;  /* 0x00000000001c0947 */ /* 0x000ff40003800000 */
[----:B------:R-:W-:Y:S02]  /*0210*/  LOP3.LUT R10, R27, 0x7fffffff, RZ, 0xc0, !PT ;  /* 0x7fffffff1b0a7812 */ /* 0x000fe400078ec0ff */
[----:B------:R-:W-:Y:S02]  /*0220*/  MOV R7, R27 ;  /* 0x0000001b00077202 */ /* 0x000fe40000000f00 */
[----:B------:R-:W-:Y:S01]  /*0230*/  MOV R8, 0x260 ;  /* 0x0000026000087802 */ /* 0x000fe20000000f00 */
[----:B------:R-:W-:-:S07]  /*0240*/  VIADD R10, R10, 0xfff00000 ;  /* 0xfff000000a0a7836 */ /* 0x000fce0000000000 */
[----:B------:R-:W-:Y:S05]  /*0250*/  CALL.REL.NOINC `($__internal_0_$__cuda_sm20_dblrcp_rn_slowpath_v3) ;  /* 0x00000158005c7944 */ /* 0x000fea0003c00000 */
[----:B------:R-:W-:Y:S02]  /*0260*/  IMAD.MOV.U32 R24, RZ, RZ, R10 ;  /* 0x000000ffff187224 */ /* 0x000fe400078e000a */
[----:B------:R-:W-:-:S07]  /*0270*/  IMAD.MOV.U32 R25, RZ, RZ, R7 ;  /* 0x000000ffff197224 */ /* 0x000fce00078e0007 */
.L_x_3:
[----:B------:R-:W-:Y:S05]  /*0280*/  BSYNC.RECONVERGENT B2 ;  /* 0x0000000000027941 */ /* 0x000fea0003800200 */
.L_x_2:
[C---:B------:R-:W-:Y:S02]  /*0290*/  LOP3.LUT R2, R6.reuse, 0x3, RZ, 0xc0, !PT ;  /* 0x0000000306027812 */ /* 0x040fe400078ec0ff */
[----:B------:R-:W-:-:S07]  /*02a0*/  LOP3.LUT R0, R6, 0x3ffffffc, RZ, 0xc0, !PT ;  /* 0x3ffffffc06007812 */ /* 0x000fce00078ec0ff */
.L_x_332:
[----:B0-----:R-:W0:Y:S01]  /*02b0*/  LDC.64 R8, c[0x0][0x390] ;  /* 0x0000e400ff087b82 */ /* 0x001e220000000a00 */
[----:B------:R-:W0:Y:S01]  /*02c0*/  LDCU.64 UR6, c[0x0][0x380] ;  /* 0x00007000ff0677ac */ /* 0x000e220008000a00 */
[----:B------:R-:W-:Y:S01]  /*02d0*/  VIADD R7, R6, 0x1 ;  /* 0x0000000106077836 */ /* 0x000fe20000000000 */
[----:B------:R-:W0:Y:S01]  /*02e0*/  I2F.F64 R40, R3 ;  /* 0x0000000300287312 */ /* 0x000e220000201c00 */
[----:B------:R-:W-:Y:S03]  /*02f0*/  BSSY.RECONVERGENT B2, `(.L_x_4) ;  /* 0x000043b000027945 */ /* 0x000fe60003800200 */
[----:B------:R-:W-:-:S04]  /*0300*/  ISETP.NE.AND P0, PT, R7, RZ, PT ;  /* 0x000000ff0700720c */ /* 0x000fc80003f05270 */
[----:B------:R1:W2:Y:S01]  /*0310*/  I2F.F64 R22, R7 ;  /* 0x0000000700167312 */ /* 0x0002a20000201c00 */
[----:B0-----:R-:W-:-:S08]  /*0320*/  DFMA R40, R40, UR6, R8 ;  /* 0x0000000628287c2b */ /* 0x001fd00008000008 */
[----:B-12---:R-:W-:Y:S05]  /*0330*/  @P0 BRA `(.L_x_5) ;  /* 0x0000000400580947 */ /* 0x006fea0003800000 */
[----:B------:R-:W-:Y:S01]  /*0340*/  MOV R8, 0x652b82fe ;  /* 0x652b82fe00087802 */ /* 0x000fe20000000f00 */
[----:B------:R-:W-:Y:S01]  /*0350*/  IMAD.MOV.U32 R9, RZ, RZ, 0x3ff71547 ;  /* 0x3ff71547ff097424 */ /* 0x000fe200078e00ff */
[----:B------:R-:W-:Y:S01]  /*0360*/  UMOV UR6, 0xfefa39ef ;  /* 0xfefa39ef00067882 */ /* 0x000fe20000000000 */
[----:B------:R-:W-:Y:S01]  /*0370*/  UMOV UR7, 0x3fe62e42 ;  /* 0x3fe62e4200077882 */ /* 0x000fe20000000000 */
[----:B------:R-:W0:Y:S01]  /*0380*/  MUFU.RCP64H R15, R41 ;  /* 0x00000029000f7308 */ /* 0x000e220000001800 */
[----:B------:R-:W-:Y:S01]  /*0390*/  IMAD.MOV.U32 R14, RZ, RZ, 0x1 ;  /* 0x00000001ff0e7424 */ /* 0x000fe200078e00ff */
[----:B------:R-:W-:Y:S01]  /*03a0*/  DADD R18, -RZ, -R40 ;  /* 0x00000000ff127229 */ /* 0x000fe20000000928 */
[----:B------:R-:W-:Y:S01]  /*03b0*/  BSSY.RECONVERGENT B1, `(.L_x_6) ;  /* 0x000003c000017945 */ /* 0x000fe20003800200 */
[----:B------:R-:W-:-:S08]  /*03c0*/  DFMA R8, R40, -R8, 6.75539944105574400000e+15 ;  /* 0x433800002808742b */ /* 0x000fd00000000808 */
[----:B------:R-:W-:Y:S01]  /*03d0*/  DADD R10, R8, -6.75539944105574400000e+15 ;  /* 0xc3380000080a7429 */ /* 0x000fe20000000000 */
[----:B------:R-:W-:Y:S01]  /*03e0*/  FSETP.GEU.AND P0, PT, |R19|, 4.1917929649353027344, PT ;  /* 0x4086232b1300780b */ /* 0x000fe20003f0e200 */
[----:B0-----:R-:W-:-:S06]  /*03f0*/  DFMA R16, -R40, R14, 1 ;  /* 0x3ff000002810742b */ /* 0x001fcc000000010e */
[----:B------:R-:W-:Y:S01]  /*0400*/  DFMA R12, R10, -UR6, -R40 ;  /* 0x800000060a0c7c2b */ /* 0x000fe20008000828 */
[----:B------:R-:W-:Y:S01]  /*0410*/  UMOV UR6, 0x3b39803f ;  /* 0x3b39803f00067882 */ /* 0x000fe20000000000 */
[----:B------:R-:W-:Y:S01]  /*0420*/  UMOV UR7, 0x3c7abc9e ;  /* 0x3c7abc9e00077882 */ /* 0x000fe20000000000 */
[----:B------:R-:W-:-:S05]  /*0430*/  DFMA R16, R16, R16, R16 ;  /* 0x000000101010722b */ /* 0x000fca0000000010 */
[----:B------:R-:W-:Y:S01]  /*0440*/  DFMA R10, R10, -UR6, R12 ;  /* 0x800000060a0a7c2b */ /* 0x000fe2000800000c */
[----:B------:R-:W-:Y:S01]  /*0450*/  UMOV UR6, 0x69ce2bdf ;  /* 0x69ce2bdf00067882 */ /* 0x000fe20000000000 */
[----:B------:R-:W-:Y:S01]  /*0460*/  IMAD.MOV.U32 R12, RZ, RZ, -0x35dec16 ;  /* 0xfca213eaff0c7424 */ /* 0x000fe200078e00ff */
[----:B------:R-:W-:Y:S01]  /*0470*/  UMOV UR7, 0x3e5ade15 ;  /* 0x3e5ade1500077882 */ /* 0x000fe20000000000 */
[----:B------:R-:W-:Y:S01]  /*0480*/  IMAD.MOV.U32 R13, RZ, RZ, 0x3e928af3 ;  /* 0x3e928af3ff0d7424 */ /* 0x000fe200078e00ff */
[----:B------:R-:W-:-:S05]  /*0490*/  DFMA R16, R14, R16, R14 ;  /* 0x000000100e10722b */ /* 0x000fca000000000e */
[----:B------:R-:W-:Y:S01]  /*04a0*/  DFMA R12, R10, UR6, R12 ;  /* 0x000000060a0c7c2b */ /* 0x000fe2000800000c */
[----:B------:R-:W-:Y:S01]  /*04b0*/  UMOV UR6, 0x62401315 ;  /* 0x6240131500067882 */ /* 0x000fe20000000000 */
[----:B------:R-:W-:-:S06]  /*04c0*/  UMOV UR7, 0x3ec71dee ;  /* 0x3ec71dee00077882 */ /* 0x000fcc0000000000 */
[----:B------:R-:W-:Y:S01]  /*04d0*/  DFMA R12, R10, R12, UR6 ;  /* 0x000000060a0c7e2b */ /* 0x000fe2000800000c */
        /* <DEDUP_REMOVED lines=20> */
[----:B------:R-:W-:-:S08]  /*0620*/  DFMA R12, R10, R12, UR6 ;  /* 0x000000060a0c7e2b */ /* 0x000fd0000800000c */
[----:B------:R-:W-:-:S08]  /*0630*/  DFMA R12, R10, R12, 1 ;  /* 0x3ff000000a0c742b */ /* 0x000fd0000000000c */
[----:B------:R-:W-:Y:S02]  /*0640*/  DFMA R12, R10, R12, 1 ;  /* 0x3ff000000a0c742b */ /* 0x000fe4000000000c */
[----:B------:R-:W-:-:S08]  /*0650*/  DFMA R10, -R40, R16, 1 ;  /* 0x3ff00000280a742b */ /* 0x000fd00000000110 */
[----:B------:R-:W-:Y:S01]  /*0660*/  DFMA R16, R16, R10, R16 ;  /* 0x0000000a1010722b */ /* 0x000fe20000000010 */
[----:B------:R-:W-:Y:S01]  /*0670*/  LEA R31, R8, R13, 0x14 ;  /* 0x0000000d081f7211 */ /* 0x000fe200078ea0ff */
[----:B------:R-:W-:Y:S01]  /*0680*/  IMAD.MOV.U32 R30, RZ, RZ, R12 ;  /* 0x000000ffff1e7224 */ /* 0x000fe200078e000c */
[----:B------:R-:W-:Y:S08]  /*0690*/  @!P0 BRA `(.L_x_7) ;  /* 0x0000000000348947 */ /* 0x000ff00003800000 */
[----:B------:R-:W-:Y:S01]  /*06a0*/  FSETP.GEU.AND P1, PT, |R19|, 4.2275390625, PT ;  /* 0x408748001300780b */ /* 0x000fe20003f2e200 */
[C---:B------:R-:W-:Y:S02]  /*06b0*/  DADD R10, -R40.reuse, +INF ;  /* 0x7ff00000280a7429 */ /* 0x040fe40000000100 */
[----:B------:R-:W-:-:S08]  /*06c0*/  DSETP.GT.AND P0, PT, R40, RZ, PT ;  /* 0x000000ff2800722a */ /* 0x000fd00003f04000 */
[----:B------:R-:W-:Y:S02]  /*06d0*/  FSEL R31, R11, RZ, !P0 ;  /* 0x000000ff0b1f7208 */ /* 0x000fe40004000000 */
[----:B------:R-:W-:Y:S02]  /*06e0*/  @!P1 LEA.HI R7, R8, R8, RZ, 0x1 ;  /* 0x0000000808079211 */ /* 0x000fe400078f08ff */
[----:B------:R-:W-:Y:S02]  /*06f0*/  FSEL R30, R10, RZ, !P0 ;  /* 0x000000ff0a1e7208 */ /* 0x000fe40004000000 */
[----:B------:R-:W-:Y:S02]  /*0700*/  @!P1 SHF.R.S32.HI R7, RZ, 0x1, R7 ;  /* 0x00000001ff079819 */ /* 0x000fe40000011407 */
[----:B------:R-:W-:-:S03]  /*0710*/  @!P1 MOV R10, RZ ;  /* 0x000000ff000a9202 */ /* 0x000fc60000000f00 */
[----:B------:R-:W-:Y:S02]  /*0720*/  @!P1 IMAD.IADD R8, R8, 0x1, -R7 ;  /* 0x0000000108089824 */ /* 0x000fe400078e0a07 */
[----:B------:R-:W-:-:S03]  /*0730*/  @!P1 IMAD R9, R7, 0x100000, R13 ;  /* 0x0010000007099824 */ /* 0x000fc600078e020d */
[----:B------:R-:W-:Y:S01]  /*0740*/  @!P1 LEA R11, R8, 0x3ff00000, 0x14 ;  /* 0x3ff00000080b9811 */ /* 0x000fe200078ea0ff */
[----:B------:R-:W-:-:S06]  /*0750*/  @!P1 IMAD.MOV.U32 R8, RZ, RZ, R12 ;  /* 0x000000ffff089224 */ /* 0x000fcc00078e000c */
[----:B------:R-:W-:-:S11]  /*0760*/  @!P1 DMUL R30, R8, R10 ;  /* 0x0000000a081e9228 */ /* 0x000fd60000000000 */
.L_x_7:
[----:B------:R-:W-:Y:S05]  /*0770*/  BSYNC.RECONVERGENT B1 ;  /* 0x0000000000017941 */ /* 0x000fea0003800200 */
.L_x_6:
[----:B------:R-:W-:Y:S01]  /*0780*/  IMAD.MOV.U32 R8, RZ, RZ, R30 ;  /* 0x000000ffff087224 */ /* 0x000fe200078e001e */
[----:B------:R-:W-:Y:S01]  /*0790*/  FSETP.GEU.AND P1, PT, |R31|, 6.5827683646048100446e-37, PT ;  /* 0x036000001f00780b */ /* 0x000fe20003f2e200 */
[----:B------:R-:W-:Y:S01]  /*07a0*/  IMAD.MOV.U32 R9, RZ, RZ, R31 ;  /* 0x000000ffff097224 */ /* 0x000fe200078e001f */
[----:B------:R-:W-:Y:S05]  /*07b0*/  BSSY.RECONVERGENT B3, `(.L_x_8) ;  /* 0x000000b000037945 */ /* 0x000fea0003800200 */
[----:B------:R-:W-:-:S08]  /*07c0*/  DMUL R34, R16, R8 ;  /* 0x0000000810227228 */ /* 0x000fd00000000000 */
[----:B------:R-:W-:-:S08]  /*07d0*/  DFMA R8, -R40, R34, R8 ;  /* 0x000000222808722b */ /* 0x000fd00000000108 */
[----:B------:R-:W-:-:S10]  /*07e0*/  DFMA R34, R16, R8, R34 ;  /* 0x000000081022722b */ /* 0x000fd40000000022 */
[----:B------:R-:W-:-:S05]  /*07f0*/  FFMA R7, RZ, R41, R35 ;  /* 0x00000029ff077223 */ /* 0x000fca0000000023 */
[----:B------:R-:W-:-:S13]  /*0800*/  FSETP.GT.AND P0, PT, |R7|, 1.469367938527859385e-39, PT ;  /* 0x001000000700780b */ /* 0x000fda0003f04200 */
[----:B------:R-:W-:Y:S05]  /*0810*/  @P0 BRA P1, `(.L_x_9) ;  /* 0x0000000000100947 */ /* 0x000fea0000800000 */
[----:B------:R-:W-:Y:S01]  /*0820*/  IMAD.MOV.U32 R28, RZ, RZ, R40 ;  /* 0x000000ffff1c7224 */ /* 0x000fe200078e0028 */
[----:B------:R-:W-:Y:S01]  /*0830*/  MOV R8, 0x860 ;  /* 0x0000086000087802 */ /* 0x000fe20000000f00 */
[----:B------:R-:W-:-:S07]  /*0840*/  IMAD.MOV.U32 R29, RZ, RZ, R41 ;  /* 0x000000ffff1d7224 */ /* 0x000fce00078e0029 */
[----:B------:R-:W-:Y:S05]  /*0850*/  CALL.REL.NOINC `($__internal_1_$__cuda_sm20_div_rn_f64_full) ;  /* 0x0000015400807944 */ /* 0x000fea0003c00000 */
.L_x_9:
[----:B------:R-:W-:Y:S05]  /*0860*/  BSYNC.RECONVERGENT B3 ;  /* 0x0000000000037941 */ /* 0x000fea0003800200 */
.L_x_8:
[----:B------:R-:W-:Y:S01]  /*0870*/  MOV R16, R34 ;  /* 0x0000002200107202 */ /* 0x000fe20000000f00 */
[----:B------:R-:W-:Y:S01]  /*0880*/  IMAD.MOV.U32 R17, RZ, RZ, R35 ;  /* 0x000000ffff117224 */ /* 0x000fe200078e0023 */
[----:B------:R-:W-:Y:S06]  /*0890*/  BRA `(.L_x_10) ;  /* 0x0000003c00807947 */ /* 0x000fec0003800000 */
.L_x_5:
[----:B------:R-:W-:-:S14]  /*08a0*/  DSETP.GT.AND P0, PT, R40, 1, PT ;  /* 0x3ff000002800742a */ /* 0x000fdc0003f04000 */
[----:B------:R-:W-:Y:S05]  /*08b0*/  @!P0 BRA `(.L_x_11) ;  /* 0x0000002400188947 */ /* 0x000fea0003800000 */
[----:B------:R-:W-:Y:S01]  /*08c0*/  DADD R26, R22, R40 ;  /* 0x00000000161a7229 */ /* 0x000fe20000000028 */
[----:B------:R-:W-:Y:S05]  /*08d0*/  BSSY.RECONVERGENT B3, `(.L_x_12) ;  /* 0x0000012000037945 */ /* 0x000fea0003800200 */
[----:B------:R-:W0:Y:S04]  /*08e0*/  MUFU.RCP64H R9, R27 ;  /* 0x0000001b00097308 */ /* 0x000e280000001800 */
[----:B------:R-:W-:-:S02]  /*08f0*/  VIADD R8, R27, 0x300402 ;  /* 0x003004021b087836 */ /* 0x000fc40000000000 */
[----:B------:R-:W-:Y:S02]  /*0900*/  IMAD.MOV.U32 R14, RZ, RZ, R26 ;  /* 0x000000ffff0e7224 */ /* 0x000fe400078e001a */
[----:B------:R-:W-:Y:S01]  /*0910*/  IMAD.MOV.U32 R15, RZ, RZ, R27 ;  /* 0x000000ffff0f7224 */ /* 0x000fe200078e001b */
        /* <DEDUP_REMOVED lines=12> */
[----:B------:R-:W-:-:S07]  /*09e0*/  IMAD.MOV.U32 R11, RZ, RZ, R7 ;  /* 0x000000ffff0b7224 */ /* 0x000fce00078e0007 */
.L_x_13:
[----:B------:R-:W-:Y:S05]  /*09f0*/  BSYNC.RECONVERGENT B3 ;  /* 0x0000000000037941 */ /* 0x000fea0003800200 */
.L_x_12:
[----:B------:R-:W-:Y:S01]  /*0a00*/  IMAD.MOV.U32 R16, RZ, RZ, R10 ;  /* 0x000000ffff107224 */ /* 0x000fe200078e000a */
[----:B------:R-:W-:Y:S01]  /*0a10*/  MOV R18, R10 ;  /* 0x0000000a00127202 */ /* 0x000fe20000000f00 */
[--C-:B------:R-:W-:Y:S02]  /*0a20*/  IMAD.MOV.U32 R17, RZ, RZ, R11.reuse ;  /* 0x000000ffff117224 */ /* 0x100fe400078e000b */
[----:B------:R-:W-:Y:S02]  /*0a30*/  IMAD.MOV.U32 R19, RZ, RZ, R11 ;  /* 0x000000ffff137224 */ /* 0x000fe400078e000b */
[----:B------:R-:W-:Y:S02]  /*0a40*/  IMAD.MOV.U32 R13, RZ, RZ, 0x1 ;  /* 0x00000001ff0d7424 */ /* 0x000fe400078e00ff */
[----:B------:R-:W-:Y:S02]  /*0a50*/  IMAD.MOV.U32 R20, RZ, RZ, -0x699526dc ;  /* 0x966ad924ff147424 */ /* 0x000fe400078e00ff */
[----:B------:R-:W-:-:S07]  /*0a60*/  IMAD.MOV.U32 R21, RZ, RZ, 0x47efffff ;  /* 0x47efffffff157424 */ /* 0x000fce00078e00ff */
.L_x_47:
[----:B------:R-:W-:Y:S01]  /*0a70*/  IADD3 R12, PT, PT, R6, R13, RZ ;  /* 0x0000000d060c7210 */ /* 0x000fe20007ffe0ff */
[----:B------:R-:W-:Y:S01]  /*0a80*/  DADD R14, R14, 2 ;  /* 0x400000000e0e7429 */ /* 0x000fe20000000000 */
[----:B------:R-:W-:Y:S03]  /*0a90*/  BSSY.RECONVERGENT B3, `(.L_x_14) ;  /* 0x0000015000037945 */ /* 0x000fe60003800200 */
[----:B------:R-:W-:-:S04]  /*0aa0*/  IMAD.MOV R32, RZ, RZ, -R12 ;  /* 0x000000ffff207224 */ /* 0x000fc800078e0a0c */
[----:B------:R-:W-:-:S06]  /*0ab0*/  IMAD R32, R32, R13, RZ ;  /* 0x0000000d20207224 */ /* 0x000fcc00078e02ff */
[----:B------:R-:W0:Y:S02]  /*0ac0*/  I2F.F64 R32, R32 ;  /* 0x0000002000207312 */ /* 0x000e240000201c00 */
[----:B0-----:R-:W-:-:S06]  /*0ad0*/  DFMA R26, R32, R18, R14 ;  /* 0x00000012201a722b */ /* 0x001fcc000000000e */
[----:B------:R-:W0:Y:S04]  /*0ae0*/  MUFU.RCP64H R9, R27 ;  /* 0x0000001b00097308 */ /* 0x000e280000001800 */
        /* <DEDUP_REMOVED lines=8> */
[----:B------:R-:W-:Y:S01]  /*0b70*/  LOP3.LUT R10, R27, 0x7fffffff, RZ, 0xc0, !PT ;  /* 0x7fffffff1b0a7812 */ /* 0x000fe200078ec0ff */
[----:B------:R-:W-:Y:S01]  /*0b80*/  IMAD.MOV.U32 R7, RZ, RZ, R27 ;  /* 0x000000ffff077224 */ /* 0x000fe200078e001b */
[----:B------:R-:W-:-:S03]  /*0b90*/  MOV R8, 0xbc0 ;  /* 0x00000bc000087802 */ /* 0x000fc60000000f00 */
[----:B------:R-:W-:-:S07]  /*0ba0*/  VIADD R10, R10, 0xfff00000 ;  /* 0xfff000000a0a7836 */ /* 0x000fce0000000000 */
[----:B------:R-:W-:Y:S05]  /*0bb0*/  CALL.REL.NOINC `($__internal_0_$__cuda_sm20_dblrcp_rn_slowpath_v3) ;  /* 0x0000015000047944 */ /* 0x000fea0003c00000 */
[----:B------:R-:W-:Y:S01]  /*0bc0*/  MOV R18, R10 ;  /* 0x0000000a00127202 */ /* 0x000fe20000000f00 */
[----:B------:R-:W-:-:S07]  /*0bd0*/  IMAD.MOV.U32 R19, RZ, RZ, R7 ;  /* 0x000000ffff137224 */ /* 0x000fce00078e0007 */
.L_x_15:
[----:B------:R-:W-:Y:S05]  /*0be0*/  BSYNC.RECONVERGENT B3 ;  /* 0x0000000000037941 */ /* 0x000fea0003800200 */
.L_x_14:
[----:B------:R-:W0:Y:S01]  /*0bf0*/  MUFU.RCP64H R9, R21 ;  /* 0x0000001500097308 */ /* 0x000e220000001800 */
[----:B------:R-:W-:Y:S01]  /*0c00*/  IMAD.MOV.U32 R8, RZ, RZ, 0x1 ;  /* 0x00000001ff087424 */ /* 0x000fe200078e00ff */
[----:B------:R-:W-:Y:S01]  /*0c10*/  FSETP.GEU.AND P1, PT, |R33|, 6.5827683646048100446e-37, PT ;  /* 0x036000002100780b */ /* 0x000fe20003f2e200 */
[----:B------:R-:W-:Y:S04]  /*0c20*/  BSSY.RECONVERGENT B3, `(.L_x_16) ;  /* 0x0000012000037945 */ /* 0x000fe80003800200 */
[----:B0-----:R-:W-:-:S08]  /*0c30*/  DFMA R10, R8, -R20, 1 ;  /* 0x3ff00000080a742b */ /* 0x001fd00000000814 */
[----:B------:R-:W-:-:S08]  /*0c40*/  DFMA R10, R10, R10, R10 ;  /* 0x0000000a0a0a722b */ /* 0x000fd0000000000a */
[----:B------:R-:W-:-:S08]  /*0c50*/  DFMA R10, R8, R10, R8 ;  /* 0x0000000a080a722b */ /* 0x000fd00000000008 */
[----:B------:R-:W-:-:S08]  /*0c60*/  DFMA R8, R10, -R20, 1 ;  /* 0x3ff000000a08742b */ /* 0x000fd00000000814 */
[----:B------:R-:W-:-:S08]  /*0c70*/  DFMA R8, R10, R8, R10 ;  /* 0x000000080a08722b */ /* 0x000fd0000000000a */
[----:B------:R-:W-:-:S08]  /*0c80*/  DMUL R34, R32, R8 ;  /* 0x0000000820227228 */ /* 0x000fd00000000000 */
[----:B------:R-:W-:-:S08]  /*0c90*/  DFMA R10, R34, -R20, R32 ;  /* 0x80000014220a722b */ /* 0x000fd00000000020 */
[----:B------:R-:W-:-:S10]  /*0ca0*/  DFMA R34, R8, R10, R34 ;  /* 0x0000000a0822722b */ /* 0x000fd40000000022 */
[----:B------:R-:W-:-:S05]  /*0cb0*/  FFMA R7, RZ, R21, R35 ;  /* 0x00000015ff077223 */ /* 0x000fca0000000023 */
[----:B------:R-:W-:-:S13]  /*0cc0*/  FSETP.GT.AND P0, PT, |R7|, 1.469367938527859385e-39, PT ;  /* 0x001000000700780b */ /* 0x000fda0003f04200 */
[----:B------:R-:W-:Y:S05]  /*0cd0*/  @P0 BRA P1, `(.L_x_17) ;  /* 0x0000000000180947 */ /* 0x000fea0000800000 */
[----:B------:R-:W-:Y:S01]  /*0ce0*/  IMAD.MOV.U32 R30, RZ, RZ, R32 ;  /* 0x000000ffff1e7224 */ /* 0x000fe200078e0020 */
[----:B------:R-:W-:Y:S01]  /*0cf0*/  MOV R28, R20 ;  /* 0x00000014001c7202 */ /* 0x000fe20000000f00 */
[----:B------:R-:W-:Y:S01]  /*0d00*/  IMAD.MOV.U32 R31, RZ, RZ, R33 ;  /* 0x000000ffff1f7224 */ /* 0x000fe200078e0021 */
[----:B------:R-:W-:Y:S01]  /*0d10*/  MOV R8, 0xd40 ;  /* 0x00000d4000087802 */ /* 0x000fe20000000f00 */
[----:B------:R-:W-:-:S07]  /*0d20*/  IMAD.MOV.U32 R29, RZ, RZ, R21 ;  /* 0x000000ffff1d7224 */ /* 0x000fce00078e0015 */
[----:B------:R-:W-:Y:S05]  /*0d30*/  CALL.REL.NOINC `($__internal_1_$__cuda_sm20_div_rn_f64_full) ;  /* 0x0000015000487944 */ /* 0x000fea0003c00000 */
.L_x_17:
[----:B------:R-:W-:Y:S05]  /*0d40*/  BSYNC.RECONVERGENT B3 ;  /* 0x0000000000037941 */ /* 0x000fea0003800200 */
.L_x_16:
[----:B------:R-:W-:Y:S01]  /*0d50*/  DADD R20, R14, R34 ;  /* 0x000000000e147229 */ /* 0x000fe20000000022 */
[----:B------:R-:W-:Y:S01]  /*0d60*/  UMOV UR6, 0xfeebc2a0 ;  /* 0xfeebc2a000067882 */ /* 0x000fe20000000000 */
[----:B------:R-:W-:-:S06]  /*0d70*/  UMOV UR7, 0x39b4484b ;  /* 0x39b4484b00077882 */ /* 0x000fcc0000000000 */
[----:B------:R-:W-:-:S08]  /*0d80*/  DMUL R8, R20, R18 ;  /* 0x0000001214087228 */ /* 0x000fd00000000000 */
[C---:B------:R-:W-:Y:S02]  /*0d90*/  DADD R10, R8.reuse, -1 ;  /* 0xbff00000080a7429 */ /* 0x040fe40000000000 */
[----:B------:R-:W-:-:S06]  /*0da0*/  DMUL R16, R8, R16 ;  /* 0x0000001008107228 */ /* 0x000fcc0000000000 */
[----:B------:R-:W-:-:S14]  /*0db0*/  DSETP.GTU.AND P0, PT, |R10|, UR6, PT ;  /* 0x000000060a007e2a */ /* 0x000fdc000bf0c200 */
[----:B------:R-:W-:Y:S05]  /*0dc0*/  @!P0 BRA `(.L_x_18) ;  /* 0x0000001800e48947 */ /* 0x000fea0003800000 */
[----:B------:R-:W-:Y:S01]  /*0dd0*/  LOP3.LUT R7, RZ, R13, RZ, 0x33, !PT ;  /* 0x0000000dff077212 */ /* 0x000fe200078e33ff */
[----:B------:R-:W-:Y:S01]  /*0de0*/  DADD R14, R14, 2 ;  /* 0x400000000e0e7429 */ /* 0x000fe20000000000 */
[----:B------:R-:W-:Y:S03]  /*0df0*/  BSSY.RECONVERGENT B3, `(.L_x_19) ;  /* 0x0000015000037945 */ /* 0x000fe60003800200 */
[----:B------:R-:W-:-:S04]  /*0e00*/  IMAD.IADD R8, R7, 0x1, -R6 ;  /* 0x0000000107087824 */ /* 0x000fc800078e0a06 */
[----:B------:R-:W-:-:S06]  /*0e10*/  IMAD R32, R8, R13, R8 ;  /* 0x0000000d08207224 */ /* 0x000fcc00078e0208 */
        /* <DEDUP_REMOVED lines=13> */
[----:B------:R-:W-:Y:S02]  /*0ef0*/  MOV R8, 0xf20 ;  /* 0x00000f2000087802 */ /* 0x000fe40000000f00 */
[----:B------:R-:W-:-:S07]  /*0f00*/  IADD3 R10, PT, PT, R10, -0x100000, RZ ;  /* 0xfff000000a0a7810 */ /* 0x000fce0007ffe0ff */
[----:B------:R-:W-:Y:S05]  /*0f10*/  CALL.REL.NOINC `($__internal_0_$__cuda_sm20_dblrcp_rn_slowpath_v3) ;  /* 0x0000014c002c7944 */ /* 0x000fea0003c00000 */
[----:B------:R-:W-:Y:S02]  /*0f20*/  IMAD.MOV.U32 R18, RZ, RZ, R10 ;  /* 0x000000ffff127224 */ /* 0x000fe400078e000a */
[----:B------:R-:W-:-:S07]  /*0f30*/  IMAD.MOV.U32 R19, RZ, RZ, R7 ;  /* 0x000000ffff137224 */ /* 0x000fce00078e0007 */
.L_x_20:
[----:B------:R-:W-:Y:S05]  /*0f40*/  BSYNC.RECONVERGENT B3 ;  /* 0x0000000000037941 */ /* 0x000fea0003800200 */
.L_x_19:
        /* <DEDUP_REMOVED lines=21> */
.L_x_22:
[----:B------:R-:W-:Y:S05]  /*10a0*/  BSYNC.RECONVERGENT B3 ;  /* 0x0000000000037941 */ /* 0x000fea0003800200 */
.L_x_21:
[----:B------:R-:W-:Y:S01]  /*10b0*/  DADD R20, R14, R34 ;  /* 0x000000000e147229 */ /* 0x000fe20000000022 */
[----:B------:R-:W-:Y:S01]  /*10c0*/  UMOV UR6, 0xfeebc2a0 ;  /* 0xfeebc2a000067882 */ /* 0x000fe20000000000 */
[----:B------:R-:W-:-:S06]  /*10d0*/  UMOV UR7, 0x39b4484b ;  /* 0x39b4484b00077882 */ /* 0x000fcc0000000000 */
[----:B------:R-:W-:-:S08]  /*10e0*/  DMUL R8, R20, R18 ;  /* 0x0000001214087228 */ /* 0x000fd00000000000 */
[----:B------:R-:W-:Y:S02]  /*10f0*/  DADD R10, R8, -1 ;  /* 0xbff00000080a7429 */ /* 0x000fe40000000000 */
[----:B------:R-:W-:-:S06]  /*1100*/  DMUL R16, R16, R8 ;  /* 0x0000000810107228 */ /* 0x000fcc0000000000 */
[----:B------:R-:W-:-:S14]  /*1110*/  DSETP.GTU.AND P0, PT, |R10|, UR6, PT ;  /* 0x000000060a007e2a */ /* 0x000fdc000bf0c200 */
[----:B------:R-:W-:Y:S05]  /*1120*/  @!P0 BRA `(.L_x_18) ;  /* 0x00000018000c8947 */ /* 0x000fea0003800000 */
[----:B------:R-:W-:Y:S01]  /*1130*/  IADD3 R8, PT, PT, -R12, -0x2, RZ ;  /* 0xfffffffe0c087810 */ /* 0x000fe20007ffe1ff */
[----:B------:R-:W-:Y:S01]  /*1140*/  VIADD R7, R13, 0x2 ;  /* 0x000000020d077836 */ /* 0x000fe20000000000 */
[----:B------:R-:W-:Y:S01]  /*1150*/  DADD R14, R14, 2 ;  /* 0x400000000e0e7429 */ /* 0x000fe20000000000 */
[----:B------:R-:W-:Y:S02]  /*1160*/  BSSY.RECONVERGENT B3, `(.L_x_23) ;  /* 0x0000014000037945 */ /* 0x000fe40003800200 */
[----:B------:R-:W-:-:S04]  /*1170*/  IMAD R7, R7, R8, RZ ;  /* 0x0000000807077224 */ /* 0x000fc800078e02ff */
        /* <DEDUP_REMOVED lines=18> */
.L_x_24:
[----:B------:R-:W-:Y:S05]  /*12a0*/  BSYNC.RECONVERGENT B3 ;  /* 0x0000000000037941 */ /* 0x000fea0003800200 */
.L_x_23:
[----:B------:R-:W0:Y:S01]  /*12b0*/  MUFU.RCP64H R9, R21 ;  /* 0x0000001500097308 */ /* 0x000e220000001800 */
[----:B------:R-:W-:Y:S01]  /*12c0*/  IMAD.MOV.U32 R8, RZ, RZ, 0x1 ;  /* 0x00000001ff087424 */ /* 0x000fe200078e00ff */
[----:B------:R-:W-:Y:S01]  /*12d0*/  FSETP.GEU.AND P1, PT, |R33|, 6.5827683646048100446e-37, PT ;  /* 0x036000002100780b */ /* 0x000fe20003f2e200 */
[----:B------:R-:W-:Y:S04]  /*12e0*/  BSSY.RECONVERGENT B3, `(.L_x_25) ;  /* 0x0000012000037945 */ /* 0x000fe80003800200 */
[----:B0-----:R-:W-:-:S08]  /*12f0*/  DFMA R10, -R20, R8, 1 ;  /* 0x3ff00000140a742b */ /* 0x001fd00000000108 */
[----:B------:R-:W-:-:S08]  /*1300*/  DFMA R10, R10, R10, R10 ;  /* 0x0000000a0a0a722b */ /* 0x000fd0000000000a */
[----:B------:R-:W-:-:S08]  /*1310*/  DFMA R10, R8, R10, R8 ;  /* 0x0000000a080a722b */ /* 0x000fd00000000008 */
[----:B------:R-:W-:-:S08]  /*1320*/  DFMA R8, -R20, R10, 1 ;  /* 0x3ff000001408742b */ /* 0x000fd0000000010a */
[----:B------:R-:W-:-:S08]  /*1330*/  DFMA R8, R10, R8, R10 ;  /* 0x000000080a08722b */ /* 0x000fd0000000000a */
[----:B------:R-:W-:-:S08]  /*1340*/  DMUL R34, R32, R8 ;  /* 0x0000000820227228 */ /* 0x000fd00000000000 */
[----:B------:R-:W-:-:S08]  /*1350*/  DFMA R10, -R20, R34, R32 ;  /* 0x00000022140a722b */ /* 0x000fd00000000120 */
[----:B------:R-:W-:-:S10]  /*1360*/  DFMA R34, R8, R10, R34 ;  /* 0x0000000a0822722b */ /* 0x000fd40000000022 */
[----:B------:R-:W-:-:S05]  /*1370*/  FFMA R7, RZ, R21, R35 ;  /* 0x00000015ff077223 */ /* 0x000fca0000000023 */
[----:B------:R-:W-:-:S13]  /*1380*/  FSETP.GT.AND P0, PT, |R7|, 1.469367938527859385e-39, PT ;  /* 0x001000000700780b */ /* 0x000fda0003f04200 */
[----:B------:R-:W-:Y:S05]  /*1390*/  @P0 BRA P1, `(.L_x_26) ;  /* 0x0000000000180947 */ /* 0x000fea0000800000 */
[----:B------:R-:W-:Y:S01]  /*13a0*/  MOV R30, R32 ;  /* 0x00000020001e7202 */ /* 0x000fe20000000f00 */
[----:B------:R-:W-:Y:S01]  /*13b0*/  IMAD.MOV.U32 R31, RZ, RZ, R33 ;  /* 0x000000ffff1f7224 */ /* 0x000fe200078e0021 */
[----:B------:R-:W-:Y:S01]  /*13c0*/  MOV R8, 0x1400 ;  /* 0x0000140000087802 */ /* 0x000fe20000000f00 */
[----:B------:R-:W-:Y:S02]  /*13d0*/  IMAD.MOV.U32 R28, RZ, RZ, R20 ;  /* 0x000000ffff1c7224 */ /* 0x000fe400078e0014 */
[----:B------:R-:W-:-:S07]  /*13e0*/  IMAD.MOV.U32 R29, RZ, RZ, R21 ;  /* 0x000000ffff1d7224 */ /* 0x000fce00078e0015 */
[----:B------:R-:W-:Y:S05]  /*13f0*/  CALL.REL.NOINC `($__internal_1_$__cuda_sm20_div_rn_f64_full) ;  /* 0x0000014800987944 */ /* 0x000fea0003c00000 */
.L_x_26:
[----:B------:R-:W-:Y:S05]  /*1400*/  BSYNC.RECONVERGENT B3 ;  /* 0x0000000000037941 */ /* 0x000fea0003800200 */
.L_x_25:
        /* <DEDUP_REMOVED lines=16> */
[----:B------:R-:W-:-:S04]  /*1510*/  IADD3 R8, PT, PT, R27, 0x300402, RZ ;  /* 0x003004021b087810 */ /* 0x000fc80007ffe0ff */
[----:B------:R-:W-:Y:S02]  /*1520*/  FSETP.GEU.AND P0, PT, |R8|, 5.8789094863358348022e-39, PT ;  /* 0x004004020800780b */ /* 0x000fe40003f0e200 */
        /* <DEDUP_REMOVED lines=11> */
[----:B------:R-:W-:Y:S02]  /*15e0*/  IMAD.MOV.U32 R18, RZ, RZ, R10 ;  /* 0x000000ffff127224 */ /* 0x000fe400078e000a */
[----:B------:R-:W-:-:S07]  /*15f0*/  IMAD.MOV.U32 R19, RZ, RZ, R7 ;  /* 0x000000ffff137224 */ /* 0x000fce00078e0007 */
.L_x_28:
[----:B------:R-:W-:Y:S05]  /*1600*/  BSYNC.RECONVERGENT B3 ;  /* 0x0000000000037941 */ /* 0x000fea0003800200 */
.L_x_27:
[----:B------:R-:W0:Y:S01]  /*1610*/  MUFU.RCP64H R9, R21 ;  /* 0x0000001500097308 */ /* 0x000e220000001800 */
[----:B------:R-:W-:Y:S01]  /*1620*/  MOV R8, 0x1 ;  /* 0x0000000100087802 */ /* 0x000fe20000000f00 */
[----:B------:R-:W-:Y:S01]  /*1630*/  BSSY.RECONVERGENT B3, `(.L_x_29) ;  /* 0x0000013000037945 */ /* 0x000fe20003800200 */
[----:B------:R-:W-:-:S04]  /*1640*/  FSETP.GEU.AND P1, PT, |R33|, 6.5827683646048100446e-37, PT ;  /* 0x036000002100780b */ /* 0x000fc80003f2e200 */
        /* <DEDUP_REMOVED lines=13> */
[----:B------:R-:W-:Y:S02]  /*1720*/  IMAD.MOV.U32 R31, RZ, RZ, R33 ;  /* 0x000000ffff1f7224 */ /* 0x000fe400078e0021 */
[----:B------:R-:W-:Y:S02]  /*1730*/  IMAD.MOV.U32 R28, RZ, RZ, R20 ;  /* 0x000000ffff1c7224 */ /* 0x000fe400078e0014 */
[----:B------:R-:W-:-:S07]  /*1740*/  IMAD.MOV.U32 R29, RZ, RZ, R21 ;  /* 0x000000ffff1d7224 */ /* 0x000fce00078e0015 */
[----:B------:R-:W-:Y:S05]  /*1750*/  CALL.REL.NOINC `($__internal_1_$__cuda_sm20_div_rn_f64_full) ;  /* 0x0000014400c07944 */ /* 0x000fea0003c00000 */
.L_x_30:
[----:B------:R-:W-:Y:S05]  /*1760*/  BSYNC.RECONVERGENT B3 ;  /* 0x0000000000037941 */ /* 0x000fea0003800200 */
.L_x_29:
        /* <DEDUP_REMOVED lines=8> */
[----:B------:R-:W-:Y:S01]  /*17f0*/  IADD3 R7, PT, PT, R13, 0x4, RZ ;  /* 0x000000040d077810 */ /* 0x000fe20007ffe0ff */
[----:B------:R-:W-:Y:S01]  /*1800*/  DADD R14, R14, 2 ;  /* 0x400000000e0e7429 */ /* 0x000fe20000000000 */
[----:B------:R-:W-:Y:S01]  /*1810*/  IADD3 R8, PT, PT, -R12, -0x4, RZ ;  /* 0xfffffffc0c087810 */ /* 0x000fe20007ffe1ff */
[----:B------:R-:W-:Y:S04]  /*1820*/  BSSY.RECONVERGENT B3, `(.L_x_31) ;  /* 0x0000014000037945 */ /* 0x000fe80003800200 */
        /* <DEDUP_REMOVED lines=17> */
[----:B------:R-:W-:Y:S01]  /*1940*/  IMAD.MOV.U32 R18, RZ, RZ, R10 ;  /* 0x000000ffff127224 */ /* 0x000fe200078e000a */
[----:B------:R-:W-:-:S07]  /*1950*/  MOV R19, R7 ;  /* 0x0000000700137202 */ /* 0x000fce0000000f00 */
.L_x_32:
[----:B------:R-:W-:Y:S05]  /*1960*/  BSYNC.RECONVERGENT B3 ;  /* 0x0000000000037941 */ /* 0x000fea0003800200 */
.L_x_31:
        /* <DEDUP_REMOVED lines=21> */
.L_x_34:
[----:B------:R-:W-:Y:S05]  /*1ac0*/  BSYNC.RECONVERGENT B3 ;  /* 0x0000000000037941 */ /* 0x000fea0003800200 */
.L_x_33:
        /* <DEDUP_REMOVED lines=31> */
.L_x_36:
[----:B------:R-:W-:Y:S05]  /*1cc0*/  BSYNC.RECONVERGENT B3 ;  /* 0x0000000000037941 */ /* 0x000fea0003800200 */
.L_x_35:
        /* <DEDUP_REMOVED lines=21> */
.L_x_38:
[----:B------:R-:W-:Y:S05]  /*1e20*/  BSYNC.RECONVERGENT B3 ;  /* 0x0000000000037941 */ /* 0x000fea0003800200 */
.L_x_37:
        /* <DEDUP_REMOVED lines=31> */
.L_x_40:
[----:B------:R-:W-:Y:S05]  /*2020*/  BSYNC.RECONVERGENT B3 ;  /* 0x0000000000037941 */ /* 0x000fea0003800200 */
.L_x_39:
        /* <DEDUP_REMOVED lines=21> */
.L_x_42:
[----:B------:R-:W-:Y:S05]  /*2180*/  BSYNC.RECONVERGENT B3 ;  /* 0x0000000000037941 */ /* 0x000fea0003800200 */
.L_x_41:
        /* <DEDUP_REMOVED lines=31> */
.L_x_44:
[----:B------:R-:W-:Y:S05]  /*2380*/  BSYNC.RECONVERGENT B3 ;  /* 0x0000000000037941 */ /* 0x000fea0003800200 */
.L_x_43:
        /* <DEDUP_REMOVED lines=21> */
.L_x_46:
[----:B------:R-:W-:Y:S05]  /*24e0*/  BSYNC.RECONVERGENT B3 ;  /* 0x0000000000037941 */ /* 0x000fea0003800200 */
.L_x_45:
        /* <DEDUP_REMOVED lines=8> */
[----:B------:R-:W-:-:S05]  /*2570*/  VIADD R13, R13, 0x8 ;  /* 0x000000080d0d7836 */ /* 0x000fca0000000000 */
[----:B------:R-:W-:-:S13]  /*2580*/  ISETP.NE.AND P0, PT, R13, 0x77359401, PT ;  /* 0x773594010d00780c */ /* 0x000fda0003f05270 */
[----:B------:R-:W-:Y:S05]  /*2590*/  @P0 BRA `(.L_x_47) ;  /* 0xffffffe400340947 */ /* 0x000fea000383ffff */
[----:B------:R-:W-:Y:S01]  /*25a0*/  MOV R8, 0x652b82fe ;  /* 0x652b82fe00087802 */ /* 0x000fe20000000f00 */
[----:B------:R-:W-:Y:S01]  /*25b0*/  IMAD.MOV.U32 R9, RZ, RZ, 0x3ff71547 ;  /* 0x3ff71547ff097424 */ /* 0x000fe200078e00ff */
[----:B------:R-:W-:Y:S01]  /*25c0*/  UMOV UR6, 0xfefa39ef ;  /* 0xfefa39ef00067882 */ /* 0x000fe20000000000 */
[----:B------:R-:W-:Y:S01]  /*25d0*/  UMOV UR7, 0x3fe62e42 ;  /* 0x3fe62e4200077882 */ /* 0x000fe20000000000 */
[----:B------:R-:W-:Y:S03]  /*25e0*/  BSSY.RECONVERGENT B1, `(.L_x_48) ;  /* 0x0000035000017945 */ /* 0x000fe60003800200 */
[----:B------:R-:W-:-:S08]  /*25f0*/  DFMA R8, R40, -R8, 6.75539944105574400000e+15 ;  /* 0x433800002808742b */ /* 0x000fd00000000808 */
[----:B------:R-:W-:-:S08]  /*2600*/  DADD R10, R8, -6.75539944105574400000e+15 ;  /* 0xc3380000080a7429 */ /* 0x000fd00000000000 */
[--C-:B------:R-:W-:Y:S01]  /*2610*/  DFMA R12, R10, -UR6, -R40.reuse ;  /* 0x800000060a0c7c2b */ /* 0x100fe20008000828 */
[----:B------:R-:W-:Y:S01]  /*2620*/  UMOV UR6, 0x3b39803f ;  /* 0x3b39803f00067882 */ /* 0x000fe20000000000 */
[----:B------:R-:W-:Y:S01]  /*2630*/  UMOV UR7, 0x3c7abc9e ;  /* 0x3c7abc9e00077882 */ /* 0x000fe20000000000 */
[----:B------:R-:W-:-:S05]  /*2640*/  DADD R40, -RZ, -R40 ;  /* 0x00000000ff287229 */ /* 0x000fca0000000928 */
[----:B------:R-:W-:Y:S01]  /*2650*/  DFMA R12, R10, -UR6, R12 ;  /* 0x800000060a0c7c2b */ /* 0x000fe2000800000c */
[----:B------:R-:W-:Y:S01]  /*2660*/  UMOV UR6, 0x69ce2bdf ;  /* 0x69ce2bdf00067882 */ /* 0x000fe20000000000 */
[----:B------:R-:W-:Y:S01]  /*2670*/  IMAD.MOV.U32 R10, RZ, RZ, -0x35dec16 ;  /* 0xfca213eaff0a7424 */ /* 0x000fe200078e00ff */
[----:B------:R-:W-:Y:S01]  /*2680*/  UMOV UR7, 0x3e5ade15 ;  /* 0x3e5ade1500077882 */ /* 0x000fe20000000000 */
[----:B------:R-:W-:Y:S01]  /*2690*/  IMAD.MOV.U32 R11, RZ, RZ, 0x3e928af3 ;  /* 0x3e928af3ff0b7424 */ /* 0x000fe200078e00ff */
[----:B------:R-:W-:-:S05]  /*26a0*/  FSETP.GEU.AND P0, PT, |R41|, 4.1917929649353027344, PT ;  /* 0x4086232b2900780b */ /* 0x000fca0003f0e200 */
        /* <DEDUP_REMOVED lines=26> */
[----:B------:R-:W-:-:S10]  /*2850*/  DFMA R12, R12, R10, 1 ;  /* 0x3ff000000c0c742b */ /* 0x000fd4000000000a */
[----:B------:R-:W-:Y:S01]  /*2860*/  IMAD R11, R8, 0x100000, R13 ;  /* 0x00100000080b7824 */ /* 0x000fe200078e020d */
[----:B------:R-:W-:Y:S01]  /*2870*/  MOV R10, R12 ;  /* 0x0000000c000a7202 */ /* 0x000fe20000000f00 */
[----:B------:R-:W-:Y:S06]  /*2880*/  @!P0 BRA `(.L_x_49) ;  /* 0x0000000000288947 */ /* 0x000fec0003800000 */
[----:B------:R-:W-:Y:S02]  /*2890*/  FSETP.GEU.AND P0, PT, |R41|, 4.2275390625, PT ;  /* 0x408748002900780b */ /* 0x000fe40003f0e200 */
[----:B------:R-:W-:-:S11]  /*28a0*/  CS2R R10, SRZ ;  /* 0x00000000000a7805 */ /* 0x000fd6000001ff00 */
[----:B------:R-:W-:-:S04]  /*28b0*/  @!P0 LEA.HI R7, R8, R8, RZ, 0x1 ;  /* 0x0000000808078211 */ /* 0x000fc800078f08ff */
[----:B------:R-:W-:-:S05]  /*28c0*/  @!P0 SHF.R.S32.HI R7, RZ, 0x1, R7 ;  /* 0x00000001ff078819 */ /* 0x000fca0000011407 */
[----:B------:R-:W-:Y:S02]  /*28d0*/  @!P0 IMAD.IADD R8, R8, 0x1, -R7 ;  /* 0x0000000108088824 */ /* 0x000fe400078e0a07 */
[----:B------:R-:W-:-:S03]  /*28e0*/  @!P0 IMAD R9, R7, 0x100000, R13 ;  /* 0x0010000007098824 */ /* 0x000fc600078e020d */
[----:B------:R-:W-:Y:S01]  /*28f0*/  @!P0 LEA R13, R8, 0x3ff00000, 0x14 ;  /* 0x3ff00000080d8811 */ /* 0x000fe200078ea0ff */
[----:B------:R-:W-:Y:S02]  /*2900*/  @!P0 IMAD.MOV.U32 R8, RZ, RZ, R12 ;  /* 0x000000ffff088224 */ /* 0x000fe400078e000c */
[----:B------:R-:W-:-:S06]  /*2910*/  @!P0 IMAD.MOV.U32 R12, RZ, RZ, RZ ;  /* 0x000000ffff0c8224 */ /* 0x000fcc00078e00ff */
[----:B------:R-:W-:-:S11]  /*2920*/  @!P0 DMUL R10, R8, R12 ;  /* 0x0000000c080a8228 */ /* 0x000fd60000000000 */
.L_x_49:
[----:B------:R-:W-:Y:S05]  /*2930*/  BSYNC.RECONVERGENT B1 ;  /* 0x0000000000017941 */ /* 0x000fea0003800200 */
.L_x_48:
[----:B------:R-:W-:Y:S01]  /*2940*/  DMUL R16, R16, R10 ;  /* 0x0000000a10107228 */ /* 0x000fe20000000000 */
[----:B------:R-:W-:Y:S10]  /*2950*/  BRA `(.L_x_10) ;  /* 0x0000001c00507947 */ /* 0x000ff40003800000 */
.L_x_18:
        /* <DEDUP_REMOVED lines=57> */
.L_x_51:
[----:B------:R-:W-:Y:S05]  /*2cf0*/  BSYNC.RECONVERGENT B1 ;  /* 0x0000000000017941 */ /* 0x000fea0003800200 */
.L_x_50:
[----:B------:R-:W-:Y:S01]  /*2d00*/  DMUL R16, R10, R16 ;  /* 0x000000100a107228 */ /* 0x000fe20000000000 */
[----:B------:R-:W-:Y:S10]  /*2d10*/  BRA `(.L_x_10) ;  /* 0x0000001800607947 */ /* 0x000ff40003800000 */
.L_x_11:
[----:B------:R-:W-:Y:S01]  /*2d20*/  IADD3 R7, PT, PT, R5, 0x2, RZ ;  /* 0x0000000205077810 */ /* 0x000fe20007ffe0ff */
[----:B------:R-:W-:Y:S01]  /*2d30*/  BSSY.RECONVERGENT B1, `(.L_x_52) ;  /* 0x000005d000017945 */ /* 0x000fe20003800200 */
[----:B------:R-:W-:Y:S02]  /*2d40*/  IMAD.MOV.U32 R16, RZ, RZ, R24 ;  /* 0x000000ffff107224 */ /* 0x000fe400078e0018 */
[----:B------:R-:W-:Y:S01]  /*2d50*/  ISETP.GT.U32.AND P0, PT, R7, 0x4, PT ;  /* 0x000000040700780c */ /* 0x000fe20003f04070 */
[----:B------:R-:W-:-:S12]  /*2d60*/  IMAD.MOV.U32 R17, RZ, RZ, R25 ;  /* 0x000000ffff117224 */ /* 0x000fd800078e0019 */
[----:B------:R-:W-:Y:S05]  /*2d70*/  @P0 BRA `(.L_x_53) ;  /* 0x0000000400600947 */ /* 0x000fea0003800000 */
[----:B------:R-:W-:Y:S01]  /*2d80*/  ISETP.GT.AND P0, PT, R41, 0xfffff, PT ;  /* 0x000fffff2900780c */ /* 0x000fe20003f04270 */
[--C-:B------:R-:W-:Y:S01]  /*2d90*/  IMAD.MOV.U32 R8, RZ, RZ, R40.reuse ;  /* 0x000000ffff087224 */ /* 0x100fe200078e0028 */
[----:B------:R-:W-:Y:S01]  /*2da0*/  MOV R7, R41 ;  /* 0x0000002900077202 */ /* 0x000fe20000000f00 */
[----:B------:R-:W-:Y:S01]  /*2db0*/  IMAD.MOV.U32 R9, RZ, RZ, R41 ;  /* 0x000000ffff097224 */ /* 0x000fe200078e0029 */
[----:B------:R-:W-:Y:S01]  /*2dc0*/  BSSY.RECONVERGENT B3, `(.L_x_54) ;  /* 0x0000050000037945 */ /* 0x000fe20003800200 */
[----:B------:R-:W-:Y:S02]  /*2dd0*/  IMAD.MOV.U32 R20, RZ, RZ, -0x3ff ;  /* 0xfffffc01ff147424 */ /* 0x000fe400078e00ff */
[----:B------:R-:W-:-:S06]  /*2de0*/  IMAD.MOV.U32 R14, RZ, RZ, R40 ;  /* 0x000000ffff0e7224 */ /* 0x000fcc00078e0028 */
[----:B------:R-:W-:Y:S01]  /*2df0*/  @!P0 DMUL R8, R40, 1.80143985094819840000e+16 ;  /* 0x4350000028088828 */ /* 0x000fe20000000000 */
[----:B------:R-:W-:-:S09]  /*2e00*/  @!P0 MOV R20, 0xfffffbcb ;  /* 0xfffffbcb00148802 */ /* 0x000fd20000000f00 */
[----:B------:R-:W-:Y:S02]  /*2e10*/  @!P0 IMAD.MOV.U32 R7, RZ, RZ, R9 ;  /* 0x000000ffff078224 */ /* 0x000fe400078e0009 */
[----:B------:R-:W-:Y:S02]  /*2e20*/  @!P0 IMAD.MOV.U32 R14, RZ, RZ, R8 ;  /* 0x000000ffff0e8224 */ /* 0x000fe400078e0008 */
[----:B------:R-:W-:-:S05]  /*2e30*/  VIADD R10, R7, 0xffffffff ;  /* 0xffffffff070a7836 */ /* 0x000fca0000000000 */
[----:B------:R-:W-:-:S13]  /*2e40*/  ISETP.GT.U32.AND P1, PT, R10, 0x7feffffe, PT ;  /* 0x7feffffe0a00780c */ /* 0x000fda0003f24070 */
[----:B------:R-:W-:Y:S05]  /*2e50*/  @P1 BRA `(.L_x_55) ;  /* 0x0000000400001947 */ /* 0x000fea0003800000 */
[C---:B------:R-:W-:Y:S01]  /*2e60*/  LOP3.LUT R8, R7.reuse, 0xfffff, RZ, 0xc0, !PT ;  /* 0x000fffff07087812 */ /* 0x040fe200078ec0ff */
[----:B------:R-:W-:Y:S01]  /*2e70*/  IMAD.MOV.U32 R10, RZ, RZ, RZ ;  /* 0x000000ffff0a7224 */ /* 0x000fe200078e00ff */
[----:B------:R-:W-:Y:S01]  /*2e80*/  MOV R18, 0x8b7a8b04 ;  /* 0x8b7a8b0400127802 */ /* 0x000fe20000000f00 */
[----:B------:R-:W-:Y:S01]  /*2e90*/  IMAD.MOV.U32 R19, RZ, RZ, 0x3ed0ee25 ;  /* 0x3ed0ee25ff137424 */ /* 0x000fe200078e00ff */
[----:B------:R-:W-:Y:S01]  /*2ea0*/  LOP3.LUT R15, R8, 0x3ff00000, RZ, 0xfc, !PT ;  /* 0x3ff00000080f7812 */ /* 0x000fe200078efcff */
[----:B------:R-:W-:Y:S01]  /*2eb0*/  UMOV UR6, 0x3ae80f1e ;  /* 0x3ae80f1e00067882 */ /* 0x000fe20000000000 */
[----:B------:R-:W-:Y:S01]  /*2ec0*/  UMOV UR7, 0x3eb1380b ;  /* 0x3eb1380b00077882 */ /* 0x000fe20000000000 */
[----:B------:R-:W-:Y:S01]  /*2ed0*/  LEA.HI R20, R7, R20, RZ, 0xc ;  /* 0x0000001407147211 */ /* 0x000fe200078f60ff */
[----:B------:R-:W-:Y:S01]  /*2ee0*/  IMAD.MOV.U32 R21, RZ, RZ, 0x43300000 ;  /* 0x43300000ff157424 */ /* 0x000fe200078e00ff */
[----:B------:R-:W-:Y:S01]  /*2ef0*/  ISETP.GE.U32.AND P0, PT, R15, 0x3ff6a09f, PT ;  /* 0x3ff6a09f0f00780c */ /* 0x000fe20003f06070 */
[----:B------:R-:W-:Y:S01]  /*2f00*/  UMOV UR8, 0x80000000 ;  /* 0x8000000000087882 */ /* 0x000fe20000000000 */
[----:B------:R-:W-:-:S11]  /*2f10*/  UMOV UR9, 0x43300000 ;  /* 0x4330000000097882 */ /* 0x000fd60000000000 */
[----:B------:R-:W-:Y:S02]  /*2f20*/  @P0 VIADD R9, R15, 0xfff00000 ;  /* 0xfff000000f090836 */ /* 0x000fe40000000000 */
[----:B------:R-:W-:Y:S02]  /*2f30*/  @P0 VIADD R20, R20, 0x1 ;  /* 0x0000000114140836 */ /* 0x000fe40000000000 */
[----:B------:R-:W-:-:S03]  /*2f40*/  @P0 IMAD.MOV.U32 R15, RZ, RZ, R9 ;  /* 0x000000ffff0f0224 */ /* 0x000fc600078e0009 */
[----:B------:R-:W-:-:S03]  /*2f50*/  LOP3.LUT R20, R20, 0x80000000, RZ, 0x3c, !PT ;  /* 0x8000000014147812 */ /* 0x000fc600078e3cff */
[C---:B------:R-:W-:Y:S02]  /*2f60*/  DADD R16, R14.reuse, 1 ;  /* 0x3ff000000e107429 */ /* 0x040fe40000000000 */
[----:B------:R-:W-:Y:S02]  /*2f70*/  DADD R14, R14, -1 ;  /* 0xbff000000e0e7429 */ /* 0x000fe40000000000 */
[----:B------:R-:W-:Y:S01]  /*2f80*/  DADD R20, R20, -UR8 ;  /* 0x8000000814147e29 */ /* 0x000fe20008000000 */
[----:B------:R-:W-:Y:S01]  /*2f90*/  UMOV UR8, 0xfefa39ef ;  /* 0xfefa39ef00087882 */ /* 0x000fe20000000000 */
[----:B------:R-:W0:Y:S01]  /*2fa0*/  MUFU.RCP64H R11, R17 ;  /* 0x00000011000b7308 */ /* 0x000e220000001800 */
[----:B------:R-:W-:Y:S01]  /*2fb0*/  UMOV UR9, 0x3fe62e42 ;  /* 0x3fe62e4200097882 */ /* 0x000fe20000000000 */
[----:B0-----:R-:W-:-:S08]  /*2fc0*/  DFMA R8, -R16, R10, 1 ;  /* 0x3ff000001008742b */ /* 0x001fd0000000010a */
[----:B------:R-:W-:-:S08]  /*2fd0*/  DFMA R8, R8, R8, R8 ;  /* 0x000000080808722b */ /* 0x000fd00000000008 */
[----:B------:R-:W-:-:S08]  /*2fe0*/  DFMA R10, R10, R8, R10 ;  /* 0x000000080a0a722b */ /* 0x000fd0000000000a */
[----:B------:R-:W-:-:S08]  /*2ff0*/  DMUL R8, R14, R10 ;  /* 0x0000000a0e087228 */ /* 0x000fd00000000000 */
[----:B------:R-:W-:-:S08]  /*3000*/  DFMA R8, R14, R10, R8 ;  /* 0x0000000a0e08722b */ /* 0x000fd00000000008 */
[----:B------:R-:W-:-:S08]  /*3010*/  DMUL R12, R8, R8 ;  /* 0x00000008080c7228 */ /* 0x000fd00000000000 */
[----:B------:R-:W-:Y:S01]  /*3020*/  DFMA R16, R12, UR6, R18 ;  /* 0x000000060c107c2b */ /* 0x000fe20008000012 */
[----:B------:R-:W-:Y:S01]  /*3030*/  UMOV UR6, 0x9f02676f ;  /* 0x9f02676f00067882 */ /* 0x000fe20000000000 */
[----:B------:R-:W-:Y:S01]  /*3040*/  UMOV UR7, 0x3ef3b266 ;  /* 0x3ef3b26600077882 */ /* 0x000fe20000000000 */
[----:B------:R-:W-:-:S05]  /*3050*/  DADD R18, R14, -R8 ;  /* 0x000000000e127229 */ /* 0x000fca0000000808 */
[----:B------:R-:W-:Y:S01]  /*3060*/  DFMA R16, R12, R16, UR6 ;  /* 0x000000060c107e2b */ /* 0x000fe20008000010 */
[----:B------:R-:W-:Y:S01]  /*3070*/  UMOV UR6, 0xa9ab0956 ;  /* 0xa9ab095600067882 */ /* 0x000fe20000000000 */
[----:B------:R-:W-:Y:S01]  /*3080*/  UMOV UR7, 0x3f1745cb ;  /* 0x3f1745cb00077882 */ /* 0x000fe20000000000 */
[----:B------:R-:W-:-:S05]  /*3090*/  DADD R18, R18, R18 ;  /* 0x0000000012127229 */ /* 0x000fca0000000012 */
[----:B------:R-:W-:Y:S01]  /*30a0*/  DFMA R16, R12, R16, UR6 ;  /* 0x000000060c107e2b */ /* 0x000fe20008000010 */
[----:B------:R-:W-:Y:S01]  /*30b0*/  UMOV UR6, 0x2d1b5154 ;  /* 0x2d1b515400067882 */ /* 0x000fe20000000000 */
[----:B------:R-:W-:Y:S01]  /*30c0*/  UMOV UR7, 0x3f3c71c7 ;  /* 0x3f3c71c700077882 */ /* 0x000fe20000000000 */
[----:B------:R-:W-:Y:S02]  /*30d0*/  DFMA R18, R14, -R8, R18 ;  /* 0x800000080e12722b */ /* 0x000fe40000000012 */
[----:B------:R-:W-:-:S03]  /*30e0*/  DFMA R14, R20, UR8, R8 ;  /* 0x00000008140e7c2b */ /* 0x000fc60008000008 */
[----:B------:R-:W-:Y:S01]  /*30f0*/  DFMA R16, R12, R16, UR6 ;  /* 0x000000060c107e2b */ /* 0x000fe20008000010 */
[----:B------:R-:W-:Y:S01]  /*3100*/  UMOV UR6, 0x923be72d ;  /* 0x923be72d00067882 */ /* 0x000fe20000000000 */
[----:B------:R-:W-:Y:S01]  /*3110*/  UMOV UR7, 0x3f624924 ;  /* 0x3f62492400077882 */ /* 0x000fe20000000000 */
[----:B------:R-:W-:-:S05]  /*3120*/  DMUL R18, R10, R18 ;  /* 0x000000120a127228 */ /* 0x000fca0000000000 */
        /* <DEDUP_REMOVED lines=8> */
[----:B------:R-:W-:Y:S02]  /*31b0*/  UMOV UR7, 0x3fe62e42 ;  /* 0x3fe62e4200077882 */ /* 0x000fe40000000000 */
[----:B------:R-:W-:Y:S01]  /*31c0*/  DFMA R26, R20, -UR6, R14 ;  /* 0x80000006141a7c2b */ /* 0x000fe2000800000e */
[----:B------:R-:W-:Y:S01]  /*31d0*/  UMOV UR6, 0x3b39803f ;  /* 0x3b39803f00067882 */ /* 0x000fe20000000000 */
[----:B------:R-:W-:Y:S02]  /*31e0*/  UMOV UR7, 0x3c7abc9e ;  /* 0x3c7abc9e00077882 */ /* 0x000fe40000000000 */
[----:B------:R-:W-:-:S04]  /*31f0*/  DMUL R16, R12, R16 ;  /* 0x000000100c107228 */ /* 0x000fc80000000000 */
[----:B------:R-:W-:-:S04]  /*3200*/  DADD R26, -R8, R26 ;  /* 0x00000000081a7229 */ /* 0x000fc8000000011a */
[----:B------:R-:W-:-:S08]  /*3210*/  DFMA R16, R8, R16, R18 ;  /* 0x000000100810722b */ /* 0x000fd00000000012 */
[----:B------:R-:W-:-:S08]  /*3220*/  DADD R16, R16, -R26 ;  /* 0x0000000010107229 */ /* 0x000fd0000000081a */
[----:B------:R-:W-:-:S08]  /*3230*/  DFMA R16, R20, UR6, R16 ;  /* 0x0000000614107c2b */ /* 0x000fd00008000010 */
[----:B------:R-:W-:Y:S01]  /*3240*/  DADD R16, R14, R16 ;  /* 0x000000000e107229 */ /* 0x000fe20000000010 */
[----:B------:R-:W-:Y:S10]  /*3250*/  BRA `(.L_x_56) ;  /* 0x0000000000187947 */ /* 0x000ff40003800000 */
.L_x_55:
[----:B------:R-:W-:Y:S01]  /*3260*/  IMAD.MOV.U32 R10, RZ, RZ, 0x0 ;  /* 0x00000000ff0a7424 */ /* 0x000fe200078e00ff */
[----:B------:R-:W-:Y:S02]  /*3270*/  MOV R11, 0x7ff00000 ;  /* 0x7ff00000000b7802 */ /* 0x000fe40000000f00 */
[----:B------:R-:W-:-:S04]  /*3280*/  LOP3.LUT P0, RZ, R9, 0x7fffffff, RZ, 0xc0, !PT ;  /* 0x7fffffff09ff7812 */ /* 0x000fc8000780c0ff */
[----:B------:R-:W-:-:S10]  /*3290*/  DFMA R10, R8, R10, +INF ;  /* 0x7ff00000080a742b */ /* 0x000fd4000000000a */
[----:B------:R-:W-:Y:S02]  /*32a0*/  FSEL R16, R10, RZ, P0 ;  /* 0x000000ff0a107208 */ /* 0x000fe40000000000 */
[----:B------:R-:W-:-:S07]  /*32b0*/  FSEL R17, R11, -QNAN , P0 ;  /* 0xfff000000b117808 */ /* 0x000fce0000000000 */
.L_x_56:
[----:B------:R-:W-:Y:S05]  /*32c0*/  BSYNC.RECONVERGENT B3 ;  /* 0x0000000000037941 */ /* 0x000fea0003800200 */
.L_x_54:
[----:B------:R-:W-:Y:S01]  /*32d0*/  UMOV UR6, 0xfc6fb619 ;  /* 0xfc6fb61900067882 */ /* 0x000fe20000000000 */
[----:B------:R-:W-:Y:S02]  /*32e0*/  UMOV UR7, 0x3fe2788c ;  /* 0x3fe2788c00077882 */ /* 0x000fe40000000000 */
[----:B------:R-:W-:-:S11]  /*32f0*/  DADD R16, -R16, -UR6 ;  /* 0x8000000610107e29 */ /* 0x000fd60008000100 */
.L_x_53:
[----:B------:R-:W-:Y:S05]  /*3300*/  BSYNC.RECONVERGENT B1 ;  /* 0x0000000000017941 */ /* 0x000fea0003800200 */
.L_x_52:
[----:B------:R-:W-:Y:S01]  /*3310*/  DMUL R42, R40, 1.80143985094819840000e+16 ;  /* 0x43500000282a7828 */ /* 0x000fe20000000000 */
[----:B------:R-:W-:Y:S01]  /*3320*/  ISETP.GE.AND P0, PT, R41, 0x100000, PT ;  /* 0x001000002900780c */ /* 0x000fe20003f06270 */
[----:B------:R-:W-:Y:S01]  /*3330*/  IMAD.MOV.U32 R8, RZ, RZ, 0x0 ;  /* 0x00000000ff087424 */ /* 0x000fe200078e00ff */
[----:B------:R-:W-:Y:S01]  /*3340*/  DADD R14, -RZ, -R40 ;  /* 0x00000000ff0e7229 */ /* 0x000fe20000000928 */
[----:B------:R-:W-:Y:S01]  /*3350*/  IMAD.MOV.U32 R9, RZ, RZ, 0x7ff00000 ;  /* 0x7ff00000ff097424 */ /* 0x000fe200078e00ff */
[----:B------:R-:W-:Y:S01]  /*3360*/  MOV R46, 0x0 ;  /* 0x00000000002e7802 */ /* 0x000fe20000000f00 */
[----:B------:R-:W-:Y:S02]  /*3370*/  IMAD.MOV.U32 R21, RZ, RZ, 0x1 ;  /* 0x00000001ff157424 */ /* 0x000fe400078e00ff */
[----:B------:R-:W-:Y:S02]  /*3380*/  IMAD.MOV.U32 R47, RZ, RZ, 0x3ff00000 ;  /* 0x3ff00000ff2f7424 */ /* 0x000fe400078e00ff */
[----:B------:R-:W-:-:S02]  /*3390*/  FSEL R10, R42, R40, !P0 ;  /* 0x000000282a0a7208 */ /* 0x000fc40004000000 */
[CC--:B------:R-:W-:Y:S02]  /*33a0*/  FSEL R11, R43.reuse, R41.reuse, !P0 ;  /* 0x000000292b0b7208 */ /* 0x0c0fe40004000000 */
[----:B------:R-:W-:Y:S02]  /*33b0*/  SEL R18, R43, R41, !P0 ;  /* 0x000000292b127207 */ /* 0x000fe40004000000 */
[----:B------:R-:W-:Y:S02]  /*33c0*/  LOP3.LUT P1, RZ, R11, 0x7fffffff, RZ, 0xc0, !PT ;  /* 0x7fffffff0bff7812 */ /* 0x000fe4000782c0ff */
[----:B------:R-:W-:Y:S01]  /*33d0*/  DFMA R8, R10, R8, +INF ;  /* 0x7ff000000a08742b */ /* 0x000fe20000000008 */
[----:B------:R-:W-:Y:S02]  /*33e0*/  LOP3.LUT R12, R18, 0xfffff, RZ, 0xc0, !PT ;  /* 0x000fffff120c7812 */ /* 0x000fe400078ec0ff */
[----:B------:R-:W-:Y:S02]  /*33f0*/  SHF.R.U32.HI R7, RZ, 0x14, R18 ;  /* 0x00000014ff077819 */ /* 0x000fe40000011612 */
[----:B------:R-:W-:-:S02]  /*3400*/  LOP3.LUT R12, R12, 0x3ff00000, RZ, 0xfc, !PT ;  /* 0x3ff000000c0c7812 */ /* 0x000fc400078efcff */
[----:B------:R-:W-:Y:S01]  /*3410*/  LEA.HI R20, R18, 0xfffffbcb, RZ, 0xc ;  /* 0xfffffbcb12147811 */ /* 0x000fe200078f60ff */
[----:B------:R-:W-:Y:S01]  /*3420*/  @P0 VIADD R20, R7, 0xfffffc01 ;  /* 0xfffffc0107140836 */ /* 0x000fe20000000000 */
[----:B------:R-:W-:Y:S01]  /*3430*/  SEL R42, R42, R40, !P0 ;  /* 0x000000282a2a7207 */ /* 0x000fe20004000000 */
[----:B------:R-:W-:Y:S01]  /*3440*/  VIADD R18, R18, 0xffffffff ;  /* 0xffffffff12127836 */ /* 0x000fe20000000000 */
[----:B------:R-:W-:Y:S01]  /*3450*/  FSEL R14, R8, RZ, P1 ;  /* 0x000000ff080e7208 */ /* 0x000fe20000800000 */
[----:B------:R-:W-:Y:S01]  /*3460*/  VIADD R19, R12, 0xfff00000 ;  /* 0xfff000000c137836 */ /* 0x000fe20000000000 */
[----:B------:R-:W-:-:S07]  /*3470*/  FSEL R13, R9, -QNAN , P1 ;  /* 0xfff00000090d7808 */ /* 0x000fce0000800000 */
.L_x_85:
[----:B------:R-:W0:Y:S01]  /*3480*/  I2F.F64.U32 R28, R21 ;  /* 0x00000015001c7312 */ /* 0x000e220000201800 */
[----:B------:R-:W-:Y:S01]  /*3490*/  IMAD.MOV.U32 R8, RZ, RZ, 0x1 ;  /* 0x00000001ff087424 */ /* 0x000fe200078e00ff */
[----:B------:R-:W-:Y:S01]  /*34a0*/  FSETP.GEU.AND P1, PT, |R15|, 6.5827683646048100446e-37, PT ;  /* 0x036000000f00780b */ /* 0x000fe20003f2e200 */
[----:B------:R-:W-:Y:S05]  /*34b0*/  BSSY.RECONVERGENT B3, `(.L_x_57) ;  /* 0x0000010000037945 */ /* 0x000fea0003800200 */
[----:B0-----:R-:W0:Y:S02]  /*34c0*/  MUFU.RCP64H R9, R29 ;  /* 0x0000001d00097308 */ /* 0x001e240000001800 */
[----:B0-----:R-:W-:-:S08]  /*34d0*/  DFMA R10, -R28, R8, 1 ;  /* 0x3ff000001c0a742b */ /* 0x001fd00000000108 */
[----:B------:R-:W-:-:S08]  /*34e0*/  DFMA R10, R10, R10, R10 ;  /* 0x0000000a0a0a722b */ /* 0x000fd0000000000a */
[----:B------:R-:W-:-:S08]  /*34f0*/  DFMA R10, R8, R10, R8 ;  /* 0x0000000a080a722b */ /* 0x000fd00000000008 */
[----:B------:R-:W-:-:S08]  /*3500*/  DFMA R8, -R28, R10, 1 ;  /* 0x3ff000001c08742b */ /* 0x000fd0000000010a */
[----:B------:R-:W-:-:S08]  /*3510*/  DFMA R8, R10, R8, R10 ;  /* 0x000000080a08722b */ /* 0x000fd0000000000a */
[----:B------:R-:W-:-:S08]  /*3520*/  DMUL R34, R40, -R8 ;  /* 0x8000000828227228 */ /* 0x000fd00000000000 */
[----:B------:R-:W-:-:S08]  /*3530*/  DFMA R10, -R28, R34, -R40 ;  /* 0x000000221c0a722b */ /* 0x000fd00000000928 */
[----:B------:R-:W-:-:S10]  /*3540*/  DFMA R34, R8, R10, R34 ;  /* 0x0000000a0822722b */ /* 0x000fd40000000022 */
[----:B------:R-:W-:-:S05]  /*3550*/  FFMA R7, RZ, R29, R35 ;  /* 0x0000001dff077223 */ /* 0x000fca0000000023 */
[----:B------:R-:W-:-:S13]  /*3560*/  FSETP.GT.AND P0, PT, |R7|, 1.469367938527859385e-39, PT ;  /* 0x001000000700780b */ /* 0x000fda0003f04200 */
[----:B------:R-:W-:Y:S05]  /*3570*/  @P0 BRA P1, `(.L_x_58) ;  /* 0x00000000000c0947 */ /* 0x000fea0000800000 */
[----:B------:R-:W-:Y:S01]  /*3580*/  DADD R30, -RZ, -R40 ;  /* 0x00000000ff1e7229 */ /* 0x000fe20000000928 */
[----:B------:R-:W-:-:S10]  /*3590*/  MOV R8, 0x35b0 ;  /* 0x000035b000087802 */ /* 0x000fd40000000f00 */
[----:B------:R-:W-:Y:S05]  /*35a0*/  CALL.REL.NOINC `($__internal_1_$__cuda_sm20_div_rn_f64_full) ;  /* 0x00000128002c7944 */ /* 0x000fea0003c00000 */
.L_x_58:
[----:B------:R-:W-:Y:S05]  /*35b0*/  BSYNC.RECONVERGENT B3 ;  /* 0x0000000000037941 */ /* 0x000fea0003800200 */
.L_x_57:
[----:B------:R-:W-:Y:S01]  /*35c0*/  ISETP.NE.AND P0, PT, R21, R6, PT ;  /* 0x000000061500720c */ /* 0x000fe20003f05270 */
[----:B------:R-:W-:Y:S01]  /*35d0*/  BSSY.RECONVERGENT B3, `(.L_x_59) ;  /* 0x0000104000037945 */ /* 0x000fe20003800200 */
[----:B------:R-:W-:-:S11]  /*35e0*/  DMUL R46, R34, R46 ;  /* 0x0000002e222e7228 */ /* 0x000fd60000000000 */
[----:B------:R-:W-:Y:S05]  /*35f0*/  @!P0 BRA `(.L_x_60) ;  /* 0x0000000000588947 */ /* 0x000fea0003800000 */
[----:B------:R-:W-:Y:S01]  /*3600*/  IADD3 R28, PT, PT, -R6, R21, RZ ;  /* 0x00000015061c7210 */ /* 0x000fe20007ffe1ff */
[----:B------:R-:W-:Y:S01]  /*3610*/  IMAD.MOV.U32 R8, RZ, RZ, 0x1 ;  /* 0x00000001ff087424 */ /* 0x000fe200078e00ff */
[----:B------:R-:W-:Y:S01]  /*3620*/  DADD R30, -RZ, -R46 ;  /* 0x00000000ff1e7229 */ /* 0x000fe2000000092e */
[----:B------:R-:W-:Y:S03]  /*3630*/  BSSY.RECONVERGENT B4, `(.L_x_61) ;  /* 0x0000011000047945 */ /* 0x000fe60003800200 */
[----:B------:R-:W0:Y:S06]  /*3640*/  I2F.F64 R28, R28 ;  /* 0x0000001c001c7312 */ /* 0x000e2c0000201c00 */
[----:B------:R-:W-:-:S02]  /*3650*/  FSETP.GEU.AND P1, PT, |R31|, 6.5827683646048100446e-37, PT ;  /* 0x036000001f00780b */ /* 0x000fc40003f2e200 */
        /* <DEDUP_REMOVED lines=12> */
[----:B------:R-:W-:-:S07]  /*3720*/  MOV R8, 0x3740 ;  /* 0x0000374000087802 */ /* 0x000fce0000000f00 */
[----:B------:R-:W-:Y:S05]  /*3730*/  CALL.REL.NOINC `($__internal_1_$__cuda_sm20_div_rn_f64_full) ;  /* 0x0000012400c87944 */ /* 0x000fea0003c00000 */
.L_x_62:
[----:B------:R-:W-:Y:S05]  /*3740*/  BSYNC.RECONVERGENT B4 ;  /* 0x0000000000047941 */ /* 0x000fea0003800200 */
.L_x_61:
[----:B------:R-:W-:Y:S05]  /*3750*/  BRA `(.L_x_63) ;  /* 0x0000000c00ac7947 */ /* 0x000fea0003800000 */
.L_x_60:
[----:B------:R-:W-:Y:S01]  /*3760*/  ISETP.GE.AND P0, PT, R5, 0x3, PT ;  /* 0x000000030500780c */ /* 0x000fe20003f06270 */
[----:B------:R-:W-:Y:S01]  /*3770*/  BSSY.RECONVERGENT B4, `(.L_x_64) ;  /* 0x00000a5000047945 */ /* 0x000fe20003800200 */
[----:B------:R-:W-:Y:S02]  /*3780*/  IMAD.MOV.U32 R34, RZ, RZ, -0x39049e7 ;  /* 0xfc6fb619ff227424 */ /* 0x000fe400078e00ff */
[----:B------:R-:W-:-:S09]  /*3790*/  IMAD.MOV.U32 R35, RZ, RZ, -0x401d8774 ;  /* 0xbfe2788cff237424 */ /* 0x000fd200078e00ff */
[----:B------:R-:W-:Y:S05]  /*37a0*/  @!P0 BRA `(.L_x_65) ;  /* 0x0000000800848947 */ /* 0x000fea0003800000 */
[----:B------:R-:W-:Y:S01]  /*37b0*/  VIADD R7, R6, 0xffffffff ;  /* 0xffffffff06077836 */ /* 0x000fe20000000000 */
[----:B------:R-:W-:Y:S01]  /*37c0*/  BSSY.RECONVERGENT B5, `(.L_x_66) ;  /* 0x000005e000057945 */ /* 0x000fe20003800200 */
[----:B------:R-:W-:Y:S01]  /*37d0*/  MOV R32, 0x1 ;  /* 0x0000000100207802 */ /* 0x000fe20000000f00 */
[----:B------:R-:W-:Y:S02]  /*37e0*/  IMAD.MOV.U32 R34, RZ, RZ, -0x39049e7 ;  /* 0xfc6fb619ff227424 */ /* 0x000fe400078e00ff */
[----:B------:R-:W-:Y:S01]  /*37f0*/  ISETP.GE.U32.AND P0, PT, R7, 0x3, PT ;  /* 0x000000030700780c */ /* 0x000fe20003f06070 */
[----:B------:R-:W-:-:S12]  /*3800*/  IMAD.MOV.U32 R35, RZ, RZ, -0x401d8774 ;  /* 0xbfe2788cff237424 */ /* 0x000fd800078e00ff */
[----:B------:R-:W-:Y:S05]  /*3810*/  @!P0 BRA `(.L_x_67) ;  /* 0x0000000400608947 */ /* 0x000fea0003800000 */
[----:B------:R-:W-:Y:S02]  /*3820*/  HFMA2 R35, -RZ, RZ, -1.970703125, 37248 ;  /* 0xbfe2788cff237431 */ /* 0x000fe400000001ff */
[----:B------:R-:W-:Y:S02]  /*3830*/  IMAD.MOV.U32 R32, RZ, RZ, 0x1 ;  /* 0x00000001ff207424 */ /* 0x000fe400078e00ff */
[----:B------:R-:W-:-:S07]  /*3840*/  IMAD.MOV.U32 R34, RZ, RZ, -0x39049e7 ;  /* 0xfc6fb619ff227424 */ /* 0x000fce00078e00ff */
.L_x_76:
[----:B------:R-:W0:Y:S01]  /*3850*/  I2F.F64.U32 R26, R32 ;  /* 0x00000020001a7312 */ /* 0x000e220000201800 */
        /* <DEDUP_REMOVED lines=17> */
.L_x_69:
[----:B------:R-:W-:Y:S05]  /*3970*/  BSYNC.RECONVERGENT B6 ;  /* 0x0000000000067941 */ /* 0x000fea0003800200 */
.L_x_68:
[----:B------:R-:W-:Y:S01]  /*3980*/  VIADD R26, R32, 0x1 ;  /* 0x00000001201a7836 */ /* 0x000fe20000000000 */
[----:B------:R-:W-:Y:S01]  /*3990*/  BSSY.RECONVERGENT B6, `(.L_x_70) ;  /* 0x0000013000067945 */ /* 0x000fe20003800200 */
[----:B------:R-:W-:-:S04]  /*39a0*/  DADD R34, R30, R34 ;  /* 0x000000001e227229 */ /* 0x000fc80000000022 */
[----:B------:R-:W0:Y:S08]  /*39b0*/  I2F.F64.U32 R26, R26 ;  /* 0x0000001a001a7312 */ /* 0x000e300000201800 */
        /* <DEDUP_REMOVED lines=16> */
.L_x_71:
[----:B------:R-:W-:Y:S05]  /*3ac0*/  BSYNC.RECONVERGENT B6 ;  /* 0x0000000000067941 */ /* 0x000fea0003800200 */
.L_x_70:
        /* <DEDUP_REMOVED lines=20> */
.L_x_73:
[----:B------:R-:W-:Y:S05]  /*3c10*/  BSYNC.RECONVERGENT B6 ;  /* 0x0000000000067941 */ /* 0x000fea0003800200 */
.L_x_72:
[----:B------:R-:W-:Y:S01]  /*3c20*/  VIADD R33, R32, 0x3 ;  /* 0x0000000320217836 */ /* 0x000fe20000000000 */
[----:B------:R-:W-:Y:S01]  /*3c30*/  BSSY.RECONVERGENT B6, `(.L_x_74) ;  /* 0x0000012000067945 */ /* 0x000fe20003800200 */
[----:B------:R-:W-:Y:S02]  /*3c40*/  DADD R34, R34, R30 ;  /* 0x0000000022227229 */ /* 0x000fe4000000001e */
        /* <DEDUP_REMOVED lines=16> */
.L_x_75:
[----:B------:R-:W-:Y:S05]  /*3d50*/  BSYNC.RECONVERGENT B6 ;  /* 0x0000000000067941 */ /* 0x000fea0003800200 */
.L_x_74:
[----:B------:R-:W-:Y:S01]  /*3d60*/  ISETP.NE.AND P0, PT, R33, R0, PT ;  /* 0x000000002100720c */ /* 0x000fe20003f05270 */
[----:B------:R-:W-:Y:S01]  /*3d70*/  DADD R34, R34, R10 ;  /* 0x0000000022227229 */ /* 0x000fe2000000000a */
[----:B------:R-:W-:-:S11]  /*3d80*/  VIADD R32, R32, 0x4 ;  /* 0x0000000420207836 */ /* 0x000fd60000000000 */
[----:B------:R-:W-:Y:S05]  /*3d90*/  @P0 BRA `(.L_x_76) ;  /* 0xfffffff800ac0947 */ /* 0x000fea000383ffff */
.L_x_67:
[----:B------:R-:W-:Y:S05]  /*3da0*/  BSYNC.RECONVERGENT B5 ;  /* 0x0000000000057941 */ /* 0x000fea0003800200 */
.L_x_66:
[----:B------:R-:W-:-:S13]  /*3db0*/  ISETP.NE.AND P0, PT, R2, RZ, PT ;  /* 0x000000ff0200720c */ /* 0x000fda0003f05270 */
[----:B------:R-:W-:Y:S05]  /*3dc0*/  @!P0 BRA `(.L_x_65) ;  /* 0x0000000000fc8947 */ /* 0x000fea0003800000 */
[----:B------:R-:W0:Y:S01]  /*3dd0*/  I2F.F64.U32 R26, R32 ;  /* 0x00000020001a7312 */ /* 0x000e220000201800 */
[----:B------:R-:W-:Y:S01]  /*3de0*/  BSSY.RECONVERGENT B5, `(.L_x_77) ;  /* 0x0000011000057945 */ /* 0x000fe20003800200 */
[----:B------:R-:W-:-:S06]  /*3df0*/  ISETP.NE.AND P1, PT, R2, 0x1, PT ;  /* 0x000000010200780c */ /* 0x000fcc0003f25270 */
        /* <DEDUP_REMOVED lines=15> */
.L_x_78:
[----:B------:R-:W-:Y:S05]  /*3ef0*/  BSYNC.RECONVERGENT B5 ;  /* 0x0000000000057941 */ /* 0x000fea0003800200 */
.L_x_77:
[----:B------:R-:W-:Y:S01]  /*3f00*/  DADD R34, R34, R10 ;  /* 0x0000000022227229 */ /* 0x000fe2000000000a */
[----:B------:R-:W-:Y:S10]  /*3f10*/  @!P1 BRA `(.L_x_65) ;  /* 0x0000000000a89947 */ /* 0x000ff40003800000 */
[----:B------:R-:W-:Y:S01]  /*3f20*/  VIADD R26, R32, 0x1 ;  /* 0x00000001201a7836 */ /* 0x000fe20000000000 */
[----:B------:R-:W-:Y:S01]  /*3f30*/  BSSY.RECONVERGENT B5, `(.L_x_79) ;  /* 0x0000012000057945 */ /* 0x000fe20003800200 */
[----:B------:R-:W-:-:S04]  /*3f40*/  ISETP.NE.AND P1, PT, R2, 0x2, PT ;  /* 0x000000020200780c */ /* 0x000fc80003f25270 */
        /* <DEDUP_REMOVED lines=16> */
.L_x_80:
[----:B------:R-:W-:Y:S05]  /*4050*/  BSYNC.RECONVERGENT B5 ;  /* 0x0000000000057941 */ /* 0x000fea0003800200 */
.L_x_79:
[----:B------:R-:W-:Y:S01]  /*4060*/  DADD R34, R34, R10 ;  /* 0x0000000022227229 */ /* 0x000fe2000000000a */
[----:B------:R-:W-:Y:S10]  /*4070*/  @!P1 BRA `(.L_x_65) ;  /* 0x0000000000509947 */ /* 0x000ff40003800000 */
[----:B------:R-:W-:Y:S01]  /*4080*/  VIADD R26, R32, 0x2 ;  /* 0x00000002201a7836 */ /* 0x000fe20000000000 */
[----:B------:R-:W-:Y:S05]  /*4090*/  BSSY.RECONVERGENT B5, `(.L_x_81) ;  /* 0x0000011000057945 */ /* 0x000fea0003800200 */
        /* <DEDUP_REMOVED lines=16> */
.L_x_82:
[----:B------:R-:W-:Y:S05]  /*41a0*/  BSYNC.RECONVERGENT B5 ;  /* 0x0000000000057941 */ /* 0x000fea0003800200 */
.L_x_81:
[----:B------:R-:W-:-:S11]  /*41b0*/  DADD R34, R34, R10 ;  /* 0x0000000022227229 */ /* 0x000fd6000000000a */
.L_x_65:
[----:B------:R-:W-:Y:S05]  /*41c0*/  BSYNC.RECONVERGENT B4 ;  /* 0x0000000000047941 */ /* 0x000fea0003800200 */
.L_x_64:
[----:B------:R-:W-:Y:S01]  /*41d0*/  ISETP.GT.U32.AND P0, PT, R18, 0x7feffffe, PT ;  /* 0x7feffffe1200780c */ /* 0x000fe20003f04070 */
[----:B------:R-:W-:Y:S01]  /*41e0*/  BSSY.RECONVERGENT B1, `(.L_x_83) ;  /* 0x0000040000017945 */ /* 0x000fe20003800200 */
[----:B------:R-:W-:Y:S02]  /*41f0*/  IMAD.MOV.U32 R26, RZ, RZ, R14 ;  /* 0x000000ffff1a7224 */ /* 0x000fe400078e000e */
[----:B------:R-:W-:-:S09]  /*4200*/  IMAD.MOV.U32 R27, RZ, RZ, R13 ;  /* 0x000000ffff1b7224 */ /* 0x000fd200078e000d */
[----:B------:R-:W-:Y:S05]  /*4210*/  @P0 BRA `(.L_x_84) ;  /* 0x0000000000f00947 */ /* 0x000fea0003800000 */
[----:B------:R-:W-:Y:S01]  /*4220*/  ISETP.GT.U32.AND P0, PT, R12, 0x3ff6a09e, PT ;  /* 0x3ff6a09e0c00780c */ /* 0x000fe20003f04070 */
[----:B------:R-:W-:Y:S01]  /*4230*/  UMOV UR6, 0x3ae80f1e ;  /* 0x3ae80f1e00067882 */ /* 0x000fe20000000000 */
[----:B------:R-:W-:Y:S01]  /*4240*/  MOV R38, RZ ;  /* 0x000000ff00267202 */ /* 0x000fe20000000f00 */
[----:B------:R-:W-:Y:S01]  /*4250*/  UMOV UR7, 0x3eb1380b ;  /* 0x3eb1380b00077882 */ /* 0x000fe20000000000 */
[----:B------:R-:W-:Y:S01]  /*4260*/  FSEL R43, R19, R12, P0 ;  /* 0x0000000c132b7208 */ /* 0x000fe20000000000 */
[----:B------:R-:W-:Y:S01]  /*4270*/  UMOV UR8, 0x80000000 ;  /* 0x8000000000087882 */ /* 0x000fe20000000000 */
[----:B------:R-:W-:-:S04]  /*4280*/  UMOV UR9, 0x43300000 ;  /* 0x4330000000097882 */ /* 0x000fc80000000000 */
[C---:B------:R-:W-:Y:S02]  /*4290*/  DADD R8, R42.reuse, 1 ;  /* 0x3ff000002a087429 */ /* 0x040fe40000000000 */
[----:B------:R-:W-:-:S04]  /*42a0*/  DADD R26, R42, -1 ;  /* 0xbff000002a1a7429 */ /* 0x000fc80000000000 */
[----:B------:R-:W0:Y:S02]  /*42b0*/  MUFU.RCP64H R39, R9 ;  /* 0x0000000900277308 */ /* 0x000e240000001800 */
[----:B0-----:R-:W-:-:S08]  /*42c0*/  DFMA R10, -R8, R38, 1 ;  /* 0x3ff00000080a742b */ /* 0x001fd00000000126 */
[----:B------:R-:W-:-:S08]  /*42d0*/  DFMA R10, R10, R10, R10 ;  /* 0x0000000a0a0a722b */ /* 0x000fd0000000000a */
[----:B------:R-:W-:Y:S01]  /*42e0*/  DFMA R38, R38, R10, R38 ;  /* 0x0000000a2626722b */ /* 0x000fe20000000026 */
[----:B------:R-:W-:Y:S02]  /*42f0*/  IMAD.MOV.U32 R10, RZ, RZ, -0x748574fc ;  /* 0x8b7a8b04ff0a7424 */ /* 0x000fe400078e00ff */
[----:B------:R-:W-:-:S05]  /*4300*/  IMAD.MOV.U32 R11, RZ, RZ, 0x3ed0ee25 ;  /* 0x3ed0ee25ff0b7424 */ /* 0x000fca00078e00ff */
        /* <DEDUP_REMOVED lines=14> */
[----:B------:R-:W-:Y:S02]  /*43f0*/  VIADD R8, R20, 0x1 ;  /* 0x0000000114087836 */ /* 0x000fe40000000000 */
[----:B------:R-:W-:Y:S02]  /*4400*/  HFMA2 R9, -RZ, RZ, 3.59375, 0 ;  /* 0x43300000ff097431 */ /* 0x000fe400000001ff */
[----:B------:R-:W-:Y:S01]  /*4410*/  @!P0 IMAD.MOV R8, RZ, RZ, R20 ;  /* 0x000000ffff088224 */ /* 0x000fe200078e0214 */
[----:B------:R-:W-:Y:S02]  /*4420*/  DFMA R10, R26, -R36, R10 ;  /* 0x800000241a0a722b */ /* 0x000fe4000000000a */
[----:B------:R-:W-:Y:S01]  /*4430*/  DFMA R28, R32, R28, UR6 ;  /* 0x00000006201c7e2b */ /* 0x000fe2000800001c */
[----:B------:R-:W-:Y:S01]  /*4440*/  UMOV UR6, 0x923be72d ;  /* 0x923be72d00067882 */ /* 0x000fe20000000000 */
[----:B------:R-:W-:Y:S01]  /*4450*/  UMOV UR7, 0x3f624924 ;  /* 0x3f62492400077882 */ /* 0x000fe20000000000 */
[----:B------:R-:W-:-:S03]  /*4460*/  LOP3.LUT R8, R8, 0x80000000, RZ, 0x3c, !PT ;  /* 0x8000000008087812 */ /* 0x000fc600078e3cff */
[----:B------:R-:W-:Y:S02]  /*4470*/  DMUL R10, R38, R10 ;  /* 0x0000000a260a7228 */ /* 0x000fe40000000000 */
[----:B------:R-:W-:Y:S01]  /*4480*/  DFMA R28, R32, R28, UR6 ;  /* 0x00000006201c7e2b */ /* 0x000fe2000800001c */
[----:B------:R-:W-:Y:S01]  /*4490*/  UMOV UR6, 0x9999a3c4 ;  /* 0x9999a3c400067882 */ /* 0x000fe20000000000 */
[----:B------:R-:W-:Y:S01]  /*44a0*/  UMOV UR7, 0x3f899999 ;  /* 0x3f89999900077882 */ /* 0x000fe20000000000 */
[----:B------:R-:W-:Y:S01]  /*44b0*/  DADD R8, R8, -UR8 ;  /* 0x8000000808087e29 */ /* 0x000fe20008000000 */
[----:B------:R-:W-:Y:S01]  /*44c0*/  UMOV UR8, 0xfefa39ef ;  /* 0xfefa39ef00087882 */ /* 0x000fe20000000000 */
[----:B------:R-:W-:-:S03]  /*44d0*/  UMOV UR9, 0x3fe62e42 ;  /* 0x3fe62e4200097882 */ /* 0x000fc60000000000 */
[----:B------:R-:W-:Y:S01]  /*44e0*/  DFMA R28, R32, R28, UR6 ;  /* 0x00000006201c7e2b */ /* 0x000fe2000800001c */
[----:B------:R-:W-:Y:S01]  /*44f0*/  UMOV UR6, 0x55555554 ;  /* 0x5555555400067882 */ /* 0x000fe20000000000 */
[----:B------:R-:W-:Y:S01]  /*4500*/  UMOV UR7, 0x3fb55555 ;  /* 0x3fb5555500077882 */ /* 0x000fe20000000000 */
[----:B------:R-:W-:-:S05]  /*4510*/  DFMA R26, R8, UR8, R36 ;  /* 0x00000008081a7c2b */ /* 0x000fca0008000024 */
        /* <DEDUP_REMOVED lines=11> */
[----:B------:R-:W-:-:S11]  /*45d0*/  DADD R26, R26, R10 ;  /* 0x000000001a1a7229 */ /* 0x000fd6000000000a */
.L_x_84:
[----:B------:R-:W-:Y:S05]  /*45e0*/  BSYNC.RECONVERGENT B1 ;  /* 0x0000000000017941 */ /* 0x000fea0003800200 */
.L_x_83:
[----:B------:R-:W-:-:S08]  /*45f0*/  DADD R34, -R26, R34 ;  /* 0x000000001a227229 */ /* 0x000fd00000000122 */
[----:B------:R-:W-:-:S11]  /*4600*/  DMUL R34, R46, R34 ;  /* 0x000000222e227228 */ /* 0x000fd60000000000 */
.L_x_63:
[----:B------:R-:W-:Y:S05]  /*4610*/  BSYNC.RECONVERGENT B3 ;  /* 0x0000000000037941 */ /* 0x000fea0003800200 */
.L_x_59:
[----:B------:R-:W-:Y:S01]  /*4620*/  DADD R16, R34, R16 ;  /* 0x0000000022107229 */ /* 0x000fe20000000010 */
[----:B------:R-:W-:Y:S01]  /*4630*/  UMOV UR6, 0xfeebc2a0 ;  /* 0xfeebc2a000067882 */ /* 0x000fe20000000000 */
[----:B------:R-:W-:Y:S01]  /*4640*/  UMOV UR7, 0x39b4484b ;  /* 0x39b4484b00077882 */ /* 0x000fe20000000000 */
[C---:B------:R-:W-:Y:S01]  /*4650*/  ISETP.GE.U32.AND P0, PT, R21.reuse, 0x77359400, PT ;  /* 0x773594001500780c */ /* 0x040fe20003f06070 */
[----:B------:R-:W-:-:S04]  /*4660*/  VIADD R21, R21, 0x1 ;  /* 0x0000000115157836 */ /* 0x000fc80000000000 */
[----:B------:R-:W-:-:S08]  /*4670*/  DMUL R8, |R16|, UR6 ;  /* 0x0000000610087c28 */ /* 0x000fd00008000200 */
[----:B------:R-:W-:-:S14]  /*4680*/  DSETP.GEU.AND P1, PT, |R34|, R8, PT ;  /* 0x000000082200722a */ /* 0x000fdc0003f2e200 */
[----:B------:R-:W-:Y:S05]  /*4690*/  @!P0 BRA P1, `(.L_x_85) ;  /* 0xffffffec00788947 */ /* 0x000fea000083ffff */
.L_x_10:
[----:B------:R-:W-:Y:S05]  /*46a0*/  BSYNC.RECONVERGENT B2 ;  /* 0x0000000000027941 */ /* 0x000fea0003800200 */
.L_x_4:
[----:B------:R-:W0:Y:S01]  /*46b0*/  LDC.64 R8, c[0x0][0x390] ;  /* 0x0000e400ff087b82 */ /* 0x000e220000000a00 */
[----:B------:R-:W-:Y:S01]  /*46c0*/  VIADD R7, R3, 0x1 ;  /* 0x0000000103077836 */ /* 0x000fe20000000000 */
[----:B------:R-:W0:Y:S01]  /*46d0*/  LDCU.64 UR6, c[0x0][0x380] ;  /* 0x00007000ff0677ac */ /* 0x000e220008000a00 */
[----:B------:R-:W-:Y:S01]  /*46e0*/  ISETP.NE.AND P0, PT, R6, -0x1, PT ;  /* 0xffffffff0600780c */ /* 0x000fe20003f05270 */
[----:B------:R-:W-:Y:S01]  /*46f0*/  BSSY.RECONVERGENT B2, `(.L_x_86) ;  /* 0x000043a000027945 */ /* 0x000fe20003800200 */
[----:B------:R-:W0:Y:S02]  /*4700*/  I2F.F64 R42, R7 ;  /* 0x00000007002a7312 */ /* 0x000e240000201c00 */
[----:B0-----:R-:W-:-:S09]  /*4710*/  DFMA R42, R42, UR6, R8 ;  /* 0x000000062a2a7c2b */ /* 0x001fd20008000008 */
[----:B------:R-:W-:Y:S05]  /*4720*/  @P0 BRA `(.L_x_87) ;  /* 0x0000000400580947 */ /* 0x000fea0003800000 */
[----:B------:R-:W-:Y:S01]  /*4730*/  IMAD.MOV.U32 R8, RZ, RZ, 0x652b82fe ;  /* 0x652b82feff087424 */ /* 0x000fe200078e00ff */
[----:B------:R-:W-:Y:S01]  /*4740*/  UMOV UR6, 0xfefa39ef ;  /* 0xfefa39ef00067882 */ /* 0x000fe20000000000 */
[----:B------:R-:W-:Y:S01]  /*4750*/  IMAD.MOV.U32 R9, RZ, RZ, 0x3ff71547 ;  /* 0x3ff71547ff097424 */ /* 0x000fe200078e00ff */
        /* <DEDUP_REMOVED lines=15> */
[----:B------:R-:W-:Y:S01]  /*4850*/  MOV R12, 0xfca213ea ;  /* 0xfca213ea000c7802 */ /* 0x000fe20000000f00 */
[----:B------:R-:W-:Y:S01]  /*4860*/  IMAD.MOV.U32 R13, RZ, RZ, 0x3e928af3 ;  /* 0x3e928af3ff0d7424 */ /* 0x000fe200078e00ff */
[----:B------:R-:W-:Y:S01]  /*4870*/  UMOV UR7, 0x3e5ade15 ;  /* 0x3e5ade1500077882 */ /* 0x000fe20000000000 */
[----:B------:R-:W-:-:S04]  /*4880*/  DFMA R18, R14, R18, R14 ;  /* 0x000000120e12722b */ /* 0x000fc8000000000e */
        /* <DEDUP_REMOVED lines=29> */
[----:B------:R-:W-:Y:S02]  /*4a60*/  IMAD R31, R8, 0x100000, R13 ;  /* 0x00100000081f7824 */ /* 0x000fe400078e020d */
[----:B------:R-:W-:Y:S01]  /*4a70*/  IMAD.MOV.U32 R30, RZ, RZ, R12 ;  /* 0x000000ffff1e7224 */ /* 0x000fe200078e000c */
[----:B------:R-:W-:Y:S07]  /*4a80*/  @!P0 BRA `(.L_x_89) ;  /* 0x0000000000348947 */ /* 0x000fee0003800000 */
[----:B------:R-:W-:Y:S01]  /*4a90*/  FSETP.GEU.AND P1, PT, |R21|, 4.2275390625, PT ;  /* 0x408748001500780b */ /* 0x000fe20003f2e200 */
[C---:B------:R-:W-:Y:S02]  /*4aa0*/  DADD R10, -R42.reuse, +INF ;  /* 0x7ff000002a0a7429 */ /* 0x040fe40000000100 */
[----:B------:R-:W-:-:S08]  /*4ab0*/  DSETP.GT.AND P0, PT, R42, RZ, PT ;  /* 0x000000ff2a00722a */ /* 0x000fd00003f04000 */
[----:B------:R-:W-:Y:S02]  /*4ac0*/  FSEL R31, R11, RZ, !P0 ;  /* 0x000000ff0b1f7208 */ /* 0x000fe40004000000 */
[----:B------:R-:W-:Y:S02]  /*4ad0*/  @!P1 LEA.HI R7, R8, R8, RZ, 0x1 ;  /* 0x0000000808079211 */ /* 0x000fe400078f08ff */
[----:B------:R-:W-:Y:S01]  /*4ae0*/  FSEL R30, R10, RZ, !P0 ;  /* 0x000000ff0a1e7208 */ /* 0x000fe20004000000 */
[----:B------:R-:W-:Y:S01]  /*4af0*/  @!P1 IMAD.MOV.U32 R10, RZ, RZ, RZ ;  /* 0x000000ffff0a9224 */ /* 0x000fe200078e00ff */
[----:B------:R-:W-:-:S04]  /*4b00*/  @!P1 SHF.R.S32.HI R7, RZ, 0x1, R7 ;  /* 0x00000001ff079819 */ /* 0x000fc80000011407 */
[----:B------:R-:W-:Y:S01]  /*4b10*/  @!P1 IADD3 R8, PT, PT, R8, -R7, RZ ;  /* 0x8000000708089210 */ /* 0x000fe20007ffe0ff */
[----:B------:R-:W-:-:S03]  /*4b20*/  @!P1 IMAD R9, R7, 0x100000, R13 ;  /* 0x0010000007099824 */ /* 0x000fc600078e020d */
[----:B------:R-:W-:Y:S01]  /*4b30*/  @!P1 LEA R11, R8, 0x3ff00000, 0x14 ;  /* 0x3ff00000080b9811 */ /* 0x000fe200078ea0ff */
[----:B------:R-:W-:-:S06]  /*4b40*/  @!P1 IMAD.MOV.U32 R8, RZ, RZ, R12 ;  /* 0x000000ffff089224 */ /* 0x000fcc00078e000c */
[----:B------:R-:W-:-:S11]  /*4b50*/  @!P1 DMUL R30, R8, R10 ;  /* 0x0000000a081e9228 */ /* 0x000fd60000000000 */
.L_x_89:
[----:B------:R-:W-:Y:S05]  /*4b60*/  BSYNC.RECONVERGENT B1 ;  /* 0x0000000000017941 */ /* 0x000fea0003800200 */
.L_x_88:
[----:B------:R-:W-:Y:S01]  /*4b70*/  IMAD.MOV.U32 R8, RZ, RZ, R30 ;  /* 0x000000ffff087224 */ /* 0x000fe200078e001e */
[----:B------:R-:W-:Y:S01]  /*4b80*/  MOV R9, R31 ;  /* 0x0000001f00097202 */ /* 0x000fe20000000f00 */
[----:B------:R-:W-:Y:S01]  /*4b90*/  BSSY.RECONVERGENT B3, `(.L_x_90) ;  /* 0x000000c000037945 */ /* 0x000fe20003800200 */
[----:B------:R-:W-:-:S04]  /*4ba0*/  FSETP.GEU.AND P1, PT, |R31|, 6.5827683646048100446e-37, PT ;  /* 0x036000001f00780b */ /* 0x000fc80003f2e200 */
        /* <DEDUP_REMOVED lines=10> */
.L_x_91:
[----:B------:R-:W-:Y:S05]  /*4c50*/  BSYNC.RECONVERGENT B3 ;  /* 0x0000000000037941 */ /* 0x000fea0003800200 */
.L_x_90:
[----:B------:R-:W-:Y:S02]  /*4c60*/  IMAD.MOV.U32 R18, RZ, RZ, R34 ;  /* 0x000000ffff127224 */ /* 0x000fe400078e0022 */
[----:B------:R-:W-:Y:S01]  /*4c70*/  IMAD.MOV.U32 R19, RZ, RZ, R35 ;  /* 0x000000ffff137224 */ /* 0x000fe200078e0023 */
[----:B------:R-:W-:Y:S06]  /*4c80*/  BRA `(.L_x_92) ;  /* 0x0000003c00807947 */ /* 0x000fec0003800000 */
.L_x_87:
[----:B------:R-:W-:-:S14]  /*4c90*/  DSETP.GT.AND P0, PT, R42, 1, PT ;  /* 0x3ff000002a00742a */ /* 0x000fdc0003f04000 */
[----:B------:R-:W-:Y:S05]  /*4ca0*/  @!P0 BRA `(.L_x_93) ;  /* 0x0000002400188947 */ /* 0x000fea0003800000 */
[----:B------:R-:W-:Y:S01]  /*4cb0*/  DADD R26, R22, R42 ;  /* 0x00000000161a7229 */ /* 0x000fe2000000002a */
[----:B------:R-:W-:Y:S05]  /*4cc0*/  BSSY.RECONVERGENT B3, `(.L_x_94) ;  /* 0x0000012000037945 */ /* 0x000fea0003800200 */
[----:B------:R-:W0:Y:S04]  /*4cd0*/  MUFU.RCP64H R9, R27 ;  /* 0x0000001b00097308 */ /* 0x000e280000001800 */
[----:B------:R-:W-:Y:S01]  /*4ce0*/  IADD3 R8, PT, PT, R27, 0x300402, RZ ;  /* 0x003004021b087810 */ /* 0x000fe20007ffe0ff */
[----:B------:R-:W-:-:S02]  /*4cf0*/  IMAD.MOV.U32 R14, RZ, RZ, R26 ;  /* 0x000000ffff0e7224 */ /* 0x000fc400078e001a */
[----:B------:R-:W-:Y:S01]  /*4d00*/  IMAD.MOV.U32 R15, RZ, RZ, R27 ;  /* 0x000000ffff0f7224 */ /* 0x000fe200078e001b */
        /* <DEDUP_REMOVED lines=12> */
[----:B------:R-:W-:-:S07]  /*4dd0*/  MOV R11, R7 ;  /* 0x00000007000b7202 */ /* 0x000fce0000000f00 */
.L_x_95:
[----:B------:R-:W-:Y:S05]  /*4de0*/  BSYNC.RECONVERGENT B3 ;  /* 0x0000000000037941 */ /* 0x000fea0003800200 */
.L_x_94:
[----:B------:R-:W-:Y:S02]  /*4df0*/  HFMA2 R13, -RZ, RZ, 0, 5.9604644775390625e-08 ;  /* 0x00000001ff0d7431 */ /* 0x000fe400000001ff */
[--C-:B------:R-:W-:Y:S02]  /*4e00*/  IMAD.MOV.U32 R18, RZ, RZ, R10.reuse ;  /* 0x000000ffff127224 */ /* 0x100fe400078e000a */
[--C-:B------:R-:W-:Y:S02]  /*4e10*/  IMAD.MOV.U32 R19, RZ, RZ, R11.reuse ;  /* 0x000000ffff137224 */ /* 0x100fe400078e000b */
[----:B------:R-:W-:Y:S02]  /*4e20*/  IMAD.MOV.U32 R20, RZ, RZ, R10 ;  /* 0x000000ffff147224 */ /* 0x000fe400078e000a */
[----:B------:R-:W-:Y:S02]  /*4e30*/  IMAD.MOV.U32 R21, RZ, RZ, R11 ;  /* 0x000000ffff157224 */ /* 0x000fe400078e000b */
[----:B------:R-:W-:-:S02]  /*4e40*/  IMAD.MOV.U32 R22, RZ, RZ, -0x699526dc ;  /* 0x966ad924ff167424 */ /* 0x000fc400078e00ff */
[----:B------:R-:W-:-:S07]  /*4e50*/  IMAD.MOV.U32 R23, RZ, RZ, 0x47efffff ;  /* 0x47efffffff177424 */ /* 0x000fce00078e00ff */
.L_x_129:
[----:B------:R-:W-:Y:S01]  /*4e60*/  IMAD.IADD R12, R6, 0x1, R13 ;  /* 0x00000001060c7824 */ /* 0x000fe200078e020d */
[----:B------:R-:W-:Y:S01]  /*4e70*/  DADD R14, R14, 2 ;  /* 0x400000000e0e7429 */ /* 0x000fe20000000000 */
[----:B------:R-:W-:Y:S02]  /*4e80*/  BSSY.RECONVERGENT B3, `(.L_x_96) ;  /* 0x0000015000037945 */ /* 0x000fe40003800200 */
[----:B------:R-:W-:-:S04]  /*4e90*/  IMAD.MOV R32, RZ, RZ, -R12 ;  /* 0x000000ffff207224 */ /* 0x000fc800078e0a0c */
[----:B------:R-:W-:-:S06]  /*4ea0*/  IMAD R32, R32, R13, RZ ;  /* 0x0000000d20207224 */ /* 0x000fcc00078e02ff */
        /* <DEDUP_REMOVED lines=18> */
.L_x_97:
[----:B------:R-:W-:Y:S05]  /*4fd0*/  BSYNC.RECONVERGENT B3 ;  /* 0x0000000000037941 */ /* 0x000fea0003800200 */
.L_x_96:
[----:B------:R-:W0:Y:S01]  /*4fe0*/  MUFU.RCP64H R9, R23 ;  /* 0x0000001700097308 */ /* 0x000e220000001800 */
[----:B------:R-:W-:Y:S01]  /*4ff0*/  MOV R8, 0x1 ;  /* 0x0000000100087802 */ /* 0x000fe20000000f00 */
[----:B------:R-:W-:Y:S01]  /*5000*/  BSSY.RECONVERGENT B3, `(.L_x_98) ;  /* 0x0000013000037945 */ /* 0x000fe20003800200 */
[----:B------:R-:W-:-:S04]  /*5010*/  FSETP.GEU.AND P1, PT, |R33|, 6.5827683646048100446e-37, PT ;  /* 0x036000002100780b */ /* 0x000fc80003f2e200 */
        /* <DEDUP_REMOVED lines=17> */
.L_x_99:
[----:B------:R-:W-:Y:S05]  /*5130*/  BSYNC.RECONVERGENT B3 ;  /* 0x0000000000037941 */ /* 0x000fea0003800200 */
.L_x_98:
        /* <DEDUP_REMOVED lines=10> */
[----:B------:R-:W-:Y:S02]  /*51e0*/  BSSY.RECONVERGENT B3, `(.L_x_101) ;  /* 0x0000015000037945 */ /* 0x000fe40003800200 */
[----:B------:R-:W-:-:S05]  /*51f0*/  IADD3 R8, PT, PT, -R6, R7, RZ ;  /* 0x0000000706087210 */ /* 0x000fca0007ffe1ff */
        /* <DEDUP_REMOVED lines=19> */
.L_x_102:
[----:B------:R-:W-:Y:S05]  /*5330*/  BSYNC.RECONVERGENT B3 ;  /* 0x0000000000037941 */ /* 0x000fea0003800200 */
.L_x_101:
        /* <DEDUP_REMOVED lines=21> */
.L_x_104:
[----:B------:R-:W-:Y:S05]  /*5490*/  BSYNC.RECONVERGENT B3 ;  /* 0x0000000000037941 */ /* 0x000fea0003800200 */
.L_x_103:
        /* <DEDUP_REMOVED lines=31> */
.L_x_106:
[----:B------:R-:W-:Y:S05]  /*5690*/  BSYNC.RECONVERGENT B3 ;  /* 0x0000000000037941 */ /* 0x000fea0003800200 */
.L_x_105:
        /* <DEDUP_REMOVED lines=21> */
.L_x_108:
[----:B------:R-:W-:Y:S05]  /*57f0*/  BSYNC.RECONVERGENT B3 ;  /* 0x0000000000037941 */ /* 0x000fea0003800200 */
.L_x_107:
        /* <DEDUP_REMOVED lines=31> */
.L_x_110:
[----:B------:R-:W-:Y:S05]  /*59f0*/  BSYNC.RECONVERGENT B3 ;  /* 0x0000000000037941 */ /* 0x000fea0003800200 */
.L_x_109:
        /* <DEDUP_REMOVED lines=21> */
.L_x_112:
[----:B------:R-:W-:Y:S05]  /*5b50*/  BSYNC.RECONVERGENT B3 ;  /* 0x0000000000037941 */ /* 0x000fea0003800200 */
.L_x_111:
        /* <DEDUP_REMOVED lines=31> */
.L_x_114:
[----:B------:R-:W-:Y:S05]  /*5d50*/  BSYNC.RECONVERGENT B3 ;  /* 0x0000000000037941 */ /* 0x000fea0003800200 */
.L_x_113:
        /* <DEDUP_REMOVED lines=21> */
.L_x_116:
[----:B------:R-:W-:Y:S05]  /*5eb0*/  BSYNC.RECONVERGENT B3 ;  /* 0x0000000000037941 */ /* 0x000fea0003800200 */
.L_x_115:
        /* <DEDUP_REMOVED lines=31> */
.L_x_118:
[----:B------:R-:W-:Y:S05]  /*60b0*/  BSYNC.RECONVERGENT B3 ;  /* 0x0000000000037941 */ /* 0x000fea0003800200 */
.L_x_117:
        /* <DEDUP_REMOVED lines=21> */
.L_x_120:
[----:B------:R-:W-:Y:S05]  /*6210*/  BSYNC.RECONVERGENT B3 ;  /* 0x0000000000037941 */ /* 0x000fea0003800200 */
.L_x_119:
        /* <DEDUP_REMOVED lines=31> */
.L_x_122:
[----:B------:R-:W-:Y:S05]  /*6410*/  BSYNC.RECONVERGENT B3 ;  /* 0x0000000000037941 */ /* 0x000fea0003800200 */
.L_x_121:
        /* <DEDUP_REMOVED lines=21> */
.L_x_124:
[----:B------:R-:W-:Y:S05]  /*6570*/  BSYNC.RECONVERGENT B3 ;  /* 0x0000000000037941 */ /* 0x000fea0003800200 */
.L_x_123:
        /* <DEDUP_REMOVED lines=31> */
.L_x_126:
[----:B------:R-:W-:Y:S05]  /*6770*/  BSYNC.RECONVERGENT B3 ;  /* 0x0000000000037941 */ /* 0x000fea0003800200 */
.L_x_125:
        /* <DEDUP_REMOVED lines=21> */
.L_x_128:
[----:B------:R-:W-:Y:S05]  /*68d0*/  BSYNC.RECONVERGENT B3 ;  /* 0x0000000000037941 */ /* 0x000fea0003800200 */
.L_x_127:
        /* <DEDUP_REMOVED lines=11> */
[----:B------:R-:W-:Y:S01]  /*6990*/  IMAD.MOV.U32 R8, RZ, RZ, 0x652b82fe ;  /* 0x652b82feff087424 */ /* 0x000fe200078e00ff */
[----:B------:R-:W-:Y:S01]  /*69a0*/  UMOV UR6, 0xfefa39ef ;  /* 0xfefa39ef00067882 */ /* 0x000fe20000000000 */
[----:B------:R-:W-:Y:S01]  /*69b0*/  IMAD.MOV.U32 R9, RZ, RZ, 0x3ff71547 ;  /* 0x3ff71547ff097424 */ /* 0x000fe200078e00ff */
[----:B------:R-:W-:Y:S01]  /*69c0*/  UMOV UR7, 0x3fe62e42 ;  /* 0x3fe62e4200077882 */ /* 0x000fe20000000000 */
[----:B------:R-:W-:Y:S04]  /*69d0*/  BSSY.RECONVERGENT B1, `(.L_x_130) ;  /* 0x0000035000017945 */ /* 0x000fe80003800200 */
        /* <DEDUP_REMOVED lines=8> */
[----:B------:R-:W-:Y:S01]  /*6a60*/  MOV R10, 0xfca213ea ;  /* 0xfca213ea000a7802 */ /* 0x000fe20000000f00 */
[----:B------:R-:W-:Y:S01]  /*6a70*/  IMAD.MOV.U32 R11, RZ, RZ, 0x3e928af3 ;  /* 0x3e928af3ff0b7424 */ /* 0x000fe200078e00ff */
[----:B------:R-:W-:Y:S01]  /*6a80*/  UMOV UR7, 0x3e5ade15 ;  /* 0x3e5ade1500077882 */ /* 0x000fe20000000000 */
[----:B------:R-:W-:-:S04]  /*6a90*/  FSETP.GEU.AND P0, PT, |R43|, 4.1917929649353027344, PT ;  /* 0x4086232b2b00780b */ /* 0x000fc80003f0e200 */
        /* <DEDUP_REMOVED lines=27> */
[----:B------:R-:W-:Y:S02]  /*6c50*/  IMAD R11, R8, 0x100000, R13 ;  /* 0x00100000080b7824 */ /* 0x000fe400078e020d */
[----:B------:R-:W-:Y:S01]  /*6c60*/  IMAD.MOV.U32 R10, RZ, RZ, R12 ;  /* 0x000000ffff0a7224 */ /* 0x000fe200078e000c */
[----:B------:R-:W-:Y:S06]  /*6c70*/  @!P0 BRA `(.L_x_131) ;  /* 0x0000000000288947 */ /* 0x000fec0003800000 */
[----:B------:R-:W-:Y:S02]  /*6c80*/  FSETP.GEU.AND P0, PT, |R43|, 4.2275390625, PT ;  /* 0x408748002b00780b */ /* 0x000fe40003f0e200 */
[----:B------:R-:W-:-:S11]  /*6c90*/  CS2R R10, SRZ ;  /* 0x00000000000a7805 */ /* 0x000fd6000001ff00 */
[----:B------:R-:W-:-:S04]  /*6ca0*/  @!P0 LEA.HI R7, R8, R8, RZ, 0x1 ;  /* 0x0000000808078211 */ /* 0x000fc800078f08ff */
[----:B------:R-:W-:-:S04]  /*6cb0*/  @!P0 SHF.R.S32.HI R7, RZ, 0x1, R7 ;  /* 0x00000001ff078819 */ /* 0x000fc80000011407 */
[----:B------:R-:W-:Y:S01]  /*6cc0*/  @!P0 LEA R9, R7, R13, 0x14 ;  /* 0x0000000d07098211 */ /* 0x000fe200078ea0ff */
[----:B------:R-:W-:-:S05]  /*6cd0*/  @!P0 IMAD.IADD R8, R8, 0x1, -R7 ;  /* 0x0000000108088824 */ /* 0x000fca00078e0a07 */
[----:B------:R-:W-:Y:S01]  /*6ce0*/  @!P0 LEA R13, R8, 0x3ff00000, 0x14 ;  /* 0x3ff00000080d8811 */ /* 0x000fe200078ea0ff */
[----:B------:R-:W-:Y:S02]  /*6cf0*/  @!P0 IMAD.MOV.U32 R8, RZ, RZ, R12 ;  /* 0x000000ffff088224 */ /* 0x000fe400078e000c */
[----:B------:R-:W-:-:S06]  /*6d00*/  @!P0 IMAD.MOV.U32 R12, RZ, RZ, RZ ;  /* 0x000000ffff0c8224 */ /* 0x000fcc00078e00ff */
[----:B------:R-:W-:-:S11]  /*6d10*/  @!P0 DMUL R10, R8, R12 ;  /* 0x0000000c080a8228 */ /* 0x000fd60000000000 */
.L_x_131:
[----:B------:R-:W-:Y:S05]  /*6d20*/  BSYNC.RECONVERGENT B1 ;  /* 0x0000000000017941 */ /* 0x000fea0003800200 */
.L_x_130:
[----:B------:R-:W-:Y:S01]  /*6d30*/  DMUL R18, R18, R10 ;  /* 0x0000000a12127228 */ /* 0x000fe20000000000 */
[----:B------:R-:W-:Y:S10]  /*6d40*/  BRA `(.L_x_92) ;  /* 0x0000001c00507947 */ /* 0x000ff40003800000 */
.L_x_100:
        /* <DEDUP_REMOVED lines=57> */
.L_x_133:
[----:B------:R-:W-:Y:S05]  /*70e0*/  BSYNC.RECONVERGENT B1 ;  /* 0x0000000000017941 */ /* 0x000fea0003800200 */
.L_x_132:
[----:B------:R-:W-:Y:S01]  /*70f0*/  DMUL R18, R10, R18 ;  /* 0x000000120a127228 */ /* 0x000fe20000000000 */
[----:B------:R-:W-:Y:S10]  /*7100*/  BRA `(.L_x_92) ;  /* 0x0000001800607947 */ /* 0x000ff40003800000 */
.L_x_93:
[----:B------:R-:W-:Y:S01]  /*7110*/  VIADD R7, R5, 0x2 ;  /* 0x0000000205077836 */ /* 0x000fe20000000000 */
[----:B------:R-:W-:Y:S01]  /*7120*/  BSSY.RECONVERGENT B1, `(.L_x_134) ;  /* 0x000005d000017945 */ /* 0x000fe20003800200 */
[----:B------:R-:W-:Y:S01]  /*7130*/  IMAD.MOV.U32 R18, RZ, RZ, R24 ;  /* 0x000000ffff127224 */ /* 0x000fe200078e0018 */
[----:B------:R-:W-:Y:S02]  /*7140*/  MOV R19, R25 ;  /* 0x0000001900137202 */ /* 0x000fe40000000f00 */
[----:B------:R-:W-:-:S13]  /*7150*/  ISETP.GT.U32.AND P0, PT, R7, 0x4, PT ;  /* 0x000000040700780c */ /* 0x000fda0003f04070 */
[----:B------:R-:W-:Y:S05]  /*7160*/  @P0 BRA `(.L_x_135) ;  /* 0x0000000400600947 */ /* 0x000fea0003800000 */
[----:B------:R-:W-:Y:S01]  /*7170*/  ISETP.GT.AND P0, PT, R43, 0xfffff, PT ;  /* 0x000fffff2b00780c */ /* 0x000fe20003f04270 */
[--C-:B------:R-:W-:Y:S01]  /*7180*/  IMAD.MOV.U32 R8, RZ, RZ, R42.reuse ;  /* 0x000000ffff087224 */ /* 0x100fe200078e002a */
[----:B------:R-:W-:Y:S01]  /*7190*/  BSSY.RECONVERGENT B3, `(.L_x_136) ;  /* 0x0000052000037945 */ /* 0x000fe20003800200 */
[--C-:B------:R-:W-:Y:S02]  /*71a0*/  IMAD.MOV.U32 R9, RZ, RZ, R43.reuse ;  /* 0x000000ffff097224 */ /* 0x100fe400078e002b */
[----:B------:R-:W-:Y:S02]  /*71b0*/  IMAD.MOV.U32 R7, RZ, RZ, R43 ;  /* 0x000000ffff077224 */ /* 0x000fe400078e002b */
[----:B------:R-:W-:Y:S02]  /*71c0*/  IMAD.MOV.U32 R22, RZ, RZ, -0x3ff ;  /* 0xfffffc01ff167424 */ /* 0x000fe400078e00ff */
[----:B------:R-:W-:-:S04]  /*71d0*/  IMAD.MOV.U32 R14, RZ, RZ, R42 ;  /* 0x000000ffff0e7224 */ /* 0x000fc800078e002a */
[----:B------:R-:W-:Y:S01]  /*71e0*/  @!P0 DMUL R8, R42, 1.80143985094819840000e+16 ;  /* 0x435000002a088828 */ /* 0x000fe20000000000 */
[----:B------:R-:W-:-:S09]  /*71f0*/  @!P0 IMAD.MOV.U32 R22, RZ, RZ, -0x435 ;  /* 0xfffffbcbff168424 */ /* 0x000fd200078e00ff */
[----:B------:R-:W-:Y:S02]  /*7200*/  @!P0 IMAD.MOV.U32 R7, RZ, RZ, R9 ;  /* 0x000000ffff078224 */ /* 0x000fe400078e0009 */
[----:B------:R-:W-:-:S03]  /*7210*/  @!P0 IMAD.MOV.U32 R14, RZ, RZ, R8 ;  /* 0x000000ffff0e8224 */ /* 0x000fc600078e0008 */
[----:B------:R-:W-:-:S04]  /*7220*/  IADD3 R10, PT, PT, R7, -0x1, RZ ;  /* 0xffffffff070a7810 */ /* 0x000fc80007ffe0ff */
[----:B------:R-:W-:-:S13]  /*7230*/  ISETP.GT.U32.AND P1, PT, R10, 0x7feffffe, PT ;  /* 0x7feffffe0a00780c */ /* 0x000fda0003f24070 */
[----:B------:R-:W-:Y:S05]  /*7240*/  @P1 BRA `(.L_x_137) ;  /* 0x0000000400001947 */ /* 0x000fea0003800000 */
[C---:B------:R-:W-:Y:S01]  /*7250*/  LOP3.LUT R8, R7.reuse, 0xfffff, RZ, 0xc0, !PT ;  /* 0x000fffff07087812 */ /* 0x040fe200078ec0ff */
[----:B------:R-:W-:Y:S01]  /*7260*/  IMAD.MOV.U32 R10, RZ, RZ, RZ ;  /* 0x000000ffff0a7224 */ /* 0x000fe200078e00ff */
[----:B------:R-:W-:Y:S01]  /*7270*/  UMOV UR6, 0x3ae80f1e ;  /* 0x3ae80f1e00067882 */ /* 0x000fe20000000000 */
[----:B------:R-:W-:Y:S01]  /*7280*/  IMAD.MOV.U32 R20, RZ, RZ, -0x748574fc ;  /* 0x8b7a8b04ff147424 */ /* 0x000fe200078e00ff */
[----:B------:R-:W-:Y:S01]  /*7290*/  LOP3.LUT R15, R8, 0x3ff00000, RZ, 0xfc, !PT ;  /* 0x3ff00000080f7812 */ /* 0x000fe200078efcff */
[----:B------:R-:W-:Y:S01]  /*72a0*/  IMAD.MOV.U32 R21, RZ, RZ, 0x3ed0ee25 ;  /* 0x3ed0ee25ff157424 */ /* 0x000fe200078e00ff */
[----:B------:R-:W-:Y:S01]  /*72b0*/  UMOV UR7, 0x3eb1380b ;  /* 0x3eb1380b00077882 */ /* 0x000fe20000000000 */
[----:B------:R-:W-:Y:S01]  /*72c0*/  LEA.HI R22, R7, R22, RZ, 0xc ;  /* 0x0000001607167211 */ /* 0x000fe200078f60ff */
[----:B------:R-:W-:Y:S01]  /*72d0*/  IMAD.MOV.U32 R23, RZ, RZ, 0x43300000 ;  /* 0x43300000ff177424 */ /* 0x000fe200078e00ff */
[----:B------:R-:W-:Y:S01]  /*72e0*/  ISETP.GE.U32.AND P0, PT, R15, 0x3ff6a09f, PT ;  /* 0x3ff6a09f0f00780c */ /* 0x000fe20003f06070 */
[----:B------:R-:W-:Y:S01]  /*72f0*/  UMOV UR8, 0x80000000 ;  /* 0x8000000000087882 */ /* 0x000fe20000000000 */
[----:B------:R-:W-:-:S11]  /*7300*/  UMOV UR9, 0x43300000 ;  /* 0x4330000000097882 */ /* 0x000fd60000000000 */
[----:B------:R-:W-:Y:S02]  /*7310*/  @P0 IADD3 R9, PT, PT, R15, -0x100000, RZ ;  /* 0xfff000000f090810 */ /* 0x000fe40007ffe0ff */
[----:B------:R-:W-:-:S03]  /*7320*/  @P0 IADD3 R22, PT, PT, R22, 0x1, RZ ;  /* 0x0000000116160810 */ /* 0x000fc60007ffe0ff */
[----:B------:R-:W-:Y:S01]  /*7330*/  @P0 IMAD.MOV.U32 R15, RZ, RZ, R9 ;  /* 0x000000ffff0f0224 */ /* 0x000fe200078e0009 */
[----:B------:R-:W-:-:S05]  /*7340*/  LOP3.LUT R22, R22, 0x80000000, RZ, 0x3c, !PT ;  /* 0x8000000016167812 */ /* 0x000fca00078e3cff */
        /* <DEDUP_REMOVED lines=48> */
.L_x_137:
[----:B------:R-:W-:Y:S01]  /*7650*/  IMAD.MOV.U32 R10, RZ, RZ, 0x0 ;  /* 0x00000000ff0a7424 */ /* 0x000fe200078e00ff */
[----:B------:R-:W-:Y:S01]  /*7660*/  LOP3.LUT P0, RZ, R9, 0x7fffffff, RZ, 0xc0, !PT ;  /* 0x7fffffff09ff7812 */ /* 0x000fe2000780c0ff */
[----:B------:R-:W-:-:S06]  /*7670*/  IMAD.MOV.U32 R11, RZ, RZ, 0x7ff00000 ;  /* 0x7ff00000ff0b7424 */ /* 0x000fcc00078e00ff */
[----:B------:R-:W-:-:S10]  /*7680*/  DFMA R10, R8, R10, +INF ;  /* 0x7ff00000080a742b */ /* 0x000fd4000000000a */
[----:B------:R-:W-:Y:S02]  /*7690*/  FSEL R18, R10, RZ, P0 ;  /* 0x000000ff0a127208 */ /* 0x000fe40000000000 */
[----:B------:R-:W-:-:S07]  /*76a0*/  FSEL R19, R11, -QNAN , P0 ;  /* 0xfff000000b137808 */ /* 0x000fce0000000000 */
.L_x_138:
[----:B------:R-:W-:Y:S05]  /*76b0*/  BSYNC.RECONVERGENT B3 ;  /* 0x0000000000037941 */ /* 0x000fea0003800200 */
.L_x_136:
[----:B------:R-:W-:Y:S01]  /*76c0*/  UMOV UR6, 0xfc6fb619 ;  /* 0xfc6fb61900067882 */ /* 0x000fe20000000000 */
[----:B------:R-:W-:Y:S02]  /*76d0*/  UMOV UR7, 0x3fe2788c ;  /* 0x3fe2788c00077882 */ /* 0x000fe40000000000 */
[----:B------:R-:W-:-:S11]  /*76e0*/  DADD R18, -R18, -UR6 ;  /* 0x8000000612127e29 */ /* 0x000fd60008000100 */
.L_x_135:
[----:B------:R-:W-:Y:S05]  /*76f0*/  BSYNC.RECONVERGENT B1 ;  /* 0x0000000000017941 */ /* 0x000fea0003800200 */
.L_x_134:
[----:B------:R-:W-:Y:S01]  /*7700*/  DMUL R46, R42, 1.80143985094819840000e+16 ;  /* 0x435000002a2e7828 */ /* 0x000fe20000000000 */
[----:B------:R-:W-:Y:S01]  /*7710*/  ISETP.GE.AND P0, PT, R43, 0x100000, PT ;  /* 0x001000002b00780c */ /* 0x000fe20003f06270 */
[----:B------:R-:W-:Y:S01]  /*7720*/  IMAD.MOV.U32 R8, RZ, RZ, 0x0 ;  /* 0x00000000ff087424 */ /* 0x000fe200078e00ff */
[----:B------:R-:W-:Y:S01]  /*7730*/  MOV R9, 0x7ff00000 ;  /* 0x7ff0000000097802 */ /* 0x000fe20000000f00 */
[----:B------:R-:W-:Y:S01]  /*7740*/  DADD R40, -RZ, -R42 ;  /* 0x00000000ff287229 */ /* 0x000fe2000000092a */
[----:B------:R-:W-:Y:S02]  /*7750*/  IMAD.MOV.U32 R15, RZ, RZ, 0x1 ;  /* 0x00000001ff0f7424 */ /* 0x000fe400078e00ff */
[----:B------:R-:W-:Y:S02]  /*7760*/  IMAD.MOV.U32 R48, RZ, RZ, 0x0 ;  /* 0x00000000ff307424 */ /* 0x000fe400078e00ff */
[----:B------:R-:W-:Y:S01]  /*7770*/  IMAD.MOV.U32 R49, RZ, RZ, 0x3ff00000 ;  /* 0x3ff00000ff317424 */ /* 0x000fe200078e00ff */
        /* <DEDUP_REMOVED lines=12> */
[----:B------:R-:W-:Y:S02]  /*7840*/  FSEL R22, R8, RZ, P1 ;  /* 0x000000ff08167208 */ /* 0x000fe40000800000 */
[----:B------:R-:W-:Y:S02]  /*7850*/  FSEL R23, R9, -QNAN , P1 ;  /* 0xfff0000009177808 */ /* 0x000fe40000800000 */
[----:B------:R-:W-:-:S07]  /*7860*/  IADD3 R13, PT, PT, R13, -0x1, RZ ;  /* 0xffffffff0d0d7810 */ /* 0x000fce0007ffe0ff */
.L_x_167:
        /* <DEDUP_REMOVED lines=19> */
.L_x_140:
[----:B------:R-:W-:Y:S05]  /*79a0*/  BSYNC.RECONVERGENT B3 ;  /* 0x0000000000037941 */ /* 0x000fea0003800200 */
.L_x_139:
[----:B------:R-:W-:Y:S01]  /*79b0*/  ISETP.NE.AND P0, PT, R15, R6, PT ;  /* 0x000000060f00720c */ /* 0x000fe20003f05270 */
[----:B------:R-:W-:Y:S01]  /*79c0*/  BSSY.RECONVERGENT B3, `(.L_x_141) ;  /* 0x0000104000037945 */ /* 0x000fe20003800200 */
[----:B------:R-:W-:-:S11]  /*79d0*/  DMUL R48, R34, R48 ;  /* 0x0000003022307228 */ /* 0x000fd60000000000 */
[----:B------:R-:W-:Y:S05]  /*79e0*/  @!P0 BRA `(.L_x_142) ;  /* 0x0000000000588947 */ /* 0x000fea0003800000 */
[----:B------:R-:W-:Y:S01]  /*79f0*/  IMAD.IADD R28, R15, 0x1, -R6 ;  /* 0x000000010f1c7824 */ /* 0x000fe200078e0a06 */
[----:B------:R-:W-:Y:S01]  /*7a00*/  DADD R30, -RZ, -R48 ;  /* 0x00000000ff1e7229 */ /* 0x000fe20000000930 */
[----:B------:R-:W-:Y:S01]  /*7a10*/  IMAD.MOV.U32 R8, RZ, RZ, 0x1 ;  /* 0x00000001ff087424 */ /* 0x000fe200078e00ff */
[----:B------:R-:W-:Y:S03]  /*7a20*/  BSSY.RECONVERGENT B4, `(.L_x_143) ;  /* 0x0000011000047945 */ /* 0x000fe60003800200 */
[----:B------:R-:W0:Y:S05]  /*7a30*/  I2F.F64 R28, R28 ;  /* 0x0000001c001c7312 */ /* 0x000e2a0000201c00 */
[----:B------:R-:W-:-:S03]  /*7a40*/  FSETP.GEU.AND P1, PT, |R31|, 6.5827683646048100446e-37, PT ;  /* 0x036000001f00780b */ /* 0x000fc60003f2e200 */
        /* <DEDUP_REMOVED lines=14> */
.L_x_144:
[----:B------:R-:W-:Y:S05]  /*7b30*/  BSYNC.RECONVERGENT B4 ;  /* 0x0000000000047941 */ /* 0x000fea0003800200 */
.L_x_143:
[----:B------:R-:W-:Y:S05]  /*7b40*/  BRA `(.L_x_145) ;  /* 0x0000000c00ac7947 */ /* 0x000fea0003800000 */
.L_x_142:
[----:B------:R-:W-:Y:S01]  /*7b50*/  ISETP.GE.AND P0, PT, R5, 0x3, PT ;  /* 0x000000030500780c */ /* 0x000fe20003f06270 */
[----:B------:R-:W-:Y:S01]  /*7b60*/  BSSY.RECONVERGENT B4, `(.L_x_146) ;  /* 0x00000a5000047945 */ /* 0x000fe20003800200 */
[----:B------:R-:W-:Y:S01]  /*7b70*/  MOV R34, 0xfc6fb619 ;  /* 0xfc6fb61900227802 */ /* 0x000fe20000000f00 */
[----:B------:R-:W-:-:S10]  /*7b80*/  IMAD.MOV.U32 R35, RZ, RZ, -0x401d8774 ;  /* 0xbfe2788cff237424 */ /* 0x000fd400078e00ff */
[----:B------:R-:W-:Y:S05]  /*7b90*/  @!P0 BRA `(.L_x_147) ;  /* 0x0000000800848947 */ /* 0x000fea0003800000 */
[----:B------:R-:W-:Y:S01]  /*7ba0*/  VIADD R7, R6, 0xffffffff ;  /* 0xffffffff06077836 */ /* 0x000fe20000000000 */
[----:B------:R-:W-:Y:S01]  /*7bb0*/  BSSY.RECONVERGENT B5, `(.L_x_148) ;  /* 0x000005e000057945 */ /* 0x000fe20003800200 */
[----:B------:R-:W-:Y:S01]  /*7bc0*/  IMAD.MOV.U32 R20, RZ, RZ, 0x1 ;  /* 0x00000001ff147424 */ /* 0x000fe200078e00ff */
[----:B------:R-:W-:Y:S01]  /*7bd0*/  MOV R35, 0xbfe2788c ;  /* 0xbfe2788c00237802 */ /* 0x000fe20000000f00 */
[----:B------:R-:W-:Y:S01]  /*7be0*/  IMAD.MOV.U32 R34, RZ, RZ, -0x39049e7 ;  /* 0xfc6fb619ff227424 */ /* 0x000fe200078e00ff */
[----:B------:R-:W-:-:S13]  /*7bf0*/  ISETP.GE.U32.AND P0, PT, R7, 0x3, PT ;  /* 0x000000030700780c */ /* 0x000fda0003f06070 */
[----:B------:R-:W-:Y:S05]  /*7c00*/  @!P0 BRA `(.L_x_149) ;  /* 0x0000000400608947 */ /* 0x000fea0003800000 */
[----:B------:R-:W-:Y:S02]  /*7c10*/  IMAD.MOV.U32 R20, RZ, RZ, 0x1 ;  /* 0x00000001ff147424 */ /* 0x000fe400078e00ff */
[----:B------:R-:W-:Y:S02]  /*7c20*/  IMAD.MOV.U32 R34, RZ, RZ, -0x39049e7 ;  /* 0xfc6fb619ff227424 */ /* 0x000fe400078e00ff */
[----:B------:R-:W-:-:S07]  /*7c30*/  IMAD.MOV.U32 R35, RZ, RZ, -0x401d8774 ;  /* 0xbfe2788cff237424 */ /* 0x000fce00078e00ff */
.L_x_158:
        /* <DEDUP_REMOVED lines=18> */
.L_x_151:
[----:B------:R-:W-:Y:S05]  /*7d60*/  BSYNC.RECONVERGENT B6 ;  /* 0x0000000000067941 */ /* 0x000fea0003800200 */
.L_x_150:
[----:B------:R-:W-:Y:S01]  /*7d70*/  VIADD R26, R20, 0x1 ;  /* 0x00000001141a7836 */ /* 0x000fe20000000000 */
[----:B------:R-:W-:Y:S01]  /*7d80*/  BSSY.RECONVERGENT B6, `(.L_x_152) ;  /* 0x0000013000067945 */ /* 0x000fe20003800200 */
[----:B------:R-:W-:-:S04]  /*7d90*/  DADD R34, R30, R34 ;  /* 0x000000001e227229 */ /* 0x000fc80000000022 */
[----:B------:R-:W0:Y:S08]  /*7da0*/  I2F.F64.U32 R26, R26 ;  /* 0x0000001a001a7312 */ /* 0x000e300000201800 */
[----:B0-----:R-:W0:Y:S01]  /*7db0*/  MUFU.RCP64H R11, R27 ;  /* 0x0000001b000b7308 */ /* 0x001e220000001800 */
        /* <DEDUP_REMOVED lines=15> */
.L_x_153:
[----:B------:R-:W-:Y:S05]  /*7eb0*/  BSYNC.RECONVERGENT B6 ;  /* 0x0000000000067941 */ /* 0x000fea0003800200 */
.L_x_152:
[----:B------:R-:W-:Y:S01]  /*7ec0*/  IADD3 R26, PT, PT, R20, 0x2, RZ ;  /* 0x00000002141a7810 */ /* 0x000fe20007ffe0ff */
        /* <DEDUP_REMOVED lines=19> */
.L_x_155:
[----:B------:R-:W-:Y:S05]  /*8000*/  BSYNC.RECONVERGENT B6 ;  /* 0x0000000000067941 */ /* 0x000fea0003800200 */
.L_x_154:
        /* <DEDUP_REMOVED lines=19> */
.L_x_157:
[----:B------:R-:W-:Y:S05]  /*8140*/  BSYNC.RECONVERGENT B6 ;  /* 0x0000000000067941 */ /* 0x000fea0003800200 */
.L_x_156:
[----:B------:R-:W-:Y:S01]  /*8150*/  ISETP.NE.AND P0, PT, R33, R0, PT ;  /* 0x000000002100720c */ /* 0x000fe20003f05270 */
[----:B------:R-:W-:Y:S01]  /*8160*/  DADD R34, R34, R10 ;  /* 0x0000000022227229 */ /* 0x000fe2000000000a */
[----:B------:R-:W-:-:S11]  /*8170*/  VIADD R20, R20, 0x4 ;  /* 0x0000000414147836 */ /* 0x000fd60000000000 */
[----:B------:R-:W-:Y:S05]  /*8180*/  @P0 BRA `(.L_x_158) ;  /* 0xfffffff800ac0947 */ /* 0x000fea000383ffff */
.L_x_149:
[----:B------:R-:W-:Y:S05]  /*8190*/  BSYNC.RECONVERGENT B5 ;  /* 0x0000000000057941 */ /* 0x000fea0003800200 */
.L_x_148:
        /* <DEDUP_REMOVED lines=20> */
.L_x_160:
[----:B------:R-:W-:Y:S05]  /*82e0*/  BSYNC.RECONVERGENT B5 ;  /* 0x0000000000057941 */ /* 0x000fea0003800200 */
.L_x_159:
        /* <DEDUP_REMOVED lines=21> */
.L_x_162:
[----:B------:R-:W-:Y:S05]  /*8440*/  BSYNC.RECONVERGENT B5 ;  /* 0x0000000000057941 */ /* 0x000fea0003800200 */
.L_x_161:
        /* <DEDUP_REMOVED lines=20> */
.L_x_164:
[----:B------:R-:W-:Y:S05]  /*8590*/  BSYNC.RECONVERGENT B5 ;  /* 0x0000000000057941 */ /* 0x000fea0003800200 */
.L_x_163:
[----:B------:R-:W-:-:S11]  /*85a0*/  DADD R34, R34, R10 ;  /* 0x0000000022227229 */ /* 0x000fd6000000000a */
.L_x_147:
[----:B------:R-:W-:Y:S05]  /*85b0*/  BSYNC.RECONVERGENT B4 ;  /* 0x0000000000047941 */ /* 0x000fea0003800200 */
.L_x_146:
[----:B------:R-:W-:Y:S01]  /*85c0*/  ISETP.GT.U32.AND P0, PT, R13, 0x7feffffe, PT ;  /* 0x7feffffe0d00780c */ /* 0x000fe20003f04070 */
[----:B------:R-:W-:Y:S01]  /*85d0*/  BSSY.RECONVERGENT B1, `(.L_x_165) ;  /* 0x0000040000017945 */ /* 0x000fe20003800200 */
[----:B------:R-:W-:Y:S02]  /*85e0*/  IMAD.MOV.U32 R26, RZ, RZ, R22 ;  /* 0x000000ffff1a7224 */ /* 0x000fe400078e0016 */
[----:B------:R-:W-:-:S09]  /*85f0*/  IMAD.MOV.U32 R27, RZ, RZ, R23 ;  /* 0x000000ffff1b7224 */ /* 0x000fd200078e0017 */
[----:B------:R-:W-:Y:S05]  /*8600*/  @P0 BRA `(.L_x_166) ;  /* 0x0000000000f00947 */ /* 0x000fea0003800000 */
[----:B------:R-:W-:Y:S01]  /*8610*/  ISETP.GT.U32.AND P0, PT, R21, 0x3ff6a09e, PT ;  /* 0x3ff6a09e1500780c */ /* 0x000fe20003f04070 */
[----:B------:R-:W-:Y:S01]  /*8620*/  IMAD.MOV.U32 R38, RZ, RZ, RZ ;  /* 0x000000ffff267224 */ /* 0x000fe200078e00ff */
[----:B------:R-:W-:Y:S01]  /*8630*/  UMOV UR6, 0x3ae80f1e ;  /* 0x3ae80f1e00067882 */ /* 0x000fe20000000000 */
        /* <DEDUP_REMOVED lines=10> */
[----:B------:R-:W-:Y:S01]  /*86e0*/  IMAD.MOV.U32 R10, RZ, RZ, -0x748574fc ;  /* 0x8b7a8b04ff0a7424 */ /* 0x000fe200078e00ff */
[----:B------:R-:W-:-:S06]  /*86f0*/  MOV R11, 0x3ed0ee25 ;  /* 0x3ed0ee25000b7802 */ /* 0x000fcc0000000f00 */
        /* <DEDUP_REMOVED lines=14> */
[----:B------:R-:W-:Y:S01]  /*87e0*/  VIADD R8, R14, 0x1 ;  /* 0x000000010e087836 */ /* 0x000fe20000000000 */
[----:B------:R-:W-:Y:S01]  /*87f0*/  DFMA R10, R26, -R36, R10 ;  /* 0x800000241a0a722b */ /* 0x000fe2000000000a */
[----:B------:R-:W-:Y:S02]  /*8800*/  @!P0 IMAD.MOV R8, RZ, RZ, R14 ;  /* 0x000000ffff088224 */ /* 0x000fe400078e020e */
[----:B------:R-:W-:Y:S01]  /*8810*/  IMAD.MOV.U32 R9, RZ, RZ, 0x43300000 ;  /* 0x43300000ff097424 */ /* 0x000fe200078e00ff */
[----:B------:R-:W-:Y:S01]  /*8820*/  DFMA R28, R32, R28, UR6 ;  /* 0x00000006201c7e2b */ /* 0x000fe2000800001c */
[----:B------:R-:W-:Y:S01]  /*8830*/  UMOV UR6, 0x923be72d ;  /* 0x923be72d00067882 */ /* 0x000fe20000000000 */
[----:B------:R-:W-:Y:S01]  /*8840*/  UMOV UR7, 0x3f624924 ;  /* 0x3f62492400077882 */ /* 0x000fe20000000000 */
[----:B------:R-:W-:Y:S01]  /*8850*/  LOP3.LUT R8, R8, 0x80000000, RZ, 0x3c, !PT ;  /* 0x8000000008087812 */ /* 0x000fe200078e3cff */
[----:B------:R-:W-:-:S04]  /*8860*/  DMUL R10, R38, R10 ;  /* 0x0000000a260a7228 */ /* 0x000fc80000000000 */
        /* <DEDUP_REMOVED lines=22> */
.L_x_166:
[----:B------:R-:W-:Y:S05]  /*89d0*/  BSYNC.RECONVERGENT B1 ;  /* 0x0000000000017941 */ /* 0x000fea0003800200 */
.L_x_165:
[----:B------:R-:W-:-:S08]  /*89e0*/  DADD R34, -R26, R34 ;  /* 0x000000001a227229 */ /* 0x000fd00000000122 */
[----:B------:R-:W-:-:S11]  /*89f0*/  DMUL R34, R48, R34 ;  /* 0x0000002230227228 */ /* 0x000fd60000000000 */
.L_x_145:
[----:B------:R-:W-:Y:S05]  /*8a00*/  BSYNC.RECONVERGENT B3 ;  /* 0x0000000000037941 */ /* 0x000fea0003800200 */
.L_x_141:
        /* <DEDUP_REMOVED lines=8> */
.L_x_92:
[----:B------:R-:W-:Y:S05]  /*8a90*/  BSYNC.RECONVERGENT B2 ;  /* 0x0000000000027941 */ /* 0x000fea0003800200 */
.L_x_86:
[----:B------:R-:W0:Y:S01]  /*8aa0*/  LDC.64 R8, c[0x0][0x390] ;  /* 0x0000e400ff087b82 */ /* 0x000e220000000a00 */
[----:B------:R-:W-:Y:S01]  /*8ab0*/  IADD3 R7, PT, PT, R3, 0x2, RZ ;  /* 0x0000000203077810 */ /* 0x000fe20007ffe0ff */
        /* <DEDUP_REMOVED lines=11> */
[----:B------:R-:W-:Y:S01]  /*8b70*/  MOV R14, 0x1 ;  /* 0x00000001000e7802 */ /* 0x000fe20000000f00 */
        /* <DEDUP_REMOVED lines=55> */
[----:B------:R-:W-:-:S05]  /*8ef0*/  @!P1 SHF.R.S32.HI R7, RZ, 0x1, R7 ;  /* 0x00000001ff079819 */ /* 0x000fca0000011407 */
[----:B------:R-:W-:Y:S02]  /*8f00*/  @!P1 IMAD.IADD R8, R8, 0x1, -R7 ;  /* 0x0000000108089824 */ /* 0x000fe400078e0a07 */
[----:B------:R-:W-:-:S03]  /*8f10*/  @!P1 IMAD R9, R7, 0x100000, R13 ;  /* 0x0010000007099824 */ /* 0x000fc600078e020d */
[----:B------:R-:W-:Y:S02]  /*8f20*/  @!P1 LEA R11, R8, 0x3ff00000, 0x14 ;  /* 0x3ff00000080b9811 */ /* 0x000fe400078ea0ff */
[----:B------:R-:W-:-:S06]  /*8f30*/  @!P1 MOV R8, R12 ;  /* 0x0000000c00089202 */ /* 0x000fcc0000000f00 */
[----:B------:R-:W-:-:S11]  /*8f40*/  @!P1 DMUL R30, R8, R10 ;  /* 0x0000000a081e9228 */ /* 0x000fd60000000000 */
.L_x_171:
[----:B------:R-:W-:Y:S05]  /*8f50*/  BSYNC.RECONVERGENT B1 ;  /* 0x0000000000017941 */ /* 0x000fea0003800200 */
.L_x_170:
        /* <DEDUP_REMOVED lines=11> */
[----:B------:R-:W-:Y:S02]  /*9010*/  MOV R29, R43 ;  /* 0x0000002b001d7202 */ /* 0x000fe40000000f00 */
[----:B------:R-:W-:-:S07]  /*9020*/  MOV R8, 0x9040 ;  /* 0x0000904000087802 */ /* 0x000fce0000000f00 */
[----:B------:R-:W-:Y:S05]  /*9030*/  CALL.REL.NOINC `($__internal_1_$__cuda_sm20_div_rn_f64_full) ;  /* 0x000000cc00887944 */ /* 0x000fea0003c00000 */
.L_x_173:
[----:B------:R-:W-:Y:S05]  /*9040*/  BSYNC.RECONVERGENT B3 ;  /* 0x0000000000037941 */ /* 0x000fea0003800200 */
.L_x_172:
[----:B------:R-:W-:Y:S02]  /*9050*/  IMAD.MOV.U32 R12, RZ, RZ, R34 ;  /* 0x000000ffff0c7224 */ /* 0x000fe400078e0022 */
[----:B------:R-:W-:Y:S01]  /*9060*/  IMAD.MOV.U32 R13, RZ, RZ, R35 ;  /* 0x000000ffff0d7224 */ /* 0x000fe200078e0023 */
[----:B------:R-:W-:Y:S06]  /*9070*/  BRA `(.L_x_174) ;  /* 0x0000003c00c87947 */ /* 0x000fec0003800000 */
.L_x_169:
[----:B------:R-:W-:-:S14]  /*9080*/  DSETP.GT.AND P0, PT, R42, 1, PT ;  /* 0x3ff000002a00742a */ /* 0x000fdc0003f04000 */
[----:B------:R-:W-:Y:S05]  /*9090*/  @!P0 BRA `(.L_x_175) ;  /* 0x0000002400608947 */ /* 0x000fea0003800000 */
[----:B------:R-:W-:Y:S01]  /*90a0*/  VIADD R7, R6, 0x1 ;  /* 0x0000000106077836 */ /* 0x000fe20000000000 */
[----:B------:R-:W-:Y:S03]  /*90b0*/  BSSY.RECONVERGENT B3, `(.L_x_176) ;  /* 0x0000014000037945 */ /* 0x000fe60003800200 */
[----:B------:R-:W0:Y:S02]  /*90c0*/  I2F.F64 R26, R7 ;  /* 0x00000007001a7312 */ /* 0x000e240000201c00 */
[----:B0-----:R-:W-:-:S06]  /*90d0*/  DADD R26, R26, R42 ;  /* 0x000000001a1a7229 */ /* 0x001fcc000000002a */
[----:B------:R-:W0:Y:S04]  /*90e0*/  MUFU.RCP64H R9, R27 ;  /* 0x0000001b00097308 */ /* 0x000e280000001800 */
[----:B------:R-:W-:Y:S01]  /*90f0*/  VIADD R8, R27, 0x300402 ;  /* 0x003004021b087836 */ /* 0x000fe20000000000 */
[----:B------:R-:W-:Y:S01]  /*9100*/  MOV R14, R26 ;  /* 0x0000001a000e7202 */ /* 0x000fe20000000f00 */
[----:B------:R-:W-:-:S03]  /*9110*/  IMAD.MOV.U32 R15, RZ, RZ, R27 ;  /* 0x000000ffff0f7224 */ /* 0x000fc600078e001b */
        /* <DEDUP_REMOVED lines=12> */
[----:B------:R-:W-:-:S07]  /*91e0*/  IMAD.MOV.U32 R11, RZ, RZ, R7 ;  /* 0x000000ffff0b7224 */ /* 0x000fce00078e0007 */
.L_x_177:
[----:B------:R-:W-:Y:S05]  /*91f0*/  BSYNC.RECONVERGENT B3 ;  /* 0x0000000000037941 */ /* 0x000fea0003800200 */
.L_x_176:
[----:B------:R-:W-:Y:S01]  /*9200*/  HFMA2 R32, -RZ, RZ, -0.0015659332275390625, -164.5 ;  /* 0x966ad924ff207431 */ /* 0x000fe200000001ff */
[----:B------:R-:W-:Y:S01]  /*9210*/  MOV R20, R10 ;  /* 0x0000000a00147202 */ /* 0x000fe20000000f00 */
[--C-:B------:R-:W-:Y:S02]  /*9220*/  IMAD.MOV.U32 R21, RZ, RZ, R11.reuse ;  /* 0x000000ffff157224 */ /* 0x100fe400078e000b */
[----:B------:R-:W-:Y:S02]  /*9230*/  IMAD.MOV.U32 R22, RZ, RZ, R10 ;  /* 0x000000ffff167224 */ /* 0x000fe400078e000a */
[----:B------:R-:W-:Y:S02]  /*9240*/  IMAD.MOV.U32 R23, RZ, RZ, R11 ;  /* 0x000000ffff177224 */ /* 0x000fe400078e000b */
[----:B------:R-:W-:Y:S02]  /*9250*/  IMAD.MOV.U32 R13, RZ, RZ, 0x1 ;  /* 0x00000001ff0d7424 */ /* 0x000fe400078e00ff */
[----:B------:R-:W-:-:S07]  /*9260*/  IMAD.MOV.U32 R33, RZ, RZ, 0x47efffff ;  /* 0x47efffffff217424 */ /* 0x000fce00078e00ff */
.L_x_211:
        /* <DEDUP_REMOVED lines=23> */
.L_x_179:
[----:B------:R-:W-:Y:S05]  /*93e0*/  BSYNC.RECONVERGENT B3 ;  /* 0x0000000000037941 */ /* 0x000fea0003800200 */
.L_x_178:
        /* <DEDUP_REMOVED lines=21> */
[----:B------:R-:W-:Y:S01]  /*9540*/  IMAD.MOV.U32 R8, RZ, RZ, R34 ;  /* 0x000000ffff087224 */ /* 0x000fe200078e0022 */
[----:B------:R-:W-:-:S07]  /*9550*/  MOV R9, R35 ;  /* 0x0000002300097202 */ /* 0x000fce0000000f00 */
.L_x_181:
[----:B------:R-:W-:Y:S05]  /*9560*/  BSYNC.RECONVERGENT B3 ;  /* 0x0000000000037941 */ /* 0x000fea0003800200 */
.L_x_180:
        /* <DEDUP_REMOVED lines=31> */
.L_x_184:
[----:B------:R-:W-:Y:S05]  /*9760*/  BSYNC.RECONVERGENT B3 ;  /* 0x0000000000037941 */ /* 0x000fea0003800200 */
.L_x_183:
        /* <DEDUP_REMOVED lines=21> */
[----:B------:R-:W-:Y:S02]  /*98c0*/  IMAD.MOV.U32 R8, RZ, RZ, R34 ;  /* 0x000000ffff087224 */ /* 0x000fe400078e0022 */
[----:B------:R-:W-:-:S07]  /*98d0*/  IMAD.MOV.U32 R9, RZ, RZ, R35 ;  /* 0x000000ffff097224 */ /* 0x000fce00078e0023 */
.L_x_186:
[----:B------:R-:W-:Y:S05]  /*98e0*/  BSYNC.RECONVERGENT B3 ;  /* 0x0000000000037941 */ /* 0x000fea0003800200 */
.L_x_185:
        /* <DEDUP_REMOVED lines=31> */
.L_x_188:
[----:B------:R-:W-:Y:S05]  /*9ae0*/  BSYNC.RECONVERGENT B3 ;  /* 0x0000000000037941 */ /* 0x000fea0003800200 */
.L_x_187:
        /* <DEDUP_REMOVED lines=21> */
[----:B------:R-:W-:Y:S01]  /*9c40*/  MOV R8, R34 ;  /* 0x0000002200087202 */ /* 0x000fe20000000f00 */
[----:B------:R-:W-:-:S07]  /*9c50*/  IMAD.MOV.U32 R9, RZ, RZ, R35 ;  /* 0x000000ffff097224 */ /* 0x000fce00078e0023 */
.L_x_190:
[----:B------:R-:W-:Y:S05]  /*9c60*/  BSYNC.RECONVERGENT B3 ;  /* 0x0000000000037941 */ /* 0x000fea0003800200 */
.L_x_189:
        /* <DEDUP_REMOVED lines=31> */
.L_x_192:
[----:B------:R-:W-:Y:S05]  /*9e60*/  BSYNC.RECONVERGENT B3 ;  /* 0x0000000000037941 */ /* 0x000fea0003800200 */
.L_x_191:
        /* <DEDUP_REMOVED lines=23> */
.L_x_194:
[----:B------:R-:W-:Y:S05]  /*9fe0*/  BSYNC.RECONVERGENT B3 ;  /* 0x0000000000037941 */ /* 0x000fea0003800200 */
.L_x_193:
        /* <DEDUP_REMOVED lines=31> */
.L_x_196:
[----:B------:R-:W-:Y:S05]  /*a1e0*/  BSYNC.RECONVERGENT B3 ;  /* 0x0000000000037941 */ /* 0x000fea0003800200 */
.L_x_195:
        /* <DEDUP_REMOVED lines=23> */
.L_x_198:
[----:B------:R-:W-:Y:S05]  /*a360*/  BSYNC.RECONVERGENT B3 ;  /* 0x0000000000037941 */ /* 0x000fea0003800200 */
.L_x_197:
        /* <DEDUP_REMOVED lines=31> */
.L_x_200:
[----:B------:R-:W-:Y:S05]  /*a560*/  BSYNC.RECONVERGENT B3 ;  /* 0x0000000000037941 */ /* 0x000fea0003800200 */
.L_x_199:
        /* <DEDUP_REMOVED lines=23> */
.L_x_202:
[----:B------:R-:W-:Y:S05]  /*a6e0*/  BSYNC.RECONVERGENT B3 ;  /* 0x0000000000037941 */ /* 0x000fea0003800200 */
.L_x_201:
        /* <DEDUP_REMOVED lines=31> */
.L_x_204:
[----:B------:R-:W-:Y:S05]  /*a8e0*/  BSYNC.RECONVERGENT B3 ;  /* 0x0000000000037941 */ /* 0x000fea0003800200 */
.L_x_203:
        /* <DEDUP_REMOVED lines=23> */
.L_x_206:
[----:B------:R-:W-:Y:S05]  /*aa60*/  BSYNC.RECONVERGENT B3 ;  /* 0x0000000000037941 */ /* 0x000fea0003800200 */
.L_x_205:
        /* <DEDUP_REMOVED lines=31> */
.L_x_208:
[----:B------:R-:W-:Y:S05]  /*ac60*/  BSYNC.RECONVERGENT B3 ;  /* 0x0000000000037941 */ /* 0x000fea0003800200 */
.L_x_207:
        /* <DEDUP_REMOVED lines=23> */
.L_x_210:
[----:B------:R-:W-:Y:S05]  /*ade0*/  BSYNC.RECONVERGENT B3 ;  /* 0x0000000000037941 */ /* 0x000fea0003800200 */
.L_x_209:
        /* <DEDUP_REMOVED lines=68> */
.L_x_213:
[----:B------:R-:W-:Y:S05]  /*b230*/  BSYNC.RECONVERGENT B1 ;  /* 0x0000000000017941 */ /* 0x000fea0003800200 */
.L_x_212:
[----:B------:R-:W-:Y:S01]  /*b240*/  DMUL R12, R20, R12 ;  /* 0x0000000c140c7228 */ /* 0x000fe20000000000 */
[----:B------:R-:W-:Y:S10]  /*b250*/  BRA `(.L_x_174) ;  /* 0x0000001c00507947 */ /* 0x000ff40003800000 */
.L_x_182:
        /* <DEDUP_REMOVED lines=51> */
[----:B------:R-:W-:Y:S01]  /*b590*/  @!P0 IADD3 R8, PT, PT, R8, -R7, RZ ;  /* 0x8000000708088210 */ /* 0x000fe20007ffe0ff */
[----:B------:R-:W-:-:S03]  /*b5a0*/  @!P0 IMAD R9, R7, 0x100000, R11 ;  /* 0x0010000007098824 */ /* 0x000fc600078e020b */
[----:B------:R-:W-:Y:S01]  /*b5b0*/  @!P0 LEA R11, R8, 0x3ff00000, 0x14 ;  /* 0x3ff00000080b8811 */ /* 0x000fe200078ea0ff */
[----:B------:R-:W-:Y:S02]  /*b5c0*/  @!P0 IMAD.MOV.U32 R8, RZ, RZ, R10 ;  /* 0x000000ffff088224 */ /* 0x000fe400078e000a */
[----:B------:R-:W-:-:S06]  /*b5d0*/  @!P0 IMAD.MOV.U32 R10, RZ, RZ, RZ ;  /* 0x000000ffff0a8224 */ /* 0x000fcc00078e00ff */
[----:B------:R-:W-:-:S11]  /*b5e0*/  @!P0 DMUL R12, R8, R10 ;  /* 0x0000000a080c8228 */ /* 0x000fd60000000000 */
.L_x_215:
[----:B------:R-:W-:Y:S05]  /*b5f0*/  BSYNC.RECONVERGENT B1 ;  /* 0x0000000000017941 */ /* 0x000fea0003800200 */
.L_x_214:
[----:B------:R-:W-:Y:S01]  /*b600*/  DMUL R12, R12, R20 ;  /* 0x000000140c0c7228 */ /* 0x000fe20000000000 */
[----:B------:R-:W-:Y:S10]  /*b610*/  BRA `(.L_x_174) ;  /* 0x0000001800607947 */ /* 0x000ff40003800000 */
.L_x_175:
        /* <DEDUP_REMOVED lines=11> */
[----:B------:R-:W-:Y:S01]  /*b6d0*/  MOV R26, 0xfffffc01 ;  /* 0xfffffc01001a7802 */ /* 0x000fe20000000f00 */
[----:B------:R-:W-:-:S07]  /*b6e0*/  IMAD.MOV.U32 R14, RZ, RZ, R42 ;  /* 0x000000ffff0e7224 */ /* 0x000fce00078e002a */
[----:B------:R-:W-:Y:S01]  /*b6f0*/  @!P0 DMUL R8, R42, 1.80143985094819840000e+16 ;  /* 0x435000002a088828 */ /* 0x000fe20000000000 */
[----:B------:R-:W-:-:S09]  /*b700*/  @!P0 IMAD.MOV.U32 R26, RZ, RZ, -0x435 ;  /* 0xfffffbcbff1a8424 */ /* 0x000fd200078e00ff */
        /* <DEDUP_REMOVED lines=8> */
[----:B------:R-:W-:Y:S01]  /*b790*/  IMAD.MOV.U32 R22, RZ, RZ, -0x748574fc ;  /* 0x8b7a8b04ff167424 */ /* 0x000fe200078e00ff */
        /* <DEDUP_REMOVED lines=8> */
[----:B------:R-:W-:Y:S01]  /*b820*/  @P0 IADD3 R9, PT, PT, R15, -0x100000, RZ ;  /* 0xfff000000f090810 */ /* 0x000fe20007ffe0ff */
[----:B------:R-:W-:-:S04]  /*b830*/  @P0 VIADD R28, R28, 0x1 ;  /* 0x000000011c1c0836 */ /* 0x000fc80000000000 */
[----:B------:R-:W-:Y:S01]  /*b840*/  @P0 IMAD.MOV.U32 R15, RZ, RZ, R9 ;  /* 0x000000ffff0f0224 */ /* 0x000fe200078e0009 */
[----:B------:R-:W-:-:S05]  /*b850*/  LOP3.LUT R28, R28, 0x80000000, RZ, 0x3c, !PT ;  /* 0x800000001c1c7812 */ /* 0x000fca00078e3cff */
[C---:B------:R-:W-:Y:S02]  /*b860*/  DADD R20, R14.reuse, 1 ;  /* 0x3ff000000e147429 */ /* 0x040fe40000000000 */
[----:B------:R-:W-:-:S04]  /*b870*/  DADD R14, R14, -1 ;  /* 0xbff000000e0e7429 */ /* 0x000fc80000000000 */
[----:B------:R-:W0:Y:S02]  /*b880*/  MUFU.RCP64H R11, R21 ;  /* 0x00000015000b7308 */ /* 0x000e240000001800 */
[----:B0-----:R-:W-:-:S08]  /*b890*/  DFMA R8, -R20, R10, 1 ;  /* 0x3ff000001408742b */ /* 0x001fd0000000010a */
[----:B------:R-:W-:-:S08]  /*b8a0*/  DFMA R8, R8, R8, R8 ;  /* 0x000000080808722b */ /* 0x000fd00000000008 */
[----:B------:R-:W-:-:S08]  /*b8b0*/  DFMA R10, R10, R8, R10 ;  /* 0x000000080a0a722b */ /* 0x000fd0000000000a */
[----:B------:R-:W-:-:S08]  /*b8c0*/  DMUL R8, R14, R10 ;  /* 0x0000000a0e087228 */ /* 0x000fd00000000000 */
[----:B------:R-:W-:-:S08]  /*b8d0*/  DFMA R8, R14, R10, R8 ;  /* 0x0000000a0e08722b */ /* 0x000fd00000000008 */
[----:B------:R-:W-:Y:S02]  /*b8e0*/  DMUL R12, R8, R8 ;  /* 0x00000008080c7228 */ /* 0x000fe40000000000 */
[----:B------:R-:W-:-:S06]  /*b8f0*/  DADD R26, R14, -R8 ;  /* 0x000000000e1a7229 */ /* 0x000fcc0000000808 */
[----:B------:R-:W-:Y:S01]  /*b900*/  DFMA R20, R12, UR6, R22 ;  /* 0x000000060c147c2b */ /* 0x000fe20008000016 */
[----:B------:R-:W-:Y:S01]  /*b910*/  UMOV UR6, 0x9f02676f ;  /* 0x9f02676f00067882 */ /* 0x000fe20000000000 */
[----:B------:R-:W-:Y:S01]  /*b920*/  UMOV UR7, 0x3ef3b266 ;  /* 0x3ef3b26600077882 */ /* 0x000fe20000000000 */
[----:B------:R-:W-:-:S05]  /*b930*/  DADD R26, R26, R26 ;  /* 0x000000001a1a7229 */ /* 0x000fca000000001a */
[----:B------:R-:W-:Y:S01]  /*b940*/  DFMA R20, R12, R20, UR6 ;  /* 0x000000060c147e2b */ /* 0x000fe20008000014 */
[----:B------:R-:W-:Y:S01]  /*b950*/  UMOV UR6, 0xa9ab0956 ;  /* 0xa9ab095600067882 */ /* 0x000fe20000000000 */
[----:B------:R-:W-:Y:S01]  /*b960*/  UMOV UR7, 0x3f1745cb ;  /* 0x3f1745cb00077882 */ /* 0x000fe20000000000 */
[----:B------:R-:W-:-:S05]  /*b970*/  DFMA R26, R14, -R8, R26 ;  /* 0x800000080e1a722b */ /* 0x000fca000000001a */
        /* <DEDUP_REMOVED lines=30> */
.L_x_219:
[----:B------:R-:W-:Y:S01]  /*bb60*/  IMAD.MOV.U32 R10, RZ, RZ, 0x0 ;  /* 0x00000000ff0a7424 */ /* 0x000fe200078e00ff */
[----:B------:R-:W-:Y:S02]  /*bb70*/  MOV R11, 0x7ff00000 ;  /* 0x7ff00000000b7802 */ /* 0x000fe40000000f00 */
[----:B------:R-:W-:-:S04]  /*bb80*/  LOP3.LUT P0, RZ, R9, 0x7fffffff, RZ, 0xc0, !PT ;  /* 0x7fffffff09ff7812 */ /* 0x000fc8000780c0ff */
[----:B------:R-:W-:-:S10]  /*bb90*/  DFMA R10, R8, R10, +INF ;  /* 0x7ff00000080a742b */ /* 0x000fd4000000000a */
[----:B------:R-:W-:Y:S02]  /*bba0*/  FSEL R12, R10, RZ, P0 ;  /* 0x000000ff0a0c7208 */ /* 0x000fe40000000000 */
[----:B------:R-:W-:-:S07]  /*bbb0*/  FSEL R13, R11, -QNAN , P0 ;  /* 0xfff000000b0d7808 */ /* 0x000fce0000000000 */
.L_x_220:
[----:B------:R-:W-:Y:S05]  /*bbc0*/  BSYNC.RECONVERGENT B3 ;  /* 0x0000000000037941 */ /* 0x000fea0003800200 */
.L_x_218:
[----:B------:R-:W-:Y:S01]  /*bbd0*/  UMOV UR6, 0xfc6fb619 ;  /* 0xfc6fb61900067882 */ /* 0x000fe20000000000 */
[----:B------:R-:W-:Y:S02]  /*bbe0*/  UMOV UR7, 0x3fe2788c ;  /* 0x3fe2788c00077882 */ /* 0x000fe40000000000 */
[----:B------:R-:W-:-:S11]  /*bbf0*/  DADD R12, -R12, -UR6 ;  /* 0x800000060c0c7e29 */ /* 0x000fd60008000100 */
.L_x_217:
[----:B------:R-:W-:Y:S05]  /*bc00*/  BSYNC.RECONVERGENT B1 ;  /* 0x0000000000017941 */ /* 0x000fea0003800200 */
.L_x_216:
        /* <DEDUP_REMOVED lines=23> */
.L_x_249:
        /* <DEDUP_REMOVED lines=19> */
.L_x_222:
[----:B------:R-:W-:Y:S05]  /*beb0*/  BSYNC.RECONVERGENT B3 ;  /* 0x0000000000037941 */ /* 0x000fea0003800200 */
.L_x_221:
        /* <DEDUP_REMOVED lines=24> */
.L_x_226:
[----:B------:R-:W-:Y:S05]  /*c040*/  BSYNC.RECONVERGENT B4 ;  /* 0x0000000000047941 */ /* 0x000fea0003800200 */
.L_x_225:
[----:B------:R-:W-:Y:S05]  /*c050*/  BRA `(.L_x_227) ;  /* 0x0000000c00ac7947 */ /* 0x000fea0003800000 */
.L_x_224:
        /* <DEDUP_REMOVED lines=12> */
[----:B------:R-:W-:Y:S02]  /*c120*/  HFMA2 R35, -RZ, RZ, -1.970703125, 37248 ;  /* 0xbfe2788cff237431 */ /* 0x000fe400000001ff */
[----:B------:R-:W-:Y:S02]  /*c130*/  IMAD.MOV.U32 R32, RZ, RZ, 0x1 ;  /* 0x00000001ff207424 */ /* 0x000fe400078e00ff */
[----:B------:R-:W-:-:S07]  /*c140*/  IMAD.MOV.U32 R34, RZ, RZ, -0x39049e7 ;  /* 0xfc6fb619ff227424 */ /* 0x000fce00078e00ff */
.L_x_240:
        /* <DEDUP_REMOVED lines=18> */
.L_x_233:
[----:B------:R-:W-:Y:S05]  /*c270*/  BSYNC.RECONVERGENT B6 ;  /* 0x0000000000067941 */ /* 0x000fea0003800200 */
.L_x_232:
        /* <DEDUP_REMOVED lines=20> */
.L_x_235:
[----:B------:R-:W-:Y:S05]  /*c3c0*/  BSYNC.RECONVERGENT B6 ;  /* 0x0000000000067941 */ /* 0x000fea0003800200 */
.L_x_234:
        /* <DEDUP_REMOVED lines=20> */
.L_x_237:
[----:B------:R-:W-:Y:S05]  /*c510*/  BSYNC.RECONVERGENT B6 ;  /* 0x0000000000067941 */ /* 0x000fea0003800200 */
.L_x_236:
        /* <DEDUP_REMOVED lines=19> */
.L_x_239:
[----:B------:R-:W-:Y:S05]  /*c650*/  BSYNC.RECONVERGENT B6 ;  /* 0x0000000000067941 */ /* 0x000fea0003800200 */
.L_x_238:
[----:B------:R-:W-:Y:S01]  /*c660*/  ISETP.NE.AND P0, PT, R33, R0, PT ;  /* 0x000000002100720c */ /* 0x000fe20003f05270 */
[----:B------:R-:W-:Y:S01]  /*c670*/  DADD R34, R34, R10 ;  /* 0x0000000022227229 */ /* 0x000fe2000000000a */
[----:B------:R-:W-:-:S11]  /*c680*/  VIADD R32, R32, 0x4 ;  /* 0x0000000420207836 */ /* 0x000fd60000000000 */
[----:B------:R-:W-:Y:S05]  /*c690*/  @P0 BRA `(.L_x_240) ;  /* 0xfffffff800ac0947 */ /* 0x000fea000383ffff */
.L_x_231:
[----:B------:R-:W-:Y:S05]  /*c6a0*/  BSYNC.RECONVERGENT B5 ;  /* 0x0000000000057941 */ /* 0x000fea0003800200 */
.L_x_230:
[----:B------:R-:W-:-:S13]  /*c6b0*/  ISETP.NE.AND P0, PT, R2, RZ, PT ;  /* 0x000000ff0200720c */ /* 0x000fda0003f05270 */
[----:B------:R-:W-:Y:S05]  /*c6c0*/  @!P0 BRA `(.L_x_229) ;  /* 0x0000000000fc8947 */ /* 0x000fea0003800000 */
[----:B------:R-:W0:Y:S01]  /*c6d0*/  I2F.F64.U32 R26, R32 ;  /* 0x00000020001a7312 */ /* 0x000e220000201800 */
[----:B------:R-:W-:Y:S01]  /*c6e0*/  BSSY.RECONVERGENT B5, `(.L_x_241) ;  /* 0x0000011000057945 */ /* 0x000fe20003800200 */
[----:B------:R-:W-:-:S06]  /*c6f0*/  ISETP.NE.AND P1, PT, R2, 0x1, PT ;  /* 0x000000010200780c */ /* 0x000fcc0003f25270 */
        /* <DEDUP_REMOVED lines=15> */
.L_x_242:
[----:B------:R-:W-:Y:S05]  /*c7f0*/  BSYNC.RECONVERGENT B5 ;  /* 0x0000000000057941 */ /* 0x000fea0003800200 */
.L_x_241:
[----:B------:R-:W-:Y:S01]  /*c800*/  DADD R34, R34, R10 ;  /* 0x0000000022227229 */ /* 0x000fe2000000000a */
[----:B------:R-:W-:Y:S10]  /*c810*/  @!P1 BRA `(.L_x_229) ;  /* 0x0000000000a89947 */ /* 0x000ff40003800000 */
[----:B------:R-:W-:Y:S01]  /*c820*/  IADD3 R26, PT, PT, R32, 0x1, RZ ;  /* 0x00000001201a7810 */ /* 0x000fe20007ffe0ff */
        /* <DEDUP_REMOVED lines=18> */
.L_x_244:
[----:B------:R-:W-:Y:S05]  /*c950*/  BSYNC.RECONVERGENT B5 ;  /* 0x0000000000057941 */ /* 0x000fea0003800200 */
.L_x_243:
        /* <DEDUP_REMOVED lines=19> */
[----:B------:R-:W-:-:S07]  /*ca90*/  IMAD.MOV.U32 R11, RZ, RZ, R7 ;  /* 0x000000ffff0b7224 */ /* 0x000fce00078e0007 */
.L_x_246:
[----:B------:R-:W-:Y:S05]  /*caa0*/  BSYNC.RECONVERGENT B5 ;  /* 0x0000000000057941 */ /* 0x000fea0003800200 */
.L_x_245:
[----:B------:R-:W-:-:S11]  /*cab0*/  DADD R34, R34, R10 ;  /* 0x0000000022227229 */ /* 0x000fd6000000000a */
.L_x_229:
[----:B------:R-:W-:Y:S05]  /*cac0*/  BSYNC.RECONVERGENT B4 ;  /* 0x0000000000047941 */ /* 0x000fea0003800200 */
.L_x_228:
        /* <DEDUP_REMOVED lines=12> */
[----:B------:R-:W-:-:S06]  /*cb90*/  DADD R26, R46, 1 ;  /* 0x3ff000002e1a7429 */ /* 0x000fcc0000000000 */
[----:B------:R-:W0:Y:S02]  /*cba0*/  MUFU.RCP64H R39, R27 ;  /* 0x0000001b00277308 */ /* 0x000e240000001800 */
[----:B0-----:R-:W-:-:S08]  /*cbb0*/  DFMA R8, -R26, R38, 1 ;  /* 0x3ff000001a08742b */ /* 0x001fd00000000126 */
[----:B------:R-:W-:Y:S02]  /*cbc0*/  DFMA R10, R8, R8, R8 ;  /* 0x00000008080a722b */ /* 0x000fe40000000008 */
[----:B------:R-:W-:-:S06]  /*cbd0*/  DADD R8, R46, -1 ;  /* 0xbff000002e087429 */ /* 0x000fcc0000000000 */
[----:B------:R-:W-:Y:S01]  /*cbe0*/  DFMA R38, R38, R10, R38 ;  /* 0x0000000a2626722b */ /* 0x000fe20000000026 */
[----:B------:R-:W-:Y:S02]  /*cbf0*/  IMAD.MOV.U32 R10, RZ, RZ, -0x748574fc ;  /* 0x8b7a8b04ff0a7424 */ /* 0x000fe400078e00ff */
[----:B------:R-:W-:-:S05]  /*cc00*/  IMAD.MOV.U32 R11, RZ, RZ, 0x3ed0ee25 ;  /* 0x3ed0ee25ff0b7424 */ /* 0x000fca00078e00ff */
        /* <DEDUP_REMOVED lines=11> */
[C---:B------:R-:W-:Y:S01]  /*ccc0*/  VIADD R10, R14.reuse, 0x1 ;  /* 0x000000010e0a7836 */ /* 0x040fe20000000000 */
[----:B------:R-:W-:Y:S01]  /*ccd0*/  @!P0 IADD3 R10, PT, PT, R14, RZ, RZ ;  /* 0x000000ff0e0a8210 */ /* 0x000fe20007ffe0ff */
[----:B------:R-:W-:Y:S01]  /*cce0*/  IMAD.MOV.U32 R11, RZ, RZ, 0x43300000 ;  /* 0x43300000ff0b7424 */ /* 0x000fe200078e00ff */
        /* <DEDUP_REMOVED lines=31> */
.L_x_248:
[----:B------:R-:W-:Y:S05]  /*cee0*/  BSYNC.RECONVERGENT B1 ;  /* 0x0000000000017941 */ /* 0x000fea0003800200 */
.L_x_247:
[----:B------:R-:W-:-:S08]  /*cef0*/  DADD R34, -R8, R34 ;  /* 0x0000000008227229 */ /* 0x000fd00000000122 */
[----:B------:R-:W-:-:S11]  /*cf00*/  DMUL R34, R48, R34 ;  /* 0x0000002230227228 */ /* 0x000fd60000000000 */
.L_x_227:
[----:B------:R-:W-:Y:S05]  /*cf10*/  BSYNC.RECONVERGENT B3 ;  /* 0x0000000000037941 */ /* 0x000fea0003800200 */
.L_x_223:
        /* <DEDUP_REMOVED lines=8> */
.L_x_174:
[----:B------:R-:W-:Y:S05]  /*cfa0*/  BSYNC.RECONVERGENT B2 ;  /* 0x0000000000027941 */ /* 0x000fea0003800200 */
.L_x_168:
        /* <DEDUP_REMOVED lines=8> */
[----:B------:R-:W-:Y:S01]  /*d030*/  MOV R8, 0x652b82fe ;  /* 0x652b82fe00087802 */ /* 0x000fe20000000f00 */
[----:B------:R-:W-:Y:S01]  /*d040*/  IMAD.MOV.U32 R9, RZ, RZ, 0x3ff71547 ;  /* 0x3ff71547ff097424 */ /* 0x000fe200078e00ff */
[----:B------:R-:W-:Y:S01]  /*d050*/  UMOV UR6, 0xfefa39ef ;  /* 0xfefa39ef00067882 */ /* 0x000fe20000000000 */
        /* <DEDUP_REMOVED lines=59> */
[----:B------:R-:W-:Y:S01]  /*d410*/  @!P1 LEA R9, R7, R15, 0x14 ;  /* 0x0000000f07099211 */ /* 0x000fe200078ea0ff */
[----:B------:R-:W-:-:S05]  /*d420*/  @!P1 IMAD.IADD R8, R8, 0x1, -R7 ;  /* 0x0000000108089824 */ /* 0x000fca00078e0a07 */
[----:B------:R-:W-:Y:S01]  /*d430*/  @!P1 LEA R11, R8, 0x3ff00000, 0x14 ;  /* 0x3ff00000080b9811 */ /* 0x000fe200078ea0ff */
[----:B------:R-:W-:-:S06]  /*d440*/  @!P1 IMAD.MOV.U32 R8, RZ, RZ, R14 ;  /* 0x000000ffff089224 */ /* 0x000fcc00078e000e */
[----:B------:R-:W-:-:S11]  /*d450*/  @!P1 DMUL R30, R8, R10 ;  /* 0x0000000a081e9228 */ /* 0x000fd60000000000 */
.L_x_253:
[----:B------:R-:W-:Y:S05]  /*d460*/  BSYNC.RECONVERGENT B1 ;  /* 0x0000000000017941 */ /* 0x000fea0003800200 */
.L_x_252:
        /* <DEDUP_REMOVED lines=14> */
.L_x_255:
[----:B------:R-:W-:Y:S05]  /*d550*/  BSYNC.RECONVERGENT B3 ;  /* 0x0000000000037941 */ /* 0x000fea0003800200 */
.L_x_254:
[----:B------:R-:W-:Y:S01]  /*d560*/  IMAD.MOV.U32 R14, RZ, RZ, R34 ;  /* 0x000000ffff0e7224 */ /* 0x000fe200078e0022 */
[----:B------:R-:W-:Y:S01]  /*d570*/  MOV R15, R35 ;  /* 0x00000023000f7202 */ /* 0x000fe20000000f00 */
[----:B------:R-:W-:Y:S06]  /*d580*/  BRA `(.L_x_256) ;  /* 0x0000003c00cc7947 */ /* 0x000fec0003800000 */
.L_x_251:
        /* <DEDUP_REMOVED lines=23> */
.L_x_259:
[----:B------:R-:W-:Y:S05]  /*d700*/  BSYNC.RECONVERGENT B3 ;  /* 0x0000000000037941 */ /* 0x000fea0003800200 */
.L_x_258:
[----:B------:R-:W-:Y:S01]  /*d710*/  HFMA2 R15, -RZ, RZ, 0, 5.9604644775390625e-08 ;  /* 0x00000001ff0f7431 */ /* 0x000fe200000001ff */
[----:B------:R-:W-:Y:S01]  /*d720*/  MOV R22, R10 ;  /* 0x0000000a00167202 */ /* 0x000fe20000000f00 */
[--C-:B------:R-:W-:Y:S02]  /*d730*/  IMAD.MOV.U32 R23, RZ, RZ, R11.reuse ;  /* 0x000000ffff177224 */ /* 0x100fe400078e000b */
[----:B------:R-:W-:Y:S02]  /*d740*/  IMAD.MOV.U32 R40, RZ, RZ, R10 ;  /* 0x000000ffff287224 */ /* 0x000fe400078e000a */
[----:B------:R-:W-:Y:S02]  /*d750*/  IMAD.MOV.U32 R41, RZ, RZ, R11 ;  /* 0x000000ffff297224 */ /* 0x000fe400078e000b */
[----:B------:R-:W-:Y:S02]  /*d760*/  IMAD.MOV.U32 R32, RZ, RZ, -0x699526dc ;  /* 0x966ad924ff207424 */ /* 0x000fe400078e00ff */
[----:B------:R-:W-:-:S07]  /*d770*/  IMAD.MOV.U32 R33, RZ, RZ, 0x47efffff ;  /* 0x47efffffff217424 */ /* 0x000fce00078e00ff */
.L_x_293:
[----:B------:R-:W-:Y:S01]  /*d780*/  IMAD.IADD R14, R6, 0x1, R15 ;  /* 0x00000001060e7824 */ /* 0x000fe200078e020f */
[----:B------:R-:W-:Y:S01]  /*d790*/  DADD R20, R20, 2 ;  /* 0x4000000014147429 */ /* 0x000fe20000000000 */
[----:B------:R-:W-:Y:S03]  /*d7a0*/  BSSY.RECONVERGENT B3, `(.L_x_260) ;  /* 0x0000015000037945 */ /* 0x000fe60003800200 */
[----:B------:R-:W-:-:S05]  /*d7b0*/  IADD3 R34, PT, PT, RZ, -R14, RZ ;  /* 0x8000000eff227210 */ /* 0x000fca0007ffe0ff */
        /* <DEDUP_REMOVED lines=19> */
.L_x_261:
[----:B------:R-:W-:Y:S05]  /*d8f0*/  BSYNC.RECONVERGENT B3 ;  /* 0x0000000000037941 */ /* 0x000fea0003800200 */
.L_x_260:
        /* <DEDUP_REMOVED lines=21> */
[----:B------:R-:W-:Y:S01]  /*da50*/  IMAD.MOV.U32 R8, RZ, RZ, R34 ;  /* 0x000000ffff087224 */ /* 0x000fe200078e0022 */
[----:B------:R-:W-:-:S07]  /*da60*/  MOV R9, R35 ;  /* 0x0000002300097202 */ /* 0x000fce0000000f00 */
.L_x_263:
[----:B------:R-:W-:Y:S05]  /*da70*/  BSYNC.RECONVERGENT B3 ;  /* 0x0000000000037941 */ /* 0x000fea0003800200 */
.L_x_262:
        /* <DEDUP_REMOVED lines=31> */
.L_x_266:
[----:B------:R-:W-:Y:S05]  /*dc70*/  BSYNC.RECONVERGENT B3 ;  /* 0x0000000000037941 */ /* 0x000fea0003800200 */
.L_x_265:
        /* <DEDUP_REMOVED lines=21> */
[----:B------:R-:W-:Y:S01]  /*ddd0*/  MOV R8, R34 ;  /* 0x0000002200087202 */ /* 0x000fe20000000f00 */
[----:B------:R-:W-:-:S07]  /*dde0*/  IMAD.MOV.U32 R9, RZ, RZ, R35 ;  /* 0x000000ffff097224 */ /* 0x000fce00078e0023 */
.L_x_268:
[----:B------:R-:W-:Y:S05]  /*ddf0*/  BSYNC.RECONVERGENT B3 ;  /* 0x0000000000037941 */ /* 0x000fea0003800200 */
.L_x_267:
        /* <DEDUP_REMOVED lines=31> */
.L_x_270:
[----:B------:R-:W-:Y:S05]  /*dff0*/  BSYNC.RECONVERGENT B3 ;  /* 0x0000000000037941 */ /* 0x000fea0003800200 */
.L_x_269:
        /* <DEDUP_REMOVED lines=23> */
.L_x_272:
[----:B------:R-:W-:Y:S05]  /*e170*/  BSYNC.RECONVERGENT B3 ;  /* 0x0000000000037941 */ /* 0x000fea0003800200 */
.L_x_271:
        /* <DEDUP_REMOVED lines=31> */
.L_x_274:
[----:B------:R-:W-:Y:S05]  /*e370*/  BSYNC.RECONVERGENT B3 ;  /* 0x0000000000037941 */ /* 0x000fea0003800200 */
.L_x_273:
        /* <DEDUP_REMOVED lines=23> */
.L_x_276:
[----:B------:R-:W-:Y:S05]  /*e4f0*/  BSYNC.RECONVERGENT B3 ;  /* 0x0000000000037941 */ /* 0x000fea0003800200 */
.L_x_275:
        /* <DEDUP_REMOVED lines=31> */
.L_x_278:
[----:B------:R-:W-:Y:S05]  /*e6f0*/  BSYNC.RECONVERGENT B3 ;  /* 0x0000000000037941 */ /* 0x000fea0003800200 */
.L_x_277:
        /* <DEDUP_REMOVED lines=23> */
.L_x_280:
[----:B------:R-:W-:Y:S05]  /*e870*/  BSYNC.RECONVERGENT B3 ;  /* 0x0000000000037941 */ /* 0x000fea0003800200 */
.L_x_279:
        /* <DEDUP_REMOVED lines=31> */
.L_x_282:
[----:B------:R-:W-:Y:S05]  /*ea70*/  BSYNC.RECONVERGENT B3 ;  /* 0x0000000000037941 */ /* 0x000fea0003800200 */
.L_x_281:
        /* <DEDUP_REMOVED lines=23> */
.L_x_284:
[----:B------:R-:W-:Y:S05]  /*ebf0*/  BSYNC.RECONVERGENT B3 ;  /* 0x0000000000037941 */ /* 0x000fea0003800200 */
.L_x_283:
        /* <DEDUP_REMOVED lines=31> */
.L_x_286:
[----:B------:R-:W-:Y:S05]  /*edf0*/  BSYNC.RECONVERGENT B3 ;  /* 0x0000000000037941 */ /* 0x000fea0003800200 */
.L_x_285:
        /* <DEDUP_REMOVED lines=23> */
.L_x_288:
[----:B------:R-:W-:Y:S05]  /*ef70*/  BSYNC.RECONVERGENT B3 ;  /* 0x0000000000037941 */ /* 0x000fea0003800200 */
.L_x_287:
        /* <DEDUP_REMOVED lines=31> */
.L_x_290:
[----:B------:R-:W-:Y:S05]  /*f170*/  BSYNC.RECONVERGENT B3 ;  /* 0x0000000000037941 */ /* 0x000fea0003800200 */
.L_x_289:
        /* <DEDUP_REMOVED lines=23> */
.L_x_292:
[----:B------:R-:W-:Y:S05]  /*f2f0*/  BSYNC.RECONVERGENT B3 ;  /* 0x0000000000037941 */ /* 0x000fea0003800200 */
.L_x_291:
        /* <DEDUP_REMOVED lines=8> */
[----:B------:R-:W-:-:S04]  /*f380*/  IADD3 R15, PT, PT, R15, 0x8, RZ ;  /* 0x000000080f0f7810 */ /* 0x000fc80007ffe0ff */
        /* <DEDUP_REMOVED lines=16> */
[----:B------:R-:W-:Y:S01]  /*f490*/  MOV R11, 0x3e928af3 ;  /* 0x3e928af3000b7802 */ /* 0x000fe20000000f00 */
        /* <DEDUP_REMOVED lines=42> */
.L_x_295:
[----:B------:R-:W-:Y:S05]  /*f740*/  BSYNC.RECONVERGENT B1 ;  /* 0x0000000000017941 */ /* 0x000fea0003800200 */
.L_x_294:
[----:B------:R-:W-:Y:S01]  /*f750*/  DMUL R14, R22, R14 ;  /* 0x0000000e160e7228 */ /* 0x000fe20000000000 */
[----:B------:R-:W-:Y:S10]  /*f760*/  BRA `(.L_x_256) ;  /* 0x0000001c00547947 */ /* 0x000ff40003800000 */
.L_x_264:
[----:B------:R-:W-:Y:S01]  /*f770*/  IMAD.MOV.U32 R8, RZ, RZ, 0x652b82fe ;  /* 0x652b82feff087424 */ /* 0x000fe200078e00ff */
[----:B------:R-:W-:Y:S01]  /*f780*/  MOV R9, 0x3ff71547 ;  /* 0x3ff7154700097802 */ /* 0x000fe20000000f00 */
        /* <DEDUP_REMOVED lines=52> */
[----:B------:R-:W-:Y:S01]  /*fad0*/  @!P0 IMAD.MOV.U32 R8, RZ, RZ, R10 ;  /* 0x000000ffff088224 */ /* 0x000fe200078e000a */
[----:B------:R-:W-:-:S06]  /*fae0*/  @!P0 MOV R10, RZ ;  /* 0x000000ff000a8202 */ /* 0x000fcc0000000f00 */
[----:B------:R-:W-:-:S11]  /*faf0*/  @!P0 DMUL R14, R8, R10 ;  /* 0x0000000a080e8228 */ /* 0x000fd60000000000 */
.L_x_297:
[----:B------:R-:W-:Y:S05]  /*fb00*/  BSYNC.RECONVERGENT B1 ;  /* 0x0000000000017941 */ /* 0x000fea0003800200 */
.L_x_296:
[----:B------:R-:W-:Y:S01]  /*fb10*/  DMUL R14, R14, R22 ;  /* 0x000000160e0e7228 */ /* 0x000fe20000000000 */
[----:B------:R-:W-:Y:S10]  /*fb20*/  BRA `(.L_x_256) ;  /* 0x0000001800647947 */ /* 0x000ff40003800000 */
.L_x_257:
[----:B------:R-:W-:Y:S01]  /*fb30*/  VIADD R7, R5, 0x2 ;  /* 0x0000000205077836 */ /* 0x000fe20000000000 */
[----:B------:R-:W-:Y:S01]  /*fb40*/  BSSY.RECONVERGENT B1, `(.L_x_298) ;  /* 0x000005e000017945 */ /* 0x000fe20003800200 */
[----:B------:R-:W-:Y:S02]  /*fb50*/  IMAD.MOV.U32 R14, RZ, RZ, R24 ;  /* 0x000000ffff0e7224 */ /* 0x000fe400078e0018 */
[----:B------:R-:W-:Y:S01]  /*fb60*/  IMAD.MOV.U32 R15, RZ, RZ, R25 ;  /* 0x000000ffff0f7224 */ /* 0x000fe200078e0019 */
[----:B------:R-:W-:-:S13]  /*fb70*/  ISETP.GT.U32.AND P0, PT, R7, 0x4, PT ;  /* 0x000000040700780c */ /* 0x000fda0003f04070 */
[----:B------:R-:W-:Y:S05]  /*fb80*/  @P0 BRA `(.L_x_299) ;  /* 0x0000000400640947 */ /* 0x000fea0003800000 */
[----:B------:R-:W-:Y:S01]  /*fb90*/  ISETP.GT.AND P0, PT, R47, 0xfffff, PT ;  /* 0x000fffff2f00780c */ /* 0x000fe20003f04270 */
[--C-:B------:R-:W-:Y:S01]  /*fba0*/  IMAD.MOV.U32 R9, RZ, RZ, R47.reuse ;  /* 0x000000ffff097224 */ /* 0x100fe200078e002f */
[----:B------:R-:W-:Y:S01]  /*fbb0*/  MOV R8, R46 ;  /* 0x0000002e00087202 */ /* 0x000fe20000000f00 */
[----:B------:R-:W-:Y:S01]  /*fbc0*/  IMAD.MOV.U32 R7, RZ, RZ, R47 ;  /* 0x000000ffff077224 */ /* 0x000fe200078e002f */
[----:B------:R-:W-:Y:S01]  /*fbd0*/  BSSY.RECONVERGENT B3, `(.L_x_300) ;  /* 0x0000051000037945 */ /* 0x000fe20003800200 */
[----:B------:R-:W-:-:S08]  /*fbe0*/  IMAD.MOV.U32 R28, RZ, RZ, -0x3ff ;  /* 0xfffffc01ff1c7424 */ /* 0x000fd000078e00ff */
[----:B------:R-:W-:Y:S01]  /*fbf0*/  @!P0 DMUL R8, R46, 1.80143985094819840000e+16 ;  /* 0x435000002e088828 */ /* 0x000fe20000000000 */
[----:B------:R-:W-:-:S09]  /*fc00*/  @!P0 IMAD.MOV.U32 R28, RZ, RZ, -0x435 ;  /* 0xfffffbcbff1c8424 */ /* 0x000fd200078e00ff */
[----:B------:R-:W-:-:S05]  /*fc10*/  @!P0 IMAD.MOV.U32 R7, RZ, RZ, R9 ;  /* 0x000000ffff078224 */ /* 0x000fca00078e0009 */
[----:B------:R-:W-:-:S04]  /*fc20*/  IADD3 R10, PT, PT, R7, -0x1, RZ ;  /* 0xffffffff070a7810 */ /* 0x000fc80007ffe0ff */
[----:B------:R-:W-:Y:S01]  /*fc30*/  ISETP.GT.U32.AND P1, PT, R10, 0x7feffffe, PT ;  /* 0x7feffffe0a00780c */ /* 0x000fe20003f24070 */
[----:B------:R-:W-:Y:S01]  /*fc40*/  IMAD.MOV.U32 R10, RZ, RZ, R46 ;  /* 0x000000ffff0a7224 */ /* 0x000fe200078e002e */
[----:B------:R-:W-:-:S11]  /*fc50*/  @!P0 MOV R10, R8 ;  /* 0x00000008000a8202 */ /* 0x000fd60000000f00 */
[----:B------:R-:W-:Y:S05]  /*fc60*/  @P1 BRA `(.L_x_301) ;  /* 0x0000000400041947 */ /* 0x000fea0003800000 */
[----:B------:R-:W-:Y:S01]  /*fc70*/  LOP3.LUT R8, R7, 0xfffff, RZ, 0xc0, !PT ;  /* 0x000fffff07087812 */ /* 0x000fe200078ec0ff */
[----:B------:R-:W-:Y:S01]  /*fc80*/  IMAD.MOV.U32 R26, RZ, RZ, -0x748574fc ;  /* 0x8b7a8b04ff1a7424 */ /* 0x000fe200078e00ff */
[----:B------:R-:W-:Y:S01]  /*fc90*/  UMOV UR6, 0x3ae80f1e ;  /* 0x3ae80f1e00067882 */ /* 0x000fe20000000000 */
[----:B------:R-:W-:Y:S01]  /*fca0*/  IMAD.MOV.U32 R27, RZ, RZ, 0x3ed0ee25 ;  /* 0x3ed0ee25ff1b7424 */ /* 0x000fe200078e00ff */
[----:B------:R-:W-:Y:S01]  /*fcb0*/  LOP3.LUT R9, R8, 0x3ff00000, RZ, 0xfc, !PT ;  /* 0x3ff0000008097812 */ /* 0x000fe200078efcff */
[----:B------:R-:W-:Y:S01]  /*fcc0*/  IMAD.MOV.U32 R8, RZ, RZ, R10 ;  /* 0x000000ffff087224 */ /* 0x000fe200078e000a */
[----:B------:R-:W-:Y:S01]  /*fcd0*/  MOV R10, RZ ;  /* 0x000000ff000a7202 */ /* 0x000fe20000000f00 */
[----:B------:R-:W-:Y:S01]  /*fce0*/  UMOV UR7, 0x3eb1380b ;  /* 0x3eb1380b00077882 */ /* 0x000fe20000000000 */
[----:B------:R-:W-:Y:S01]  /*fcf0*/  ISETP.GE.U32.AND P0, PT, R9, 0x3ff6a09f, PT ;  /* 0x3ff6a09f0900780c */ /* 0x000fe20003f06070 */
[----:B------:R-:W-:Y:S01]  /*fd00*/  UMOV UR8, 0x80000000 ;  /* 0x8000000000087882 */ /* 0x000fe20000000000 */
[----:B------:R-:W-:Y:S01]  /*fd10*/  LEA.HI R30, R7, R28, RZ, 0xc ;  /* 0x0000001c071e7211 */ /* 0x000fe200078f60ff */
[----:B------:R-:W-:Y:S01]  /*fd20*/  UMOV UR9, 0x43300000 ;  /* 0x4330000000097882 */ /* 0x000fe20000000000 */
[----:B------:R-:W-:-:S09]  /*fd30*/  MOV R31, 0x43300000 ;  /* 0x43300000001f7802 */ /* 0x000fd20000000f00 */
[----:B------:R-:W-:Y:S02]  /*fd40*/  @P0 VIADD R11, R9, 0xfff00000 ;  /* 0xfff00000090b0836 */ /* 0x000fe40000000000 */
[----:B------:R-:W-:Y:S02]  /*fd50*/  @P0 VIADD R30, R30, 0x1 ;  /* 0x000000011e1e0836 */ /* 0x000fe40000000000 */
[----:B------:R-:W-:-:S03]  /*fd60*/  @P0 IMAD.MOV.U32 R9, RZ, RZ, R11 ;  /* 0x000000ffff090224 */ /* 0x000fc600078e000b */
[----:B------:R-:W-:-:S03]  /*fd70*/  LOP3.LUT R30, R30, 0x80000000, RZ, 0x3c, !PT ;  /* 0x800000001e1e7812 */ /* 0x000fc600078e3cff */
        /* <DEDUP_REMOVED lines=48> */
.L_x_301:
[----:B------:R-:W-:Y:S01]  /*10080*/  IMAD.MOV.U32 R10, RZ, RZ, 0x0 ;  /* 0x00000000ff0a7424 */ /* 0x000fe200078e00ff */
[----:B------:R-:W-:Y:S01]  /*10090*/  LOP3.LUT P0, RZ, R9, 0x7fffffff, RZ, 0xc0, !PT ;  /* 0x7fffffff09ff7812 */ /* 0x000fe2000780c0ff */
[----:B------:R-:W-:-:S06]  /*100a0*/  IMAD.MOV.U32 R11, RZ, RZ, 0x7ff00000 ;  /* 0x7ff00000ff0b7424 */ /* 0x000fcc00078e00ff */
[----:B------:R-:W-:-:S10]  /*100b0*/  DFMA R10, R8, R10, +INF ;  /* 0x7ff00000080a742b */ /* 0x000fd4000000000a */
[----:B------:R-:W-:Y:S02]  /*100c0*/  FSEL R8, R10, RZ, P0 ;  /* 0x000000ff0a087208 */ /* 0x000fe40000000000 */
[----:B------:R-:W-:-:S07]  /*100d0*/  FSEL R9, R11, -QNAN , P0 ;  /* 0xfff000000b097808 */ /* 0x000fce0000000000 */
.L_x_302:
[----:B------:R-:W-:Y:S05]  /*100e0*/  BSYNC.RECONVERGENT B3 ;  /* 0x0000000000037941 */ /* 0x000fea0003800200 */
.L_x_300:
[----:B------:R-:W-:Y:S01]  /*100f0*/  UMOV UR6, 0xfc6fb619 ;  /* 0xfc6fb61900067882 */ /* 0x000fe20000000000 */
[----:B------:R-:W-:Y:S02]  /*10100*/  UMOV UR7, 0x3fe2788c ;  /* 0x3fe2788c00077882 */ /* 0x000fe40000000000 */
[----:B------:R-:W-:-:S11]  /*10110*/  DADD R14, -R8, -UR6 ;  /* 0x80000006080e7e29 */ /* 0x000fd60008000100 */
.L_x_299:
[----:B------:R-:W-:Y:S05]  /*10120*/  BSYNC.RECONVERGENT B1 ;  /* 0x0000000000017941 */ /* 0x000fea0003800200 */
.L_x_298:
[----:B------:R-:W-:Y:S01]  /*10130*/  DMUL R48, R46, 1.80143985094819840000e+16 ;  /* 0x435000002e307828 */ /* 0x000fe20000000000 */
[----:B------:R-:W-:Y:S01]  /*10140*/  ISETP.GE.AND P0, PT, R47, 0x100000, PT ;  /* 0x001000002f00780c */ /* 0x000fe20003f06270 */
[----:B------:R-:W-:Y:S01]  /*10150*/  IMAD.MOV.U32 R8, RZ, RZ, 0x0 ;  /* 0x00000000ff087424 */ /* 0x000fe200078e00ff */
[----:B------:R-:W-:Y:S01]  /*10160*/  MOV R9, 0x7ff00000 ;  /* 0x7ff0000000097802 */ /* 0x000fe20000000f00 */
[----:B------:R-:W-:Y:S01]  /*10170*/  DADD R20, -RZ, -R46 ;  /* 0x00000000ff147229 */ /* 0x000fe2000000092e */
[----:B------:R-:W-:Y:S01]  /*10180*/  IMAD.MOV.U32 R41, RZ, RZ, 0x1 ;  /* 0x00000001ff297424 */ /* 0x000fe200078e00ff */
[----:B------:R-:W-:Y:S01]  /*10190*/  MOV R51, 0x3ff00000 ;  /* 0x3ff0000000337802 */ /* 0x000fe20000000f00 */
[----:B------:R-:W-:-:S03]  /*101a0*/  IMAD.MOV.U32 R50, RZ, RZ, 0x0 ;  /* 0x00000000ff327424 */ /* 0x000fc600078e00ff */
[----:B------:R-:W-:Y:S02]  /*101b0*/  FSEL R10, R48, R46, !P0 ;  /* 0x0000002e300a7208 */ /* 0x000fe40004000000 */
[CC--:B------:R-:W-:Y:S02]  /*101c0*/  FSEL R11, R49.reuse, R47.reuse, !P0 ;  /* 0x0000002f310b7208 */ /* 0x0c0fe40004000000 */
[----:B------:R-:W-:Y:S02]  /*101d0*/  SEL R42, R49, R47, !P0 ;  /* 0x0000002f312a7207 */ /* 0x000fe40004000000 */
[----:B------:R-:W-:Y:S02]  /*101e0*/  LOP3.LUT P1, RZ, R11, 0x7fffffff, RZ, 0xc0, !PT ;  /* 0x7fffffff0bff7812 */ /* 0x000fe4000782c0ff */
[----:B------:R-:W-:Y:S01]  /*101f0*/  DFMA R8, R10, R8, +INF ;  /* 0x7ff000000a08742b */ /* 0x000fe20000000008 */
[----:B------:R-:W-:Y:S02]  /*10200*/  LOP3.LUT R40, R42, 0xfffff, RZ, 0xc0, !PT ;  /* 0x000fffff2a287812 */ /* 0x000fe400078ec0ff */
[----:B------:R-:W-:-:S02]  /*10210*/  SHF.R.U32.HI R7, RZ, 0x14, R42 ;  /* 0x00000014ff077819 */ /* 0x000fc4000001162a */
[----:B------:R-:W-:Y:S02]  /*10220*/  LOP3.LUT R40, R40, 0x3ff00000, RZ, 0xfc, !PT ;  /* 0x3ff0000028287812 */ /* 0x000fe400078efcff */
[----:B------:R-:W-:Y:S01]  /*10230*/  LEA.HI R20, R42, 0xfffffbcb, RZ, 0xc ;  /* 0xfffffbcb2a147811 */ /* 0x000fe200078f60ff */
[----:B------:R-:W-:Y:S01]  /*10240*/  @P0 VIADD R20, R7, 0xfffffc01 ;  /* 0xfffffc0107140836 */ /* 0x000fe20000000000 */
[----:B------:R-:W-:Y:S01]  /*10250*/  SEL R48, R48, R46, !P0 ;  /* 0x0000002e30307207 */ /* 0x000fe20004000000 */
[----:B------:R-:W-:Y:S01]  /*10260*/  VIADD R42, R42, 0xffffffff ;  /* 0xffffffff2a2a7836 */ /* 0x000fe20000000000 */
[----:B------:R-:W-:Y:S01]  /*10270*/  FSEL R22, R8, RZ, P1 ;  /* 0x000000ff08167208 */ /* 0x000fe20000800000 */
[----:B------:R-:W-:Y:S01]  /*10280*/  VIADD R43, R40, 0xfff00000 ;  /* 0xfff00000282b7836 */ /* 0x000fe20000000000 */
[----:B------:R-:W-:-:S07]  /*10290*/  FSEL R23, R9, -QNAN , P1 ;  /* 0xfff0000009177808 */ /* 0x000fce0000800000 */
.L_x_331:
        /* <DEDUP_REMOVED lines=19> */
.L_x_304:
[----:B------:R-:W-:Y:S05]  /*103d0*/  BSYNC.RECONVERGENT B3 ;  /* 0x0000000000037941 */ /* 0x000fea0003800200 */
.L_x_303:
        /* <DEDUP_REMOVED lines=24> */
.L_x_308:
[----:B------:R-:W-:Y:S05]  /*10560*/  BSYNC.RECONVERGENT B4 ;  /* 0x0000000000047941 */ /* 0x000fea0003800200 */
.L_x_307:
[----:B------:R-:W-:Y:S05]  /*10570*/  BRA `(.L_x_309) ;  /* 0x0000000c00ac7947 */ /* 0x000fea0003800000 */
.L_x_306:
[----:B------:R-:W-:Y:S01]  /*10580*/  ISETP.GE.AND P0, PT, R5, 0x3, PT ;  /* 0x000000030500780c */ /* 0x000fe20003f06270 */
[----:B------:R-:W-:Y:S01]  /*10590*/  BSSY.RECONVERGENT B4, `(.L_x_310) ;  /* 0x00000a5000047945 */ /* 0x000fe20003800200 */
[----:B------:R-:W-:Y:S02]  /*105a0*/  IMAD.MOV.U32 R34, RZ, RZ, -0x39049e7 ;  /* 0xfc6fb619ff227424 */ /* 0x000fe400078e00ff */
[----:B------:R-:W-:-:S09]  /*105b0*/  IMAD.MOV.U32 R35, RZ, RZ, -0x401d8774 ;  /* 0xbfe2788cff237424 */ /* 0x000fd200078e00ff */
[----:B------:R-:W-:Y:S05]  /*105c0*/  @!P0 BRA `(.L_x_311) ;  /* 0x0000000800848947 */ /* 0x000fea0003800000 */
[----:B------:R-:W-:Y:S01]  /*105d0*/  IADD3 R7, PT, PT, R6, -0x1, RZ ;  /* 0xffffffff06077810 */ /* 0x000fe20007ffe0ff */
[----:B------:R-:W-:Y:S01]  /*105e0*/  BSSY.RECONVERGENT B5, `(.L_x_312) ;  /* 0x000005e000057945 */ /* 0x000fe20003800200 */
[----:B------:R-:W-:Y:S02]  /*105f0*/  IMAD.MOV.U32 R32, RZ, RZ, 0x1 ;  /* 0x00000001ff207424 */ /* 0x000fe400078e00ff */
[----:B------:R-:W-:Y:S01]  /*10600*/  ISETP.GE.U32.AND P0, PT, R7, 0x3, PT ;  /* 0x000000030700780c */ /* 0x000fe20003f06070 */
[----:B------:R-:W-:Y:S02]  /*10610*/  IMAD.MOV.U32 R34, RZ, RZ, -0x39049e7 ;  /* 0xfc6fb619ff227424 */ /* 0x000fe400078e00ff */
[----:B------:R-:W-:-:S10]  /*10620*/  IMAD.MOV.U32 R35, RZ, RZ, -0x401d8774 ;  /* 0xbfe2788cff237424 */ /* 0x000fd400078e00ff */
[----:B------:R-:W-:Y:S05]  /*10630*/  @!P0 BRA `(.L_x_313) ;  /* 0x0000000400608947 */ /* 0x000fea0003800000 */
[----:B------:R-:W-:Y:S01]  /*10640*/  MOV R32, 0x1 ;  /* 0x0000000100207802 */ /* 0x000fe20000000f00 */
[----:B------:R-:W-:Y:S02]  /*10650*/  IMAD.MOV.U32 R34, RZ, RZ, -0x39049e7 ;  /* 0xfc6fb619ff227424 */ /* 0x000fe400078e00ff */
[----:B------:R-:W-:-:S07]  /*10660*/  IMAD.MOV.U32 R35, RZ, RZ, -0x401d8774 ;  /* 0xbfe2788cff237424 */ /* 0x000fce00078e00ff */
.L_x_322:
        /* <DEDUP_REMOVED lines=18> */
.L_x_315:
[----:B------:R-:W-:Y:S05]  /*10790*/  BSYNC.RECONVERGENT B6 ;  /* 0x0000000000067941 */ /* 0x000fea0003800200 */
.L_x_314:
        /* <DEDUP_REMOVED lines=20> */
.L_x_317:
[----:B------:R-:W-:Y:S05]  /*108e0*/  BSYNC.RECONVERGENT B6 ;  /* 0x0000000000067941 */ /* 0x000fea0003800200 */
.L_x_316:
        /* <DEDUP_REMOVED lines=20> */
.L_x_319:
[----:B------:R-:W-:Y:S05]  /*10a30*/  BSYNC.RECONVERGENT B6 ;  /* 0x0000000000067941 */ /* 0x000fea0003800200 */
.L_x_318:
[----:B------:R-:W-:Y:S01]  /*10a40*/  IADD3 R33, PT, PT, R32, 0x3, RZ ;  /* 0x0000000320217810 */ /* 0x000fe20007ffe0ff */
        /* <DEDUP_REMOVED lines=18> */
.L_x_321:
[----:B------:R-:W-:Y:S05]  /*10b70*/  BSYNC.RECONVERGENT B6 ;  /* 0x0000000000067941 */ /* 0x000fea0003800200 */
.L_x_320:
[----:B------:R-:W-:Y:S01]  /*10b80*/  ISETP.NE.AND P0, PT, R33, R0, PT ;  /* 0x000000002100720c */ /* 0x000fe20003f05270 */
[----:B------:R-:W-:Y:S01]  /*10b90*/  DADD R34, R34, R10 ;  /* 0x0000000022227229 */ /* 0x000fe2000000000a */
[----:B------:R-:W-:-:S11]  /*10ba0*/  VIADD R32, R32, 0x4 ;  /* 0x0000000420207836 */ /* 0x000fd60000000000 */
[----:B------:R-:W-:Y:S05]  /*10bb0*/  @P0 BRA `(.L_x_322) ;  /* 0xfffffff800ac0947 */ /* 0x000fea000383ffff */
.L_x_313:
[----:B------:R-:W-:Y:S05]  /*10bc0*/  BSYNC.RECONVERGENT B5 ;  /* 0x0000000000057941 */ /* 0x000fea0003800200 */
.L_x_312:
        /* <DEDUP_REMOVED lines=20> */
.L_x_324:
[----:B------:R-:W-:Y:S05]  /*10d10*/  BSYNC.RECONVERGENT B5 ;  /* 0x0000000000057941 */ /* 0x000fea0003800200 */
.L_x_323:
        /* <DEDUP_REMOVED lines=21> */
.L_x_326:
[----:B------:R-:W-:Y:S05]  /*10e70*/  BSYNC.RECONVERGENT B5 ;  /* 0x0000000000057941 */ /* 0x000fea0003800200 */
.L_x_325:
[----:B------:R-:W-:Y:S01]  /*10e80*/  DADD R34, R34, R10 ;  /* 0x0000000022227229 */ /* 0x000fe2000000000a */
[----:B------:R-:W-:Y:S10]  /*10e90*/  @!P1 BRA `(.L_x_311) ;  /* 0x0000000000509947 */ /* 0x000ff40003800000 */
[----:B------:R-:W-:Y:S01]  /*10ea0*/  VIADD R26, R32, 0x2 ;  /* 0x00000002201a7836 */ /* 0x000fe20000000000 */
[----:B------:R-:W-:Y:S05]  /*10eb0*/  BSSY.RECONVERGENT B5, `(.L_x_327) ;  /* 0x0000011000057945 */ /* 0x000fea0003800200 */
        /* <DEDUP_REMOVED lines=16> */
.L_x_328:
[----:B------:R-:W-:Y:S05]  /*10fc0*/  BSYNC.RECONVERGENT B5 ;  /* 0x0000000000057941 */ /* 0x000fea0003800200 */
.L_x_327:
[----:B------:R-:W-:-:S11]  /*10fd0*/  DADD R34, R34, R10 ;  /* 0x0000000022227229 */ /* 0x000fd6000000000a */
.L_x_311:
[----:B------:R-:W-:Y:S05]  /*10fe0*/  BSYNC.RECONVERGENT B4 ;  /* 0x0000000000047941 */ /* 0x000fea0003800200 */
.L_x_310:
[----:B------:R-:W-:Y:S01]  /*10ff0*/  ISETP.GT.U32.AND P0, PT, R42, 0x7feffffe, PT ;  /* 0x7feffffe2a00780c */ /* 0x000fe20003f04070 */
[----:B------:R-:W-:Y:S01]  /*11000*/  BSSY.RECONVERGENT B1, `(.L_x_329) ;  /* 0x0000040000017945 */ /* 0x000fe20003800200 */
[----:B------:R-:W-:Y:S01]  /*11010*/  MOV R10, R22 ;  /* 0x00000016000a7202 */ /* 0x000fe20000000f00 */
[----:B------:R-:W-:-:S10]  /*11020*/  IMAD.MOV.U32 R11, RZ, RZ, R23 ;  /* 0x000000ffff0b7224 */ /* 0x000fd400078e0017 */
[----:B------:R-:W-:Y:S05]  /*11030*/  @P0 BRA `(.L_x_330) ;  /* 0x0000000000f00947 */ /* 0x000fea0003800000 */
[----:B------:R-:W-:Y:S01]  /*11040*/  ISETP.GT.U32.AND P0, PT, R40, 0x3ff6a09e, PT ;  /* 0x3ff6a09e2800780c */ /* 0x000fe20003f04070 */
[----:B------:R-:W-:Y:S01]  /*11050*/  IMAD.MOV.U32 R32, RZ, RZ, RZ ;  /* 0x000000ffff207224 */ /* 0x000fe200078e00ff */
[----:B------:R-:W-:Y:S01]  /*11060*/  UMOV UR6, 0x3ae80f1e ;  /* 0x3ae80f1e00067882 */ /* 0x000fe20000000000 */
[----:B------:R-:W-:Y:S01]  /*11070*/  UMOV UR7, 0x3eb1380b ;  /* 0x3eb1380b00077882 */ /* 0x000fe20000000000 */
[----:B------:R-:W-:Y:S01]  /*11080*/  FSEL R49, R43, R40, P0 ;  /* 0x000000282b317208 */ /* 0x000fe20000000000 */
[----:B------:R-:W-:Y:S01]  /*11090*/  VIADD R26, R20, 0x1 ;  /* 0x00000001141a7836 */ /* 0x000fe20000000000 */
[----:B------:R-:W-:Y:S01]  /*110a0*/  UMOV UR8, 0x80000000 ;  /* 0x8000000000087882 */ /* 0x000fe20000000000 */
[----:B------:R-:W-:Y:S01]  /*110b0*/  IMAD.MOV.U32 R27, RZ, RZ, 0x43300000 ;  /* 0x43300000ff1b7424 */ /* 0x000fe200078e00ff */
[----:B------:R-:W-:Y:S02]  /*110c0*/  UMOV UR9, 0x43300000 ;  /* 0x4330000000097882 */ /* 0x000fe40000000000 */
[----:B------:R-:W-:-:S02]  /*110d0*/  DADD R10, R48, 1 ;  /* 0x3ff00000300a7429 */ /* 0x000fc40000000000 */
[----:B------:R-:W-:Y:S01]  /*110e0*/  DADD R36, R48, -1 ;  /* 0xbff0000030247429 */ /* 0x000fe20000000000 */
[----:B------:R-:W-:-:S03]  /*110f0*/  @!P0 IMAD.MOV R26, RZ, RZ, R20 ;  /* 0x000000ffff1a8224 */ /* 0x000fc600078e0214 */
[----:B------:R-:W0:Y:S02]  /*11100*/  MUFU.RCP64H R33, R11 ;  /* 0x0000000b00217308 */ /* 0x000e240000001800 */
[----:B------:R-:W-:-:S06]  /*11110*/  LOP3.LUT R26, R26, 0x80000000, RZ, 0x3c, !PT ;  /* 0x800000001a1a7812 */ /* 0x000fcc00078e3cff */
[----:B------:R-:W-:Y:S01]  /*11120*/  DADD R26, R26, -UR8 ;  /* 0x800000081a1a7e29 */ /* 0x000fe20008000000 */
[----:B------:R-:W-:Y:S01]  /*11130*/  UMOV UR8, 0xfefa39ef ;  /* 0xfefa39ef00087882 */ /* 0x000fe20000000000 */
[----:B------:R-:W-:Y:S01]  /*11140*/  UMOV UR9, 0x3fe62e42 ;  /* 0x3fe62e4200097882 */ /* 0x000fe20000000000 */
[----:B0-----:R-:W-:-:S08]  /*11150*/  DFMA R8, -R10, R32, 1 ;  /* 0x3ff000000a08742b */ /* 0x001fd00000000120 */
[----:B------:R-:W-:-:S08]  /*11160*/  DFMA R8, R8, R8, R8 ;  /* 0x000000080808722b */ /* 0x000fd00000000008 */
[----:B------:R-:W-:Y:S01]  /*11170*/  DFMA R32, R32, R8, R32 ;  /* 0x000000082020722b */ /* 0x000fe20000000020 */
[----:B------:R-:W-:Y:S01]  /*11180*/  IMAD.MOV.U32 R8, RZ, RZ, -0x748574fc ;  /* 0x8b7a8b04ff087424 */ /* 0x000fe200078e00ff */
[----:B------:R-:W-:-:S06]  /*11190*/  MOV R9, 0x3ed0ee25 ;  /* 0x3ed0ee2500097802 */ /* 0x000fcc0000000f00 */
        /* <DEDUP_REMOVED lines=38> */
.L_x_330:
[----:B------:R-:W-:Y:S05]  /*11400*/  BSYNC.RECONVERGENT B1 ;  /* 0x0000000000017941 */ /* 0x000fea0003800200 */
.L_x_329:
[----:B------:R-:W-:-:S08]  /*11410*/  DADD R34, -R10, R34 ;  /* 0x000000000a227229 */ /* 0x000fd00000000122 */
[----:B------:R-:W-:-:S11]  /*11420*/  DMUL R34, R50, R34 ;  /* 0x0000002232227228 */ /* 0x000fd60000000000 */
.L_x_309:
[----:B------:R-:W-:Y:S05]  /*11430*/  BSYNC.RECONVERGENT B3 ;  /* 0x0000000000037941 */ /* 0x000fea0003800200 */
.L_x_305:
[----:B------:R-:W-:Y:S01]  /*11440*/  DADD R14, R34, R14 ;  /* 0x00000000220e7229 */ /* 0x000fe2000000000e */
[----:B------:R-:W-:Y:S01]  /*11450*/  UMOV UR6, 0xfeebc2a0 ;  /* 0xfeebc2a000067882 */ /* 0x000fe20000000000 */
[----:B------:R-:W-:Y:S01]  /*11460*/  UMOV UR7, 0x39b4484b ;  /* 0x39b4484b00077882 */ /* 0x000fe20000000000 */
[C---:B------:R-:W-:Y:S02]  /*11470*/  ISETP.GE.U32.AND P0, PT, R41.reuse, 0x77359400, PT ;  /* 0x773594002900780c */ /* 0x040fe40003f06070 */
[----:B------:R-:W-:-:S03]  /*11480*/  IADD3 R41, PT, PT, R41, 0x1, RZ ;  /* 0x0000000129297810 */ /* 0x000fc60007ffe0ff */
[----:B------:R-:W-:-:S08]  /*11490*/  DMUL R8, |R14|, UR6 ;  /* 0x000000060e087c28 */ /* 0x000fd00008000200 */
[----:B------:R-:W-:-:S14]  /*114a0*/  DSETP.GEU.AND P1, PT, |R34|, R8, PT ;  /* 0x000000082200722a */ /* 0x000fdc0003f2e200 */
[----:B------:R-:W-:Y:S05]  /*114b0*/  @!P0 BRA P1, `(.L_x_331) ;  /* 0xffffffec00788947 */ /* 0x000fea000083ffff */
.L_x_256:
[----:B------:R-:W-:Y:S05]  /*114c0*/  BSYNC.RECONVERGENT B2 ;  /* 0x0000000000027941 */ /* 0x000fea0003800200 */
.L_x_250:
[----:B------:R-:W0:Y:S01]  /*114d0*/  LDCU UR6, c[0x0][0x38c] ;  /* 0x00007180ff0677ac */ /* 0x000e220008000800 */
[----:B------:R-:W1:Y:S01]  /*114e0*/  LDC.64 R8, c[0x0][0x398] ;  /* 0x0000e600ff087b82 */ /* 0x000e620000000a00 */
[----:B------:R-:W-:Y:S02]  /*114f0*/  VIADD R10, R4, 0xfffffffc ;  /* 0xfffffffc040a7836 */ /* 0x000fe40000000000 */
[----:B0-----:R-:W-:Y:S02]  /*11500*/  IMAD R7, R6, UR6, R3 ;  /* 0x0000000606077c24 */ /* 0x001fe4000f8e0203 */
[----:B------:R-:W-:Y:S02]  /*11510*/  VIADD R3, R3, 0x4 ;  /* 0x0000000403037836 */ /* 0x000fe40000000000 */
[----:B------:R-:W-:-:S03]  /*11520*/  VIADD R7, R7, 0xffffffff ;  /* 0xffffffff07077836 */ /* 0x000fc60000000000 */
[----:B------:R-:W-:Y:S01]  /*11530*/  ISETP.GT.AND P0, PT, R3, R10, PT ;  /* 0x0000000a0300720c */ /* 0x000fe20003f04270 */
[----:B-1----:R-:W-:-:S05]  /*11540*/  IMAD.WIDE R8, R7, 0x8, R8 ;  /* 0x0000000807087825 */ /* 0x002fca00078e0208 */
[----:B------:R0:W-:Y:S04]  /*11550*/  STG.E.128 desc[UR4][R8.64], R16 ;  /* 0x0000001008007986 */ /* 0x0001e8000c101d04 */
[----:B------:R0:W-:Y:S03]  /*11560*/  STG.E.128 desc[UR4][R8.64+0x10], R12 ;  /* 0x0000100c08007986 */ /* 0x0001e6000c101d04 */
[----:B------:R-:W-:Y:S05]  /*11570*/  @!P0 BRA `(.L_x_332) ;  /* 0xfffffeec004c8947 */ /* 0x000fea000383ffff */
.L_x_1:
[----:B------:R-:W-:Y:S05]  /*11580*/  BSYNC.RECONVERGENT B0 ;  /* 0x0000000000007941 */ /* 0x000fea0003800200 */
.L_x_0:
[----:B------:R-:W-:-:S13]  /*11590*/  ISETP.GT.AND P0, PT, R3, R4, PT ;  /* 0x000000040300720c */ /* 0x000fda0003f04270 */
[----:B------:R-:W-:Y:S05]  /*115a0*/  @P0 EXIT ;  /* 0x000000000000094d */ /* 0x000fea0003800000 */
[----:B------:R-:W0:Y:S01]  /*115b0*/  I2F.F64 R26, R6 ;  /* 0x00000006001a7312 */ /* 0x000e220000201c00 */
[----:B------:R-:W-:Y:S07]  /*115c0*/  BSSY.RECONVERGENT B0, `(.L_x_333) ;  /* 0x0000011000007945 */ /* 0x000fee0003800200 */
        /* <DEDUP_REMOVED lines=16> */
.L_x_334:
[----:B------:R-:W-:Y:S05]  /*116d0*/  BSYNC.RECONVERGENT B0 ;  /* 0x0000000000007941 */ /* 0x000fea0003800200 */
.L_x_333:
[C---:B------:R-:W-:Y:S01]  /*116e0*/  LOP3.LUT R2, R6.reuse, 0x3, RZ, 0xc0, !PT ;  /* 0x0000000306027812 */ /* 0x040fe200078ec0ff */
[----:B------:R-:W-:-:S07]  /*116f0*/  VIADD R0, R6, 0x1 ;  /* 0x0000000106007836 */ /* 0x000fce0000000000 */
.L_x_418:
[----:B0-----:R-:W0:Y:S01]  /*11700*/  LDC.64 R8, c[0x0][0x390] ;  /* 0x0000e400ff087b82 */ /* 0x001e220000000a00 */
[----:B------:R-:W0:Y:S01]  /*11710*/  LDCU.64 UR6, c[0x0][0x380] ;  /* 0x00007000ff0677ac */ /* 0x000e220008000a00 */
[----:B------:R-:W0:Y:S01]  /*11720*/  I2F.F64 R20, R3 ;  /* 0x0000000300147312 */ /* 0x000e220000201c00 */
[----:B------:R-:W-:Y:S01]  /*11730*/  ISETP.NE.AND P0, PT, R0, RZ, PT ;  /* 0x000000ff0000720c */ /* 0x000fe20003f05270 */
[----:B------:R-:W-:Y:S01]  /*11740*/  BSSY.RECONVERGENT B0, `(.L_x_335) ;  /* 0x000043e000007945 */ /* 0x000fe20003800200 */
[----:B0-----:R-:W-:-:S11]  /*11750*/  DFMA R20, R20, UR6, R8 ;  /* 0x0000000614147c2b */ /* 0x001fd60008000008 */
        /* <DEDUP_REMOVED lines=52> */
[----:B------:R-:W-:Y:S01]  /*11aa0*/  IMAD R31, R8, 0x100000, R13 ;  /* 0x00100000081f7824 */ /* 0x000fe200078e020d */
[----:B------:R-:W-:Y:S01]  /*11ab0*/  MOV R30, R12 ;  /* 0x0000000c001e7202 */ /* 0x000fe20000000f00 */
        /* <DEDUP_REMOVED lines=14> */
.L_x_338:
[----:B------:R-:W-:Y:S05]  /*11ba0*/  BSYNC.RECONVERGENT B1 ;  /* 0x0000000000017941 */ /* 0x000fea0003800200 */
.L_x_337:
        /* <DEDUP_REMOVED lines=14> */
.L_x_340:
[----:B------:R-:W-:Y:S05]  /*11c90*/  BSYNC.RECONVERGENT B2 ;  /* 0x0000000000027941 */ /* 0x000fea0003800200 */
.L_x_339:
[----:B------:R-:W-:Y:S02]  /*11ca0*/  IMAD.MOV.U32 R42, RZ, RZ, R34 ;  /* 0x000000ffff2a7224 */ /* 0x000fe400078e0022 */
[----:B------:R-:W-:Y:S01]  /*11cb0*/  IMAD.MOV.U32 R43, RZ, RZ, R35 ;  /* 0x000000ffff2b7224 */ /* 0x000fe200078e0023 */
[----:B------:R-:W-:Y:S06]  /*11cc0*/  BRA `(.L_x_341) ;  /* 0x0000003c00947947 */ /* 0x000fec0003800000 */
.L_x_336:
[----:B------:R-:W-:-:S14]  /*11cd0*/  DSETP.GT.AND P0, PT, R20, 1, PT ;  /* 0x3ff000001400742a */ /* 0x000fdc0003f04000 */
[----:B------:R-:W-:Y:S05]  /*11ce0*/  @!P0 BRA `(.L_x_342) ;  /* 0x00000024001c8947 */ /* 0x000fea0003800000 */
[----:B------:R-:W0:Y:S01]  /*11cf0*/  I2F.F64 R26, R0 ;  /* 0x00000000001a7312 */ /* 0x000e220000201c00 */
[----:B------:R-:W-:Y:S01]  /*11d00*/  BSSY.RECONVERGENT B2, `(.L_x_343) ;  /* 0x0000013000027945 */ /* 0x000fe20003800200 */
        /* <DEDUP_REMOVED lines=18> */
.L_x_344:
[----:B------:R-:W-:Y:S05]  /*11e30*/  BSYNC.RECONVERGENT B2 ;  /* 0x0000000000027941 */ /* 0x000fea0003800200 */
.L_x_343:
[--C-:B------:R-:W-:Y:S01]  /*11e40*/  IMAD.MOV.U32 R42, RZ, RZ, R10.reuse ;  /* 0x000000ffff2a7224 */ /* 0x100fe200078e000a */
[----:B------:R-:W-:Y:S01]  /*11e50*/  MOV R17, R11 ;  /* 0x0000000b00117202 */ /* 0x000fe20000000f00 */
[----:B------:R-:W-:Y:S02]  /*11e60*/  IMAD.MOV.U32 R43, RZ, RZ, R11 ;  /* 0x000000ffff2b7224 */ /* 0x000fe400078e000b */
[----:B------:R-:W-:Y:S02]  /*11e70*/  IMAD.MOV.U32 R16, RZ, RZ, R10 ;  /* 0x000000ffff107224 */ /* 0x000fe400078e000a */
[----:B------:R-:W-:Y:S02]  /*11e80*/  IMAD.MOV.U32 R13, RZ, RZ, 0x1 ;  /* 0x00000001ff0d7424 */ /* 0x000fe400078e00ff */
[----:B------:R-:W-:Y:S02]  /*11e90*/  IMAD.MOV.U32 R18, RZ, RZ, -0x699526dc ;  /* 0x966ad924ff127424 */ /* 0x000fe400078e00ff */
[----:B------:R-:W-:-:S07]  /*11ea0*/  IMAD.MOV.U32 R19, RZ, RZ, 0x47efffff ;  /* 0x47efffffff137424 */ /* 0x000fce00078e00ff */
.L_x_378:
        /* <DEDUP_REMOVED lines=23> */
.L_x_346:
[----:B------:R-:W-:Y:S05]  /*12020*/  BSYNC.RECONVERGENT B2 ;  /* 0x0000000000027941 */ /* 0x000fea0003800200 */
.L_x_345:
        /* <DEDUP_REMOVED lines=21> */
.L_x_348:
[----:B------:R-:W-:Y:S05]  /*12180*/  BSYNC.RECONVERGENT B2 ;  /* 0x0000000000027941 */ /* 0x000fea0003800200 */
.L_x_347:
        /* <DEDUP_REMOVED lines=31> */
.L_x_351:
[----:B------:R-:W-:Y:S05]  /*12380*/  BSYNC.RECONVERGENT B2 ;  /* 0x0000000000027941 */ /* 0x000fea0003800200 */
.L_x_350:
        /* <DEDUP_REMOVED lines=21> */
.L_x_353:
[----:B------:R-:W-:Y:S05]  /*124e0*/  BSYNC.RECONVERGENT B2 ;  /* 0x0000000000027941 */ /* 0x000fea0003800200 */
.L_x_352:
        /* <DEDUP_REMOVED lines=31> */
.L_x_355:
[----:B------:R-:W-:Y:S05]  /*126e0*/  BSYNC.RECONVERGENT B2 ;  /* 0x0000000000027941 */ /* 0x000fea0003800200 */
.L_x_354:
        /* <DEDUP_REMOVED lines=21> */
.L_x_357:
[----:B------:R-:W-:Y:S05]  /*12840*/  BSYNC.RECONVERGENT B2 ;  /* 0x0000000000027941 */ /* 0x000fea0003800200 */
.L_x_356:
        /* <DEDUP_REMOVED lines=31> */
.L_x_359:
[----:B------:R-:W-:Y:S05]  /*12a40*/  BSYNC.RECONVERGENT B2 ;  /* 0x0000000000027941 */ /* 0x000fea0003800200 */
.L_x_358:
        /* <DEDUP_REMOVED lines=21> */
.L_x_361:
[----:B------:R-:W-:Y:S05]  /*12ba0*/  BSYNC.RECONVERGENT B2 ;  /* 0x0000000000027941 */ /* 0x000fea0003800200 */
.L_x_360:
        /* <DEDUP_REMOVED lines=31> */
.L_x_363:
[----:B------:R-:W-:Y:S05]  /*12da0*/  BSYNC.RECONVERGENT B2 ;  /* 0x0000000000027941 */ /* 0x000fea0003800200 */
.L_x_362:
        /* <DEDUP_REMOVED lines=21> */
.L_x_365:
[----:B------:R-:W-:Y:S05]  /*12f00*/  BSYNC.RECONVERGENT B2 ;  /* 0x0000000000027941 */ /* 0x000fea0003800200 */
.L_x_364:
        /* <DEDUP_REMOVED lines=31> */
.L_x_367:
[----:B------:R-:W-:Y:S05]  /*13100*/  BSYNC.RECONVERGENT B2 ;  /* 0x0000000000027941 */ /* 0x000fea0003800200 */
.L_x_366:
        /* <DEDUP_REMOVED lines=21> */
.L_x_369:
[----:B------:R-:W-:Y:S05]  /*13260*/  BSYNC.RECONVERGENT B2 ;  /* 0x0000000000027941 */ /* 0x000fea0003800200 */
.L_x_368:
        /* <DEDUP_REMOVED lines=31> */
.L_x_371:
[----:B------:R-:W-:Y:S05]  /*13460*/  BSYNC.RECONVERGENT B2 ;  /* 0x0000000000027941 */ /* 0x000fea0003800200 */
.L_x_370:
        /* <DEDUP_REMOVED lines=21> */
.L_x_373:
[----:B------:R-:W-:Y:S05]  /*135c0*/  BSYNC.RECONVERGENT B2 ;  /* 0x0000000000027941 */ /* 0x000fea0003800200 */
.L_x_372:
        /* <DEDUP_REMOVED lines=31> */
.L_x_375:
[----:B------:R-:W-:Y:S05]  /*137c0*/  BSYNC.RECONVERGENT B2 ;  /* 0x0000000000027941 */ /* 0x000fea0003800200 */
.L_x_374:
        /* <DEDUP_REMOVED lines=21> */
.L_x_377:
[----:B------:R-:W-:Y:S05]  /*13920*/  BSYNC.RECONVERGENT B2 ;  /* 0x0000000000027941 */ /* 0x000fea0003800200 */
.L_x_376:
        /* <DEDUP_REMOVED lines=68> */
.L_x_380:
[----:B------:R-:W-:Y:S05]  /*13d70*/  BSYNC.RECONVERGENT B1 ;  /* 0x0000000000017941 */ /* 0x000fea0003800200 */
.L_x_379:
[----:B------:R-:W-:Y:S01]  /*13d80*/  DMUL R42, R42, R10 ;  /* 0x0000000a2a2a7228 */ /* 0x000fe20000000000 */
[----:B------:R-:W-:Y:S10]  /*13d90*/  BRA `(.L_x_341) ;  /* 0x0000001c00607947 */ /* 0x000ff40003800000 */
.L_x_349:
        /* <DEDUP_REMOVED lines=44> */
[----:B------:R-:W-:Y:S01]  /*14060*/  LEA R11, R8, R13, 0x14 ;  /* 0x0000000d080b7211 */ /* 0x000fe200078ea0ff */
[----:B------:R-:W-:Y:S01]  /*14070*/  IMAD.MOV.U32 R10, RZ, RZ, R12 ;  /* 0x000000ffff0a7224 */ /* 0x000fe200078e000c */
[----:B------:R-:W-:Y:S06]  /*14080*/  @!P0 BRA `(.L_x_382) ;  /* 0x0000000000288947 */ /* 0x000fec0003800000 */
[----:B------:R-:W-:Y:S02]  /*14090*/  FSETP.GEU.AND P0, PT, |R21|, 4.2275390625, PT ;  /* 0x408748001500780b */ /* 0x000fe40003f0e200 */
[----:B------:R-:W-:-:S11]  /*140a0*/  CS2R R10, SRZ ;  /* 0x00000000000a7805 */ /* 0x000fd6000001ff00 */
[----:B------:R-:W-:-:S04]  /*140b0*/  @!P0 LEA.HI R7, R8, R8, RZ, 0x1 ;  /* 0x0000000808078211 */ /* 0x000fc800078f08ff */
[----:B------:R-:W-:-:S05]  /*140c0*/  @!P0 SHF.R.S32.HI R7, RZ, 0x1, R7 ;  /* 0x00000001ff078819 */ /* 0x000fca0000011407 */
[----:B------:R-:W-:Y:S02]  /*140d0*/  @!P0 IMAD.IADD R8, R8, 0x1, -R7 ;  /* 0x0000000108088824 */ /* 0x000fe400078e0a07 */
[----:B------:R-:W-:-:S03]  /*140e0*/  @!P0 IMAD R9, R7, 0x100000, R13 ;  /* 0x0010000007098824 */ /* 0x000fc600078e020d */
[----:B------:R-:W-:Y:S02]  /*140f0*/  @!P0 LEA R13, R8, 0x3ff00000, 0x14 ;  /* 0x3ff00000080d8811 */ /* 0x000fe400078ea0ff */
[----:B------:R-:W-:Y:S01]  /*14100*/  @!P0 MOV R8, R12 ;  /* 0x0000000c00088202 */ /* 0x000fe20000000f00 */
[----:B------:R-:W-:-:S06]  /*14110*/  @!P0 IMAD.MOV.U32 R12, RZ, RZ, RZ ;  /* 0x000000ffff0c8224 */ /* 0x000fcc00078e00ff */
[----:B------:R-:W-:-:S11]  /*14120*/  @!P0 DMUL R10, R8, R12 ;  /* 0x0000000c080a8228 */ /* 0x000fd60000000000 */
.L_x_382:
[----:B------:R-:W-:Y:S05]  /*14130*/  BSYNC.RECONVERGENT B1 ;  /* 0x0000000000017941 */ /* 0x000fea0003800200 */
.L_x_381:
[----:B------:R-:W-:Y:S01]  /*14140*/  DMUL R42, R10, R42 ;  /* 0x0000002a0a2a7228 */ /* 0x000fe20000000000 */
[----:B------:R-:W-:Y:S10]  /*14150*/  BRA `(.L_x_341) ;  /* 0x0000001800707947 */ /* 0x000ff40003800000 */
.L_x_342:
        /* <DEDUP_REMOVED lines=14> */
[----:B------:R-:W-:-:S09]  /*14240*/  @!P0 MOV R24, 0xfffffbcb ;  /* 0xfffffbcb00188802 */ /* 0x000fd20000000f00 */
[----:B------:R-:W-:Y:S01]  /*14250*/  @!P0 MOV R7, R9 ;  /* 0x0000000900078202 */ /* 0x000fe20000000f00 */
[----:B------:R-:W-:-:S04]  /*14260*/  @!P0 IMAD.MOV.U32 R14, RZ, RZ, R8 ;  /* 0x000000ffff0e8224 */ /* 0x000fc800078e0008 */
[----:B------:R-:W-:-:S05]  /*14270*/  VIADD R10, R7, 0xffffffff ;  /* 0xffffffff070a7836 */ /* 0x000fca0000000000 */
[----:B------:R-:W-:-:S13]  /*14280*/  ISETP.GT.U32.AND P1, PT, R10, 0x7feffffe, PT ;  /* 0x7feffffe0a00780c */ /* 0x000fda0003f24070 */
[----:B------:R-:W-:Y:S05]  /*14290*/  @P1 BRA `(.L_x_386) ;  /* 0x0000000400001947 */ /* 0x000fea0003800000 */
[C---:B------:R-:W-:Y:S01]  /*142a0*/  LOP3.LUT R8, R7.reuse, 0xfffff, RZ, 0xc0, !PT ;  /* 0x000fffff07087812 */ /* 0x040fe200078ec0ff */
[----:B------:R-:W-:Y:S01]  /*142b0*/  IMAD.MOV.U32 R18, RZ, RZ, -0x748574fc ;  /* 0x8b7a8b04ff127424 */ /* 0x000fe200078e00ff */
[----:B------:R-:W-:Y:S01]  /*142c0*/  MOV R12, RZ ;  /* 0x000000ff000c7202 */ /* 0x000fe20000000f00 */
[----:B------:R-:W-:Y:S01]  /*142d0*/  IMAD.MOV.U32 R19, RZ, RZ, 0x3ed0ee25 ;  /* 0x3ed0ee25ff137424 */ /* 0x000fe200078e00ff */
[----:B------:R-:W-:Y:S01]  /*142e0*/  LOP3.LUT R15, R8, 0x3ff00000, RZ, 0xfc, !PT ;  /* 0x3ff00000080f7812 */ /* 0x000fe200078efcff */
[----:B------:R-:W-:Y:S01]  /*142f0*/  UMOV UR6, 0x3ae80f1e ;  /* 0x3ae80f1e00067882 */ /* 0x000fe20000000000 */
[----:B------:R-:W-:Y:S01]  /*14300*/  UMOV UR7, 0x3eb1380b ;  /* 0x3eb1380b00077882 */ /* 0x000fe20000000000 */
[----:B------:R-:W-:Y:S01]  /*14310*/  LEA.HI R24, R7, R24, RZ, 0xc ;  /* 0x0000001807187211 */ /* 0x000fe200078f60ff */
[----:B------:R-:W-:Y:S01]  /*14320*/  UMOV UR8, 0x80000000 ;  /* 0x8000000000087882 */ /* 0x000fe20000000000 */
[----:B------:R-:W-:Y:S01]  /*14330*/  ISETP.GE.U32.AND P0, PT, R15, 0x3ff6a09f, PT ;  /* 0x3ff6a09f0f00780c */ /* 0x000fe20003f06070 */
[----:B------:R-:W-:Y:S01]  /*14340*/  UMOV UR9, 0x43300000 ;  /* 0x4330000000097882 */ /* 0x000fe20000000000 */
[----:B------:R-:W-:-:S11]  /*14350*/  MOV R25, 0x43300000 ;  /* 0x4330000000197802 */ /* 0x000fd60000000f00 */
        /* <DEDUP_REMOVED lines=52> */
.L_x_386:
[----:B------:R-:W-:Y:S01]  /*146a0*/  IMAD.MOV.U32 R10, RZ, RZ, 0x0 ;  /* 0x00000000ff0a7424 */ /* 0x000fe200078e00ff */
[----:B------:R-:W-:Y:S01]  /*146b0*/  LOP3.LUT P0, RZ, R9, 0x7fffffff, RZ, 0xc0, !PT ;  /* 0x7fffffff09ff7812 */ /* 0x000fe2000780c0ff */
[----:B------:R-:W-:-:S06]  /*146c0*/  IMAD.MOV.U32 R11, RZ, RZ, 0x7ff00000 ;  /* 0x7ff00000ff0b7424 */ /* 0x000fcc00078e00ff */
[----:B------:R-:W-:-:S10]  /*146d0*/  DFMA R10, R8, R10, +INF ;  /* 0x7ff00000080a742b */ /* 0x000fd4000000000a */
[----:B------:R-:W-:Y:S02]  /*146e0*/  FSEL R14, R10, RZ, P0 ;  /* 0x000000ff0a0e7208 */ /* 0x000fe40000000000 */
[----:B------:R-:W-:-:S07]  /*146f0*/  FSEL R15, R11, -QNAN , P0 ;  /* 0xfff000000b0f7808 */ /* 0x000fce0000000000 */
.L_x_387:
[----:B------:R-:W-:Y:S05]  /*14700*/  BSYNC.RECONVERGENT B2 ;  /* 0x0000000000027941 */ /* 0x000fea0003800200 */
.L_x_385:
[----:B------:R-:W-:Y:S01]  /*14710*/  UMOV UR6, 0xfc6fb619 ;  /* 0xfc6fb61900067882 */ /* 0x000fe20000000000 */
[----:B------:R-:W-:Y:S02]  /*14720*/  UMOV UR7, 0x3fe2788c ;  /* 0x3fe2788c00077882 */ /* 0x000fe40000000000 */
[----:B------:R-:W-:-:S11]  /*14730*/  DADD R42, -R14, -UR6 ;  /* 0x800000060e2a7e29 */ /* 0x000fd60008000100 */
.L_x_384:
[----:B------:R-:W-:Y:S05]  /*14740*/  BSYNC.RECONVERGENT B1 ;  /* 0x0000000000017941 */ /* 0x000fea0003800200 */
.L_x_383:
        /* <DEDUP_REMOVED lines=23> */
.L_x_417:
        /* <DEDUP_REMOVED lines=19> */
.L_x_389:
[----:B------:R-:W-:Y:S05]  /*149f0*/  BSYNC.RECONVERGENT B2 ;  /* 0x0000000000027941 */ /* 0x000fea0003800200 */
.L_x_388:
        /* <DEDUP_REMOVED lines=24> */
.L_x_393:
[----:B------:R-:W-:Y:S05]  /*14b80*/  BSYNC.RECONVERGENT B3 ;  /* 0x0000000000037941 */ /* 0x000fea0003800200 */
.L_x_392:
[----:B------:R-:W-:Y:S05]  /*14b90*/  BRA `(.L_x_394) ;  /* 0x0000000c00bc7947 */ /* 0x000fea0003800000 */
.L_x_391:
        /* <DEDUP_REMOVED lines=12> */
[----:B------:R-:W-:Y:S01]  /*14c60*/  BSSY.RECONVERGENT B5, `(.L_x_399) ;  /* 0x000005a000057945 */ /* 0x000fe20003800200 */
[----:B------:R-:W-:Y:S01]  /*14c70*/  MOV R32, RZ ;  /* 0x000000ff00207202 */ /* 0x000fe20000000f00 */
[----:B------:R-:W-:Y:S02]  /*14c80*/  IMAD.MOV.U32 R34, RZ, RZ, -0x39049e7 ;  /* 0xfc6fb619ff227424 */ /* 0x000fe400078e00ff */
[----:B------:R-:W-:-:S07]  /*14c90*/  IMAD.MOV.U32 R35, RZ, RZ, -0x401d8774 ;  /* 0xbfe2788cff237424 */ /* 0x000fce00078e00ff */
.L_x_408:
        /* <DEDUP_REMOVED lines=19> */
.L_x_401:
[----:B------:R-:W-:Y:S05]  /*14dd0*/  BSYNC.RECONVERGENT B6 ;  /* 0x0000000000067941 */ /* 0x000fea0003800200 */
.L_x_400:
        /* <DEDUP_REMOVED lines=20> */
.L_x_403:
[----:B------:R-:W-:Y:S05]  /*14f20*/  BSYNC.RECONVERGENT B6 ;  /* 0x0000000000067941 */ /* 0x000fea0003800200 */
.L_x_402:
        /* <DEDUP_REMOVED lines=20> */
.L_x_405:
[----:B------:R-:W-:Y:S05]  /*15070*/  BSYNC.RECONVERGENT B6 ;  /* 0x0000000000067941 */ /* 0x000fea0003800200 */
.L_x_404:
        /* <DEDUP_REMOVED lines=19> */
.L_x_407:
[----:B------:R-:W-:Y:S05]  /*151b0*/  BSYNC.RECONVERGENT B6 ;  /* 0x0000000000067941 */ /* 0x000fea0003800200 */
.L_x_406:
[----:B------:R-:W-:Y:S01]  /*151c0*/  LOP3.LUT R7, R6, 0x3ffffffc, RZ, 0xc0, !PT ;  /* 0x3ffffffc06077812 */ /* 0x000fe200078ec0ff */
[----:B------:R-:W-:-:S03]  /*151d0*/  DADD R34, R34, R10 ;  /* 0x0000000022227229 */ /* 0x000fc6000000000a */
[----:B------:R-:W-:-:S13]  /*151e0*/  ISETP.NE.AND P0, PT, R32, R7, PT ;  /* 0x000000072000720c */ /* 0x000fda0003f05270 */
[----:B------:R-:W-:Y:S05]  /*151f0*/  @P0 BRA `(.L_x_408) ;  /* 0xfffffff800a80947 */ /* 0x000fea000383ffff */
[----:B------:R-:W-:Y:S05]  /*15200*/  BSYNC.RECONVERGENT B5 ;  /* 0x0000000000057941 */ /* 0x000fea0003800200 */
.L_x_399:
[----:B------:R-:W-:-:S07]  /*15210*/  VIADD R32, R32, 0x1 ;  /* 0x0000000120207836 */ /* 0x000fce0000000000 */
.L_x_398:
[----:B------:R-:W-:Y:S05]  /*15220*/  BSYNC.RECONVERGENT B4 ;  /* 0x0000000000047941 */ /* 0x000fea0003800200 */
.L_x_397:
        /* <DEDUP_REMOVED lines=20> */
.L_x_410:
[----:B------:R-:W-:Y:S05]  /*15370*/  BSYNC.RECONVERGENT B4 ;  /* 0x0000000000047941 */ /* 0x000fea0003800200 */
.L_x_409:
[----:B------:R-:W-:Y:S01]  /*15380*/  DADD R34, R34, R10 ;  /* 0x0000000022227229 */ /* 0x000fe2000000000a */
[----:B------:R-:W-:Y:S10]  /*15390*/  @!P1 BRA `(.L_x_396) ;  /* 0x0000000000a89947 */ /* 0x000ff40003800000 */
[----:B------:R-:W-:Y:S01]  /*153a0*/  VIADD R26, R32, 0x1 ;  /* 0x00000001201a7836 */ /* 0x000fe20000000000 */
[----:B------:R-:W-:Y:S01]  /*153b0*/  BSSY.RECONVERGENT B4, `(.L_x_411) ;  /* 0x0000012000047945 */ /* 0x000fe20003800200 */
[----:B------:R-:W-:-:S04]  /*153c0*/  ISETP.NE.AND P1, PT, R2, 0x2, PT ;  /* 0x000000020200780c */ /* 0x000fc80003f25270 */
        /* <DEDUP_REMOVED lines=16> */
.L_x_412:
[----:B------:R-:W-:Y:S05]  /*154d0*/  BSYNC.RECONVERGENT B4 ;  /* 0x0000000000047941 */ /* 0x000fea0003800200 */
.L_x_411:
[----:B------:R-:W-:Y:S01]  /*154e0*/  DADD R34, R34, R10 ;  /* 0x0000000022227229 */ /* 0x000fe2000000000a */
[----:B------:R-:W-:Y:S10]  /*154f0*/  @!P1 BRA `(.L_x_396) ;  /* 0x0000000000509947 */ /* 0x000ff40003800000 */
[----:B------:R-:W-:Y:S01]  /*15500*/  IADD3 R26, PT, PT, R32, 0x2, RZ ;  /* 0x00000002201a7810 */ /* 0x000fe20007ffe0ff */
        /* <DEDUP_REMOVED lines=17> */
.L_x_414:
[----:B------:R-:W-:Y:S05]  /*15620*/  BSYNC.RECONVERGENT B4 ;  /* 0x0000000000047941 */ /* 0x000fea0003800200 */
.L_x_413:
[----:B------:R-:W-:-:S11]  /*15630*/  DADD R34, R34, R10 ;  /* 0x0000000022227229 */ /* 0x000fd6000000000a */
.L_x_396:
[----:B------:R-:W-:Y:S05]  /*15640*/  BSYNC.RECONVERGENT B3 ;  /* 0x0000000000037941 */ /* 0x000fea0003800200 */
.L_x_395:
[----:B------:R-:W-:Y:S01]  /*15650*/  ISETP.GT.U32.AND P0, PT, R14, 0x7feffffe, PT ;  /* 0x7feffffe0e00780c */ /* 0x000fe20003f04070 */
[----:B------:R-:W-:Y:S01]  /*15660*/  BSSY.RECONVERGENT B1, `(.L_x_415) ;  /* 0x0000040000017945 */ /* 0x000fe20003800200 */
[----:B------:R-:W-:Y:S02]  /*15670*/  IMAD.MOV.U32 R28, RZ, RZ, R16 ;  /* 0x000000ffff1c7224 */ /* 0x000fe400078e0010 */
[----:B------:R-:W-:-:S09]  /*15680*/  IMAD.MOV.U32 R29, RZ, RZ, R17 ;  /* 0x000000ffff1d7224 */ /* 0x000fd200078e0011 */
[----:B------:R-:W-:Y:S05]  /*15690*/  @P0 BRA `(.L_x_416) ;  /* 0x0000000000f00947 */ /* 0x000fea0003800000 */
[----:B------:R-:W-:Y:S01]  /*156a0*/  ISETP.GT.U32.AND P0, PT, R15, 0x3ff6a09e, PT ;  /* 0x3ff6a09e0f00780c */ /* 0x000fe20003f04070 */
[----:B------:R-:W-:Y:S01]  /*156b0*/  IMAD.MOV.U32 R38, RZ, RZ, RZ ;  /* 0x000000ffff267224 */ /* 0x000fe200078e00ff */
[----:B------:R-:W-:Y:S01]  /*156c0*/  MOV R26, 0x8b7a8b04 ;  /* 0x8b7a8b04001a7802 */ /* 0x000fe20000000f00 */
[----:B------:R-:W-:Y:S01]  /*156d0*/  IMAD.MOV.U32 R27, RZ, RZ, 0x3ed0ee25 ;  /* 0x3ed0ee25ff1b7424 */ /* 0x000fe200078e00ff */
[----:B------:R-:W-:Y:S01]  /*156e0*/  FSEL R25, R12, R15, P0 ;  /* 0x0000000f0c197208 */ /* 0x000fe20000000000 */
[----:B------:R-:W-:Y:S01]  /*156f0*/  UMOV UR6, 0x3ae80f1e ;  /* 0x3ae80f1e00067882 */ /* 0x000fe20000000000 */
[----:B------:R-:W-:Y:S01]  /*15700*/  UMOV UR7, 0x3eb1380b ;  /* 0x3eb1380b00077882 */ /* 0x000fe20000000000 */
[----:B------:R-:W-:Y:S01]  /*15710*/  VIADD R7, R18, 0x1 ;  /* 0x0000000112077836 */ /* 0x000fe20000000000 */
[----:B------:R-:W-:Y:S01]  /*15720*/  UMOV UR8, 0x80000000 ;  /* 0x8000000000087882 */ /* 0x000fe20000000000 */
[----:B------:R-:W-:Y:S01]  /*15730*/  UMOV UR9, 0x43300000 ;  /* 0x4330000000097882 */ /* 0x000fe20000000000 */
[----:B------:R-:W-:-:S02]  /*15740*/  DADD R10, R24, 1 ;  /* 0x3ff00000180a7429 */ /* 0x000fc40000000000 */
[----:B------:R-:W-:Y:S01]  /*15750*/  DADD R28, R24, -1 ;  /* 0xbff00000181c7429 */ /* 0x000fe20000000000 */
[----:B------:R-:W-:-:S03]  /*15760*/  @!P0 IMAD.MOV R7, RZ, RZ, R18 ;  /* 0x000000ffff078224 */ /* 0x000fc600078e0212 */
[----:B------:R-:W0:Y:S02]  /*15770*/  MUFU.RCP64H R39, R11 ;  /* 0x0000000b00277308 */ /* 0x000e240000001800 */
        /* <DEDUP_REMOVED lines=21> */
[----:B------:R-:W-:Y:S01]  /*158d0*/  HFMA2 R11, -RZ, RZ, 3.59375, 0 ;  /* 0x43300000ff0b7431 */ /* 0x000fe200000001ff */
[----:B------:R-:W-:Y:S01]  /*158e0*/  LOP3.LUT R10, R7, 0x80000000, RZ, 0x3c, !PT ;  /* 0x80000000070a7812 */ /* 0x000fe200078e3cff */
[----:B------:R-:W-:-:S03]  /*158f0*/  DMUL R26, R38, R26 ;  /* 0x0000001a261a7228 */ /* 0x000fc60000000000 */
        /* <DEDUP_REMOVED lines=22> */
.L_x_416:
[----:B------:R-:W-:Y:S05]  /*15a60*/  BSYNC.RECONVERGENT B1 ;  /* 0x0000000000017941 */ /* 0x000fea0003800200 */
.L_x_415:
[----:B------:R-:W-:-:S08]  /*15a70*/  DADD R34, -R28, R34 ;  /* 0x000000001c227229 */ /* 0x000fd00000000122 */
[----:B------:R-:W-:-:S11]  /*15a80*/  DMUL R34, R40, R34 ;  /* 0x0000002228227228 */ /* 0x000fd60000000000 */
.L_x_394:
[----:B------:R-:W-:Y:S05]  /*15a90*/  BSYNC.RECONVERGENT B2 ;  /* 0x0000000000027941 */ /* 0x000fea0003800200 */
.L_x_390:
        /* <DEDUP_REMOVED lines=8> */
.L_x_341:
[----:B------:R-:W-:Y:S05]  /*15b20*/  BSYNC.RECONVERGENT B0 ;  /* 0x0000000000007941 */ /* 0x000fea0003800200 */
.L_x_335:
[----:B------:R-:W0:Y:S01]  /*15b30*/  LDCU UR6, c[0x0][0x38c] ;  /* 0x00007180ff0677ac */ /* 0x000e220008000800 */
[----:B------:R-:W1:Y:S01]  /*15b40*/  LDC.64 R8, c[0x0][0x398] ;  /* 0x0000e600ff087b82 */ /* 0x000e620000000a00 */
[C---:B------:R-:W-:Y:S01]  /*15b50*/  ISETP.NE.AND P0, PT, R3.reuse, R4, PT ;  /* 0x000000040300720c */ /* 0x040fe20003f05270 */
[----:B0-----:R-:W-:Y:S02]  /*15b60*/  IMAD R7, R6, UR6, R3 ;  /* 0x0000000606077c24 */ /* 0x001fe4000f8e0203 */
[----:B------:R-:W-:Y:S02]  /*15b70*/  VIADD R3, R3, 0x1 ;  /* 0x0000000103037836 */ /* 0x000fe40000000000 */
[----:B------:R-:W-:-:S04]  /*15b80*/  VIADD R7, R7, 0xffffffff ;  /* 0xffffffff07077836 */ /* 0x000fc80000000000 */
[----:B-1----:R-:W-:-:S05]  /*15b90*/  IMAD.WIDE R8, R7, 0x8, R8 ;  /* 0x0000000807087825 */ /* 0x002fca00078e0208 */
[----:B------:R0:W-:Y:S01]  /*15ba0*/  STG.E.64 desc[UR4][R8.64], R42 ;  /* 0x0000002a08007986 */ /* 0x0001e2000c101b04 */
[----:B------:R-:W-:Y:S05]  /*15bb0*/  @P0 BRA `(.L_x_418) ;  /* 0xffffffb800d00947 */ /* 0x000fea000383ffff */
[----:B------:R-:W-:Y:S05]  /*15bc0*/  EXIT ;  /* 0x000000000000794d */ /* 0x000fea0003800000 */
        .weak           $__internal_0_$__cuda_sm20_dblrcp_rn_slowpath_v3
        .type           $__internal_0_$__cuda_sm20_dblrcp_rn_slowpath_v3,@function
        .size           $__internal_0_$__cuda_sm20_dblrcp_rn_slowpath_v3,($__internal_1_$__cuda_sm20_div_rn_f64_full - $__internal_0_$__cuda_sm20_dblrcp_rn_slowpath_v3)
$__internal_0_$__cuda_sm20_dblrcp_rn_slowpath_v3:
[----:B------:R-:W-:Y:S01]  /*15bd0*/  MOV R27, R7 ;  /* 0x00000007001b7202 */ /* 0x000fe20000000f00 */
[----:B------:R-:W-:Y:S05]  /*15be0*/  BSSY.RECONVERGENT B1, `(.L_x_419) ;  /* 0x0000023000017945 */ /* 0x000fea0003800200 */
[----:B------:R-:W-:-:S14]  /*15bf0*/  DSETP.GTU.AND P0, PT, |R26|, +INF , PT ;  /* 0x7ff000001a00742a */ /* 0x000fdc0003f0c200 */
[----:B------:R-:W-:Y:S05]  /*15c00*/  @P0 BRA `(.L_x_420) ;  /* 0x0000000000780947 */ /* 0x000fea0003800000 */
[----:B------:R-:W-:-:S05]  /*15c10*/  LOP3.LUT R7, R7, 0x7fffffff, RZ, 0xc0, !PT ;  /* 0x7fffffff07077812 */ /* 0x000fca00078ec0ff */
[----:B------:R-:W-:-:S05]  /*15c20*/  VIADD R9, R7, 0xffffffff ;  /* 0xffffffff07097836 */ /* 0x000fca0000000000 */
[----:B------:R-:W-:-:S13]  /*15c30*/  ISETP.GE.U32.AND P0, PT, R9, 0x7fefffff, PT ;  /* 0x7fefffff0900780c */ /* 0x000fda0003f06070 */
[----:B------:R-:W-:Y:S01]  /*15c40*/  @P0 LOP3.LUT R29, R27, 0x7ff00000, RZ, 0x3c, !PT ;  /* 0x7ff000001b1d0812 */ /* 0x000fe200078e3cff */
[----:B------:R-:W-:Y:S01]  /*15c50*/  @P0 IMAD.MOV.U32 R28, RZ, RZ, RZ ;  /* 0x000000ffff1c0224 */ /* 0x000fe200078e00ff */
[----:B------:R-:W-:Y:S06]  /*15c60*/  @P0 BRA `(.L_x_421) ;  /* 0x0000000000680947 */ /* 0x000fec0003800000 */
[----:B------:R-:W-:-:S13]  /*15c70*/  ISETP.GE.U32.AND P0, PT, R7, 0x1000001, PT ;  /* 0x010000010700780c */ /* 0x000fda0003f06070 */
[----:B------:R-:W-:Y:S05]  /*15c80*/  @!P0 BRA `(.L_x_422) ;  /* 0x0000000000348947 */ /* 0x000fea0003800000 */
[----:B------:R-:W-:Y:S01]  /*15c90*/  VIADD R29, R27, 0xc0200000 ;  /* 0xc02000001b1d7836 */ /* 0x000fe20000000000 */
[----:B------:R-:W-:-:S03]  /*15ca0*/  MOV R28, R26 ;  /* 0x0000001a001c7202 */ /* 0x000fc60000000f00 */
[----:B------:R-:W0:Y:S03]  /*15cb0*/  MUFU.RCP64H R11, R29 ;  /* 0x0000001d000b7308 */ /* 0x000e260000001800 */
[----:B0-----:R-:W-:-:S08]  /*15cc0*/  DFMA R30, -R28, R10, 1 ;  /* 0x3ff000001c1e742b */ /* 0x001fd0000000010a */
[----:B------:R-:W-:-:S08]  /*15cd0*/  DFMA R30, R30, R30, R30 ;  /* 0x0000001e1e1e722b */ /* 0x000fd0000000001e */
[----:B------:R-:W-:-:S08]  /*15ce0*/  DFMA R30, R10, R30, R10 ;  /* 0x0000001e0a1e722b */ /* 0x000fd0000000000a */
[----:B------:R-:W-:-:S08]  /*15cf0*/  DFMA R10, -R28, R30, 1 ;  /* 0x3ff000001c0a742b */ /* 0x000fd0000000011e */
[----:B------:R-:W-:-:S08]  /*15d00*/  DFMA R10, R30, R10, R30 ;  /* 0x0000000a1e0a722b */ /* 0x000fd0000000001e */
[----:B------:R-:W-:-:S08]  /*15d10*/  DMUL R10, R10, 2.2250738585072013831e-308 ;  /* 0x001000000a0a7828 */ /* 0x000fd00000000000 */
[----:B------:R-:W-:-:S08]  /*15d20*/  DFMA R26, -R26, R10, 1 ;  /* 0x3ff000001a1a742b */ /* 0x000fd0000000010a */
[----:B------:R-:W-:-:S08]  /*15d30*/  DFMA R26, R26, R26, R26 ;  /* 0x0000001a1a1a722b */ /* 0x000fd0000000001a */
[----:B------:R-:W-:Y:S01]  /*15d40*/  DFMA R28, R10, R26, R10 ;  /* 0x0000001a0a1c722b */ /* 0x000fe2000000000a */
[----:B------:R-:W-:Y:S10]  /*15d50*/  BRA `(.L_x_421) ;  /* 0x00000000002c7947 */ /* 0x000ff40003800000 */
.L_x_422:
[----:B------:R-:W-:-:S06]  /*15d60*/  DMUL R26, R26, 8.11296384146066816958e+31 ;  /* 0x469000001a1a7828 */ /* 0x000fcc0000000000 */
[----:B------:R-:W0:Y:S02]  /*15d70*/  MUFU.RCP64H R11, R27 ;  /* 0x0000001b000b7308 */ /* 0x000e240000001800 */
[----:B0-----:R-:W-:-:S08]  /*15d80*/  DFMA R28, -R26, R10, 1 ;  /* 0x3ff000001a1c742b */ /* 0x001fd0000000010a */
[----:B------:R-:W-:-:S08]  /*15d90*/  DFMA R28, R28, R28, R28 ;  /* 0x0000001c1c1c722b */ /* 0x000fd0000000001c */
[----:B------:R-:W-:-:S08]  /*15da0*/  DFMA R28, R10, R28, R10 ;  /* 0x0000001c0a1c722b */ /* 0x000fd0000000000a */
[----:B------:R-:W-:-:S08]  /*15db0*/  DFMA R10, -R26, R28, 1 ;  /* 0x3ff000001a0a742b */ /* 0x000fd0000000011c */
[----:B------:R-:W-:-:S08]  /*15dc0*/  DFMA R10, R28, R10, R28 ;  /* 0x0000000a1c0a722b */ /* 0x000fd0000000001c */
[----:B------:R-:W-:Y:S01]  /*15dd0*/  DMUL R28, R10, 8.11296384146066816958e+31 ;  /* 0x469000000a1c7828 */ /* 0x000fe20000000000 */
[----:B------:R-:W-:Y:S10]  /*15de0*/  BRA `(.L_x_421) ;  /* 0x0000000000087947 */ /* 0x000ff40003800000 */
.L_x_420:
[----:B------:R-:W-:Y:S01]  /*15df0*/  LOP3.LUT R29, R27, 0x80000, RZ, 0xfc, !PT ;  /* 0x000800001b1d7812 */ /* 0x000fe200078efcff */
[----:B------:R-:W-:-:S07]  /*15e00*/  IMAD.MOV.U32 R28, RZ, RZ, R26 ;  /* 0x000000ffff1c7224 */ /* 0x000fce00078e001a */
.L_x_421:
[----:B------:R-:W-:Y:S05]  /*15e10*/  BSYNC.RECONVERGENT B1 ;  /* 0x0000000000017941 */ /* 0x000fea0003800200 */
.L_x_419:
[----:B------:R-:W-:Y:S01]  /*15e20*/  MOV R9, 0x0 ;  /* 0x0000000000097802 */ /* 0x000fe20000000f00 */
[----:B------:R-:W-:Y:S02]  /*15e30*/  IMAD.MOV.U32 R10, RZ, RZ, R28 ;  /* 0x000000ffff0a7224 */ /* 0x000fe400078e001c */
[----:B------:R-:W-:Y:S01]  /*15e40*/  IMAD.MOV.U32 R7, RZ, RZ, R29 ;  /* 0x000000ffff077224 */ /* 0x000fe200078e001d */
[----:B------:R-:W-:Y:S06]  /*15e50*/  RET.REL.NODEC R8 `(_Z18device_part_doublediidPd) ;  /* 0xfffffea008687950 */ /* 0x000fec0003c3ffff */
        .weak           $__internal_1_$__cuda_sm20_div_rn_f64_full
        .type           $__internal_1_$__cuda_sm20_div_rn_f64_full,@function
        .size           $__internal_1_$__cuda_sm20_div_rn_f64_full,(.L_x_861 - $__internal_1_$__cuda_sm20_div_rn_f64_full)
$__internal_1_$__cuda_sm20_div_rn_f64_full:
[C---:B------:R-:W-:Y:S01]  /*15e60*/  FSETP.GEU.AND P0, PT, |R29|.reuse, 1.469367938527859385e-39, PT ;  /* 0x001000001d00780b */ /* 0x040fe20003f0e200 */
[----:B------:R-:W-:Y:S01]  /*15e70*/  IMAD.MOV.U32 R32, RZ, RZ, 0x1 ;  /* 0x00000001ff207424 */ /* 0x000fe200078e00ff */
[----:B------:R-:W-:Y:S01]  /*15e80*/  LOP3.LUT R26, R29, 0x800fffff, RZ, 0xc0, !PT ;  /* 0x800fffff1d1a7812 */ /* 0x000fe200078ec0ff */
[----:B------:R-:W-:Y:S01]  /*15e90*/  IMAD.MOV.U32 R9, RZ, RZ, 0x1ca00000 ;  /* 0x1ca00000ff097424 */ /* 0x000fe200078e00ff */
[C---:B------:R-:W-:Y:S01]  /*15ea0*/  FSETP.GEU.AND P2, PT, |R31|.reuse, 1.469367938527859385e-39, PT ;  /* 0x001000001f00780b */ /* 0x040fe20003f4e200 */
[----:B------:R-:W-:Y:S01]  /*15eb0*/  BSSY.RECONVERGENT B1, `(.L_x_423) ;  /* 0x0000052000017945 */ /* 0x000fe20003800200 */
[----:B------:R-:W-:Y:S01]  /*15ec0*/  LOP3.LUT R27, R26, 0x3ff00000, RZ, 0xfc, !PT ;  /* 0x3ff000001a1b7812 */ /* 0x000fe200078efcff */
[----:B------:R-:W-:Y:S01]  /*15ed0*/  IMAD.MOV.U32 R26, RZ, RZ, R28 ;  /* 0x000000ffff1a7224 */ /* 0x000fe200078e001c */
[----:B------:R-:W-:Y:S02]  /*15ee0*/  LOP3.LUT R7, R31, 0x7ff00000, RZ, 0xc0, !PT ;  /* 0x7ff000001f077812 */ /* 0x000fe400078ec0ff */
[----:B------:R-:W-:-:S03]  /*15ef0*/  LOP3.LUT R11, R29, 0x7ff00000, RZ, 0xc0, !PT ;  /* 0x7ff000001d0b7812 */ /* 0x000fc600078ec0ff */
[----:B------:R-:W-:Y:S01]  /*15f00*/  @!P0 DMUL R26, R28, 8.98846567431157953865e+307 ;  /* 0x7fe000001c1a8828 */ /* 0x000fe20000000000 */
[----:B------:R-:W-:-:S03]  /*15f10*/  ISETP.GE.U32.AND P1, PT, R7, R11, PT ;  /* 0x0000000b0700720c */ /* 0x000fc60003f26070 */
[----:B------:R-:W-:Y:S01]  /*15f20*/  @!P2 LOP3.LUT R10, R29, 0x7ff00000, RZ, 0xc0, !PT ;  /* 0x7ff000001d0aa812 */ /* 0x000fe200078ec0ff */
[----:B------:R-:W-:Y:S01]  /*15f30*/  @!P2 IMAD.MOV.U32 R38, RZ, RZ, RZ ;  /* 0x000000ffff26a224 */ /* 0x000fe200078e00ff */
[----:B------:R-:W0:Y:S02]  /*15f40*/  MUFU.RCP64H R33, R27 ;  /* 0x0000001b00217308 */ /* 0x000e240000001800 */
[----:B------:R-:W-:Y:S02]  /*15f50*/  @!P2 ISETP.GE.U32.AND P3, PT, R7, R10, PT ;  /* 0x0000000a0700a20c */ /* 0x000fe40003f66070 */
[----:B------:R-:W-:Y:S02]  /*15f60*/  @!P0 LOP3.LUT R11, R27, 0x7ff00000, RZ, 0xc0, !PT ;  /* 0x7ff000001b0b8812 */ /* 0x000fe400078ec0ff */
[----:B------:R-:W-:Y:S02]  /*15f70*/  @!P2 SEL R35, R9, 0x63400000, !P3 ;  /* 0x634000000923a807 */ /* 0x000fe40005800000 */
[----:B------:R-:W-:-:S02]  /*15f80*/  IADD3 R44, PT, PT, R11, -0x1, RZ ;  /* 0xffffffff0b2c7810 */ /* 0x000fc40007ffe0ff */
[----:B------:R-:W-:-:S04]  /*15f90*/  @!P2 LOP3.LUT R10, R35, 0x80000000, R31, 0xf8, !PT ;  /* 0x80000000230aa812 */ /* 0x000fc800078ef81f */
[----:B------:R-:W-:Y:S01]  /*15fa0*/  @!P2 LOP3.LUT R39, R10, 0x100000, RZ, 0xfc, !PT ;  /* 0x001000000a27a812 */ /* 0x000fe200078efcff */
[----:B------:R-:W-:Y:S01]  /*15fb0*/  IMAD.MOV.U32 R10, RZ, RZ, R7 ;  /* 0x000000ffff0a7224 */ /* 0x000fe200078e0007 */
[----:B0-----:R-:W-:-:S08]  /*15fc0*/  DFMA R36, R32, -R26, 1 ;  /* 0x3ff000002024742b */ /* 0x001fd0000000081a */
[----:B------:R-:W-:-:S08]  /*15fd0*/  DFMA R36, R36, R36, R36 ;  /* 0x000000242424722b */ /* 0x000fd00000000024 */
[----:B------:R-:W-:Y:S01]  /*15fe0*/  DFMA R36, R32, R36, R32 ;  /* 0x000000242024722b */ /* 0x000fe20000000020 */
[----:B------:R-:W-:Y:S02]  /*15ff0*/  SEL R33, R9, 0x63400000, !P1 ;  /* 0x6340000009217807 */ /* 0x000fe40004800000 */
[----:B------:R-:W-:Y:S02]  /*16000*/  MOV R32, R30 ;  /* 0x0000001e00207202 */ /* 0x000fe40000000f00 */
[----:B------:R-:W-:-:S03]  /*16010*/  LOP3.LUT R33, R33, 0x800fffff, R31, 0xf8, !PT ;  /* 0x800fffff21217812 */ /* 0x000fc600078ef81f */
[----:B------:R-:W-:-:S03]  /*16020*/  DFMA R34, R36, -R26, 1 ;  /* 0x3ff000002422742b */ /* 0x000fc6000000081a */
[----:B------:R-:W-:-:S05]  /*16030*/  @!P2 DFMA R32, R32, 2, -R38 ;  /* 0x400000002020a82b */ /* 0x000fca0000000826 */
[----:B------:R-:W-:-:S05]  /*16040*/  DFMA R34, R36, R34, R36 ;  /* 0x000000222422722b */ /* 0x000fca0000000024 */
[----:B------:R-:W-:-:S03]  /*16050*/  @!P2 LOP3.LUT R10, R33, 0x7ff00000, RZ, 0xc0, !PT ;  /* 0x7ff00000210aa812 */ /* 0x000fc600078ec0ff */
[----:B------:R-:W-:Y:S02]  /*16060*/  DMUL R36, R34, R32 ;  /* 0x0000002022247228 */ /* 0x000fe40000000000 */
[----:B------:R-:W-:-:S05]  /*16070*/  VIADD R38, R10, 0xffffffff ;  /* 0xffffffff0a267836 */ /* 0x000fca0000000000 */
[----:B------:R-:W-:Y:S01]  /*16080*/  ISETP.GT.U32.AND P0, PT, R38, 0x7feffffe, PT ;  /* 0x7feffffe2600780c */ /* 0x000fe20003f04070 */
[----:B------:R-:W-:-:S03]  /*16090*/  DFMA R38, R36, -R26, R32 ;  /* 0x8000001a2426722b */ /* 0x000fc60000000020 */
[----:B------:R-:W-:-:S05]  /*160a0*/  ISETP.GT.U32.OR P0, PT, R44, 0x7feffffe, P0 ;  /* 0x7feffffe2c00780c */ /* 0x000fca0000704470 */
[----:B------:R-:W-:-:S08]  /*160b0*/  DFMA R38, R34, R38, R36 ;  /* 0x000000262226722b */ /* 0x000fd00000000024 */
[----:B------:R-:W-:Y:S05]  /*160c0*/  @P0 BRA `(.L_x_424) ;  /* 0x00000000006c0947 */ /* 0x000fea0003800000 */
[----:B------:R-:W-:Y:S01]  /*160d0*/  LOP3.LUT R10, R29, 0x7ff00000, RZ, 0xc0, !PT ;  /* 0x7ff000001d0a7812 */ /* 0x000fe200078ec0ff */
[----:B------:R-:W-:-:S03]  /*160e0*/  IMAD.MOV.U32 R30, RZ, RZ, RZ ;  /* 0x000000ffff1e7224 */ /* 0x000fc600078e00ff */
[CC--:B------:R-:W-:Y:S02]  /*160f0*/  VIADDMNMX R11, R7.reuse, -R10.reuse, 0xb9600000, !PT ;  /* 0xb9600000070b7446 */ /* 0x0c0fe4000780090a */
[----:B------:R-:W-:Y:S02]  /*16100*/  ISETP.GE.U32.AND P0, PT, R7, R10, PT ;  /* 0x0000000a0700720c */ /* 0x000fe40003f06070 */
[----:B------:R-:W-:Y:S02]  /*16110*/  VIMNMX R11, PT, PT, R11, 0x46a00000, PT ;  /* 0x46a000000b0b7848 */ /* 0x000fe40003fe0100 */
[----:B------:R-:W-:-:S05]  /*16120*/  SEL R10, R9, 0x63400000, !P0 ;  /* 0x63400000090a7807 */ /* 0x000fca0004000000 */
[----:B------:R-:W-:-:S04]  /*16130*/  IMAD.IADD R10, R11, 0x1, -R10 ;  /* 0x000000010b0a7824 */ /* 0x000fc800078e0a0a */
[----:B------:R-:W-:-:S06]  /*16140*/  VIADD R31, R10, 0x7fe00000 ;  /* 0x7fe000000a1f7836 */ /* 0x000fcc0000000000 */
[----:B------:R-:W-:-:S10]  /*16150*/  DMUL R34, R38, R30 ;  /* 0x0000001e26227228 */ /* 0x000fd40000000000 */
[----:B------:R-:W-:-:S13]  /*16160*/  FSETP.GTU.AND P0, PT, |R35|, 1.469367938527859385e-39, PT ;  /* 0x001000002300780b */ /* 0x000fda0003f0c200 */
[----:B------:R-:W-:Y:S05]  /*16170*/  @P0 BRA `(.L_x_425) ;  /* 0x0000000000940947 */ /* 0x000fea0003800000 */
[----:B------:R-:W-:Y:S01]  /*16180*/  DFMA R26, R38, -R26, R32 ;  /* 0x8000001a261a722b */ /* 0x000fe20000000020 */
[----:B------:R-:W-:-:S09]  /*16190*/  MOV R30, RZ ;  /* 0x000000ff001e7202 */ /* 0x000fd20000000f00 */
[C---:B------:R-:W-:Y:S02]  /*161a0*/  FSETP.NEU.AND P0, PT, R27.reuse, RZ, PT ;  /* 0x000000ff1b00720b */ /* 0x040fe40003f0d000 */
[----:B------:R-:W-:-:S04]  /*161b0*/  LOP3.LUT R28, R27, 0x80000000, R29, 0x48, !PT ;  /* 0x800000001b1c7812 */ /* 0x000fc800078e481d */
[----:B------:R-:W-:-:S07]  /*161c0*/  LOP3.LUT R31, R28, R31, RZ, 0xfc, !PT ;  /* 0x0000001f1c1f7212 */ /* 0x000fce00078efcff */
[----:B------:R-:W-:Y:S05]  /*161d0*/  @!P0 BRA `(.L_x_425) ;  /* 0x00000000007c8947 */ /* 0x000fea0003800000 */
[----:B------:R-:W-:Y:S01]  /*161e0*/  IMAD.MOV R27, RZ, RZ, -R10 ;  /* 0x000000ffff1b7224 */ /* 0x000fe200078e0a0a */
[----:B------:R-:W-:Y:S01]  /*161f0*/  IADD3 R10, PT, PT, -R10, -0x43300000, RZ ;  /* 0xbcd000000a0a7810 */ /* 0x000fe20007ffe1ff */
[----:B------:R-:W-:-:S06]  /*16200*/  IMAD.MOV.U32 R26, RZ, RZ, RZ ;  /* 0x000000ffff1a7224 */ /* 0x000fcc00078e00ff */
[----:B------:R-:W-:Y:S02]  /*16210*/  DFMA R26, R34, -R26, R38 ;  /* 0x8000001a221a722b */ /* 0x000fe40000000026 */
[----:B------:R-:W-:-:S08]  /*16220*/  DMUL.RP R38, R38, R30 ;  /* 0x0000001e26267228 */ /* 0x000fd00000008000 */
[----:B------:R-:W-:Y:S02]  /*16230*/  FSETP.NEU.AND P0, PT, |R27|, R10, PT ;  /* 0x0000000a1b00720b */ /* 0x000fe40003f0d200 */
[----:B------:R-:W-:Y:S02]  /*16240*/  LOP3.LUT R7, R39, R28, RZ, 0x3c, !PT ;  /* 0x0000001c27077212 */ /* 0x000fe400078e3cff */
[----:B------:R-:W-:Y:S02]  /*16250*/  FSEL R34, R38, R34, !P0 ;  /* 0x0000002226227208 */ /* 0x000fe40004000000 */
[----:B------:R-:W-:Y:S01]  /*16260*/  FSEL R35, R7, R35, !P0 ;  /* 0x0000002307237208 */ /* 0x000fe20004000000 */
[----:B------:R-:W-:Y:S06]  /*16270*/  BRA `(.L_x_425) ;  /* 0x0000000000547947 */ /* 0x000fec0003800000 */
.L_x_424:
[----:B------:R-:W-:-:S14]  /*16280*/  DSETP.NAN.AND P0, PT, R30, R30, PT ;  /* 0x0000001e1e00722a */ /* 0x000fdc0003f08000 */
[----:B------:R-:W-:Y:S05]  /*16290*/  @P0 BRA `(.L_x_426) ;  /* 0x0000000000440947 */ /* 0x000fea0003800000 */
[----:B------:R-:W-:-:S14]  /*162a0*/  DSETP.NAN.AND P0, PT, R28, R28, PT ;  /* 0x0000001c1c00722a */ /* 0x000fdc0003f08000 */
[----:B------:R-:W-:Y:S05]  /*162b0*/  @P0 BRA `(.L_x_427) ;  /* 0x0000000000300947 */ /* 0x000fea0003800000 */
[----:B------:R-:W-:Y:S01]  /*162c0*/  ISETP.NE.AND P0, PT, R10, R11, PT ;  /* 0x0000000b0a00720c */ /* 0x000fe20003f05270 */
[----:B------:R-:W-:Y:S01]  /*162d0*/  IMAD.MOV.U32 R34, RZ, RZ, 0x0 ;  /* 0x00000000ff227424 */ /* 0x000fe200078e00ff */
[----:B------:R-:W-:-:S11]  /*162e0*/  MOV R35, 0xfff80000 ;  /* 0xfff8000000237802 */ /* 0x000fd60000000f00 */
[----:B------:R-:W-:Y:S05]  /*162f0*/  @!P0 BRA `(.L_x_425) ;  /* 0x0000000000348947 */ /* 0x000fea0003800000 */
[----:B------:R-:W-:Y:S02]  /*16300*/  ISETP.NE.AND P0, PT, R10, 0x7ff00000, PT ;  /* 0x7ff000000a00780c */ /* 0x000fe40003f05270 */
[----:B------:R-:W-:Y:S02]  /*16310*/  LOP3.LUT R35, R31, 0x80000000, R29, 0x48, !PT ;  /* 0x800000001f237812 */ /* 0x000fe400078e481d */
[----:B------:R-:W-:-:S13]  /*16320*/  ISETP.EQ.OR P0, PT, R11, RZ, !P0 ;  /* 0x000000ff0b00720c */ /* 0x000fda0004702670 */
[----:B------:R-:W-:Y:S01]  /*16330*/  @P0 LOP3.LUT R7, R35, 0x7ff00000, RZ, 0xfc, !PT ;  /* 0x7ff0000023070812 */ /* 0x000fe200078efcff */
[----:B------:R-:W-:Y:S02]  /*16340*/  @!P0 IMAD.MOV.U32 R34, RZ, RZ, RZ ;  /* 0x000000ffff228224 */ /* 0x000fe400078e00ff */
[----:B------:R-:W-:Y:S02]  /*16350*/  @P0 IMAD.MOV.U32 R34, RZ, RZ, RZ ;  /* 0x000000ffff220224 */ /* 0x000fe400078e00ff */
[----:B------:R-:W-:Y:S01]  /*16360*/  @P0 IMAD.MOV.U32 R35, RZ, RZ, R7 ;  /* 0x000000ffff230224 */ /* 0x000fe200078e0007 */
[----:B------:R-:W-:Y:S06]  /*16370*/  BRA `(.L_x_425) ;  /* 0x0000000000147947 */ /* 0x000fec0003800000 */
.L_x_427:
[----:B------:R-:W-:Y:S02]  /*16380*/  LOP3.LUT R35, R29, 0x80000, RZ, 0xfc, !PT ;  /* 0x000800001d237812 */ /* 0x000fe400078efcff */
[----:B------:R-:W-:Y:S01]  /*16390*/  MOV R34, R28 ;  /* 0x0000001c00227202 */ /* 0x000fe20000000f00 */
[----:B------:R-:W-:Y:S06]  /*163a0*/  BRA `(.L_x_425) ;  /* 0x0000000000087947 */ /* 0x000fec0003800000 */
.L_x_426:
[----:B------:R-:W-:Y:S01]  /*163b0*/  LOP3.LUT R35, R31, 0x80000, RZ, 0xfc, !PT ;  /* 0x000800001f237812 */ /* 0x000fe200078efcff */
[----:B------:R-:W-:-:S07]  /*163c0*/  IMAD.MOV.U32 R34, RZ, RZ, R30 ;  /* 0x000000ffff227224 */ /* 0x000fce00078e001e */
.L_x_425:
[----:B------:R-:W-:Y:S05]  /*163d0*/  BSYNC.RECONVERGENT B1 ;  /* 0x0000000000017941 */ /* 0x000fea0003800200 */
.L_x_423:
[----:B------:R-:W-:-:S04]  /*163e0*/  IMAD.MOV.U32 R9, RZ, RZ, 0x0 ;  /* 0x00000000ff097424 */ /* 0x000fc800078e00ff */
[----:B------:R-:W-:Y:S05]  /*163f0*/  RET.REL.NODEC R8 `(_Z18device_part_doublediidPd) ;  /* 0xfffffe9c08007950 */ /* 0x000fea0003c3ffff */
.L_x_428:
[----:B------:R-:W-:-:S00]  /*16400*/  BRA `(.L_x_428) ;  /* 0xfffffffc00fc7947 */ /* 0x000fc0000383ffff */
[----:B------:R-:W-:-:S00]  /*16410*/  NOP ;  /* 0x0000000000007918 */ /* 0x000fc00000000000 */
        /* <DEDUP_REMOVED lines=14> */
.L_x_861:


//--------------------- .text._Z17device_part_floatfiifPf --------------------------
	.section	.text._Z17device_part_floatfiifPf,"ax",@progbits
	.align	128
        .global         _Z17device_part_floatfiifPf
        .type           _Z17device_part_floatfiifPf,@function
        .size           _Z17device_part_floatfiifPf,(.L_x_864 - _Z17device_part_floatfiifPf)
        .other          _Z17device_part_floatfiifPf,@"STO_CUDA_ENTRY STV_DEFAULT"
_Z17device_part_floatfiifPf:
.text._Z17device_part_floatfiifPf:
        /* <DEDUP_REMOVED lines=10> */
[----:B------:R-:W0:Y:S01]  /*00a0*/  LDC R7, c[0x0][0x388] ;  /* 0x0000e200ff077b82 */ /* 0x000e220000000800 */
[C---:B------:R-:W-:Y:S01]  /*00b0*/  IMAD R3, R6.reuse, -0x3, R5 ;  /* 0xfffffffd06037824 */ /* 0x040fe200078e0205 */
[----:B------:R-:W1:Y:S01]  /*00c0*/  LDCU.64 UR4, c[0x0][0x358] ;  /* 0x00006b00ff0477ac */ /* 0x000e620008000a00 */
[----:B------:R-:W-:Y:S01]  /*00d0*/  BSSY.RECONVERGENT B0, `(.L_x_429) ;  /* 0x0000b05000007945 */ /* 0x000fe20003800200 */
[----:B------:R-:W-:Y:S02]  /*00e0*/  IADD3 R13, PT, PT, R6, 0x1, RZ ;  /* 0x00000001060d7810 */ /* 0x000fe40007ffe0ff */
[----:B------:R-:W-:Y:S01]  /*00f0*/  ISETP.NE.AND P0, PT, R3, 0x2, PT ;  /* 0x000000020300780c */ /* 0x000fe20003f05270 */
[----:B0-----:R-:W-:-:S05]  /*0100*/  IMAD.HI R0, R7, 0x55555556, RZ ;  /* 0x5555555607007827 */ /* 0x001fca00078e02ff */
[----:B------:R-:W-:-:S05]  /*0110*/  LEA.HI R0, R0, R0, RZ, 0x1 ;  /* 0x0000000000007211 */ /* 0x000fca00078f08ff */
[----:B------:R-:W-:-:S04]  /*0120*/  IMAD R3, R0, R3, RZ ;  /* 0x0000000300037224 */ /* 0x000fc800078e02ff */
[----:B------:R-:W-:Y:S01]  /*0130*/  VIADD R14, R3, 0x1 ;  /* 0x00000001030e7836 */ /* 0x000fe20000000000 */
[----:B------:R-:W-:-:S04]  /*0140*/  @P0 IADD3 R7, PT, PT, R0, R3, RZ ;  /* 0x0000000300070210 */ /* 0x000fc80007ffe0ff */
[----:B------:R-:W-:-:S04]  /*0150*/  IADD3 R12, PT, PT, R7, -0x4, RZ ;  /* 0xfffffffc070c7810 */ /* 0x000fc80007ffe0ff */
[----:B------:R-:W-:-:S13]  /*0160*/  ISETP.GE.AND P0, PT, R3, R12, PT ;  /* 0x0000000c0300720c */ /* 0x000fda0003f06270 */
[----:B-1----:R-:W-:Y:S05]  /*0170*/  @P0 BRA `(.L_x_430) ;  /* 0x000000ac00e80947 */ /* 0x002fea0003800000 */
        /* <DEDUP_REMOVED lines=13> */
[----:B------:R-:W-:Y:S02]  /*0250*/  IADD3 R20, PT, PT, R20, -0x100000, RZ ;  /* 0xfff0000014147810 */ /* 0x000fe40007ffe0ff */
[----:B------:R-:W-:-:S07]  /*0260*/  MOV R4, 0x280 ;  /* 0x0000028000047802 */ /* 0x000fce0000000f00 */
[----:B------:R-:W-:Y:S05]  /*0270*/  CALL.REL.NOINC `($__internal_2_$__cuda_sm20_dblrcp_rn_slowpath_v3) ;  /* 0x000000dc00107944 */ /* 0x000fea0003c00000 */
[----:B------:R-:W-:Y:S01]  /*0280*/  IMAD.MOV.U32 R10, RZ, RZ, R2 ;  /* 0x000000ffff0a7224 */ /* 0x000fe200078e0002 */
[----:B------:R-:W-:-:S07]  /*0290*/  MOV R11, R3 ;  /* 0x00000003000b7202 */ /* 0x000fce0000000f00 */
.L_x_432:
[----:B------:R-:W-:Y:S05]  /*02a0*/  BSYNC.RECONVERGENT B2 ;  /* 0x0000000000027941 */ /* 0x000fea0003800200 */
.L_x_431:
[----:B------:R0:W1:Y:S01]  /*02b0*/  F2F.F32.F64 R15, R10 ;  /* 0x0000000a000f7310 */ /* 0x0000620000301000 */
[----:B------:R-:W-:Y:S02]  /*02c0*/  I2FP.F32.S32 R17, R13 ;  /* 0x0000000d00117245 */ /* 0x000fe40000201400 */
[C---:B------:R-:W-:Y:S02]  /*02d0*/  IADD3 R16, PT, PT, R6.reuse, -0x1, RZ ;  /* 0xffffffff06107810 */ /* 0x040fe40007ffe0ff */
[C---:B------:R-:W-:Y:S02]  /*02e0*/  LOP3.LUT R18, R6.reuse, 0x3, RZ, 0xc0, !PT ;  /* 0x0000000306127812 */ /* 0x040fe400078ec0ff */
[----:B------:R-:W-:-:S07]  /*02f0*/  LOP3.LUT R19, R6, 0x3ffffffc, RZ, 0xc0, !PT ;  /* 0x3ffffffc06137812 */ /* 0x000fce00078ec0ff */
.L_x_755:
[----:B--23--:R-:W2:Y:S01]  /*0300*/  LDC R3, c[0x0][0x38c] ;  /* 0x0000e300ff037b82 */ /* 0x00cea20000000800 */
[----:B------:R-:W2:Y:S01]  /*0310*/  LDCU UR6, c[0x0][0x380] ;  /* 0x00007000ff0677ac */ /* 0x000ea20008000800 */
[----:B------:R-:W-:Y:S01]  /*0320*/  ISETP.NE.AND P0, PT, R13, RZ, PT ;  /* 0x000000ff0d00720c */ /* 0x000fe20003f05270 */
[----:B------:R-:W-:Y:S01]  /*0330*/  BSSY.RECONVERGENT B3, `(.L_x_433) ;  /* 0x00002b2000037945 */ /* 0x000fe20003800200 */
[----:B------:R-:W-:-:S05]  /*0340*/  I2FP.F32.S32 R0, R14 ;  /* 0x0000000e00007245 */ /* 0x000fca0000201400 */
[----:B--2---:R-:W-:-:S06]  /*0350*/  FFMA R0, R0, UR6, R3 ;  /* 0x0000000600007c23 */ /* 0x004fcc0008000003 */
[----:B------:R-:W-:Y:S05]  /*0360*/  @P0 BRA `(.L_x_434) ;  /* 0x0000000000640947 */ /* 0x000fea0003800000 */
[----:B------:R-:W-:Y:S02]  /*0370*/  HFMA2 R3, -RZ, RZ, 0.96630859375, -0.0022525787353515625 ;  /* 0x3bbb989dff037431 */ /* 0x000fe400000001ff */
[----:B------:R-:W-:Y:S01]  /*0380*/  IMAD.MOV.U32 R9, RZ, RZ, 0x437c0000 ;  /* 0x437c0000ff097424 */ /* 0x000fe200078e00ff */
[----:B------:R-:W-:Y:S02]  /*0390*/  BSSY.RECONVERGENT B4, `(.L_x_435) ;  /* 0x0000014000047945 */ /* 0x000fe40003800200 */
[----:B------:R-:W-:-:S04]  /*03a0*/  FFMA.SAT R2, R0, -R3, 0.5 ;  /* 0x3f00000000027423 */ /* 0x000fc80000002803 */
[----:B------:R-:W-:Y:S02]  /*03b0*/  FFMA.RM R2, R2, R9, 12582913 ;  /* 0x4b40000102027423 */ /* 0x000fe40000004009 */
[----:B------:R-:W2:Y:S02]  /*03c0*/  MUFU.RCP R9, R0 ;  /* 0x0000000000097308 */ /* 0x000ea40000001000 */
[----:B------:R-:W-:-:S04]  /*03d0*/  FADD R3, R2, -12583039 ;  /* 0xcb40007f02037421 */ /* 0x000fc80000000000 */
[----:B------:R-:W-:-:S04]  /*03e0*/  FFMA R3, R0, -1.4426950216293334961, -R3 ;  /* 0xbfb8aa3b00037823 */ /* 0x000fc80000000803 */
[----:B------:R-:W-:Y:S01]  /*03f0*/  FFMA R4, R0, -1.925963033500011079e-08, R3 ;  /* 0xb2a5706000047823 */ /* 0x000fe20000000003 */
[----:B------:R-:W-:-:S05]  /*0400*/  SHF.L.U32 R3, R2, 0x17, RZ ;  /* 0x0000001702037819 */ /* 0x000fca00000006ff */
[----:B------:R-:W3:Y:S01]  /*0410*/  MUFU.EX2 R4, R4 ;  /* 0x0000000400047308 */ /* 0x000ee20000000800 */
[----:B--2---:R-:W-:-:S04]  /*0420*/  FFMA R2, -R0, R9, 1 ;  /* 0x3f80000000027423 */ /* 0x004fc80000000109 */
[----:B------:R-:W-:Y:S01]  /*0430*/  FFMA R2, R9, R2, R9 ;  /* 0x0000000209027223 */ /* 0x000fe20000000009 */
[----:B---3--:R-:W-:-:S04]  /*0440*/  FMUL R3, R3, R4 ;  /* 0x0000000403037220 */ /* 0x008fc80000400000 */
[----:B------:R-:W2:Y:S01]  /*0450*/  FCHK P0, R3, R0 ;  /* 0x0000000003007302 */ /* 0x000ea20000000000 */
[----:B------:R-:W-:-:S04]  /*0460*/  FFMA R9, R3, R2, RZ ;  /* 0x0000000203097223 */ /* 0x000fc800000000ff */
[----:B------:R-:W-:-:S04]  /*0470*/  FFMA R8, -R0, R9, R3 ;  /* 0x0000000900087223 */ /* 0x000fc80000000103 */
[----:B------:R-:W-:Y:S01]  /*0480*/  FFMA R2, R2, R8, R9 ;  /* 0x0000000802027223 */ /* 0x000fe20000000009 */
[----:B--2---:R-:W-:Y:S06]  /*0490*/  @!P0 BRA `(.L_x_436) ;  /* 0x00000000000c8947 */ /* 0x004fec0003800000 */
[----:B------:R-:W-:Y:S02]  /*04a0*/  MOV R2, R0 ;  /* 0x0000000000027202 */ /* 0x000fe40000000f00 */
[----:B------:R-:W-:-:S07]  /*04b0*/  MOV R4, 0x4d0 ;  /* 0x000004d000047802 */ /* 0x000fce0000000f00 */
[----:B01----:R-:W-:Y:S05]  /*04c0*/  CALL.REL.NOINC `($__internal_4_$__cuda_sm3x_div_rn_noftz_f32_slowpath) ;  /* 0x000000dc00f87944 */ /* 0x003fea0003c00000 */
.L_x_436:
[----:B------:R-:W-:Y:S05]  /*04d0*/  BSYNC.RECONVERGENT B4 ;  /* 0x0000000000047941 */ /* 0x000fea0003800200 */
.L_x_435:
[----:B------:R-:W-:Y:S01]  /*04e0*/  MOV R8, R2 ;  /* 0x0000000200087202 */ /* 0x000fe20000000f00 */
[----:B------:R-:W-:Y:S06]  /*04f0*/  BRA `(.L_x_437) ;  /* 0x0000002800547947 */ /* 0x000fec0003800000 */
.L_x_434:
[----:B------:R-:W-:-:S13]  /*0500*/  FSETP.GT.AND P0, PT, R0, 1, PT ;  /* 0x3f8000000000780b */ /* 0x000fda0003f04000 */
[----:B------:R-:W-:Y:S05]  /*0510*/  @!P0 BRA `(.L_x_438) ;  /* 0x0000001400b88947 */ /* 0x000fea0003800000 */
[----:B------:R-:W-:Y:S01]  /*0520*/  FADD R8, R17, R0 ;  /* 0x0000000011087221 */ /* 0x000fe20000000000 */
[----:B------:R-:W-:Y:S03]  /*0530*/  BSSY.RECONVERGENT B2, `(.L_x_439) ;  /* 0x000000d000027945 */ /* 0x000fe60003800200 */
[----:B------:R-:W-:-:S05]  /*0540*/  VIADD R2, R8, 0x1800000 ;  /* 0x0180000008027836 */ /* 0x000fca0000000000 */
[----:B------:R-:W-:-:S04]  /*0550*/  LOP3.LUT R2, R2, 0x7f800000, RZ, 0xc0, !PT ;  /* 0x7f80000002027812 */ /* 0x000fc800078ec0ff */
[----:B------:R-:W-:-:S13]  /*0560*/  ISETP.GT.U32.AND P0, PT, R2, 0x1ffffff, PT ;  /* 0x01ffffff0200780c */ /* 0x000fda0003f04070 */
[----:B------:R-:W-:Y:S05]  /*0570*/  @P0 BRA `(.L_x_440) ;  /* 0x0000000000100947 */ /* 0x000fea0003800000 */
[----:B------:R-:W-:Y:S02]  /*0580*/  MOV R20, R8 ;  /* 0x0000000800147202 */ /* 0x000fe40000000f00 */
[----:B------:R-:W-:-:S07]  /*0590*/  MOV R4, 0x5b0 ;  /* 0x000005b000047802 */ /* 0x000fce0000000f00 */
[----:B01----:R-:W-:Y:S05]  /*05a0*/  CALL.REL.NOINC `($__internal_3_$__cuda_sm20_rcp_rn_f32_slowpath) ;  /* 0x000000d800ec7944 */ /* 0x003fea0003c00000 */
[----:B------:R-:W-:Y:S05]  /*05b0*/  BRA `(.L_x_441) ;  /* 0x0000000000107947 */ /* 0x000fea0003800000 */
.L_x_440:
[----:B------:R-:W2:Y:S02]  /*05c0*/  MUFU.RCP R21, R8 ;  /* 0x0000000800157308 */ /* 0x000ea40000001000 */
[----:B--2---:R-:W-:-:S04]  /*05d0*/  FFMA R2, R8, R21, -1 ;  /* 0xbf80000008027423 */ /* 0x004fc80000000015 */
[----:B------:R-:W-:-:S04]  /*05e0*/  FADD.FTZ R2, -R2, -RZ ;  /* 0x800000ff02027221 */ /* 0x000fc80000010100 */
[----:B------:R-:W-:-:S07]  /*05f0*/  FFMA R21, R21, R2, R21 ;  /* 0x0000000215157223 */ /* 0x000fce0000000015 */
.L_x_441:
[----:B------:R-:W-:Y:S05]  /*0600*/  BSYNC.RECONVERGENT B2 ;  /* 0x0000000000027941 */ /* 0x000fea0003800200 */
.L_x_439:
[----:B0-----:R-:W-:Y:S01]  /*0610*/  HFMA2 R11, -RZ, RZ, 0, 5.9604644775390625e-08 ;  /* 0x00000001ff0b7431 */ /* 0x001fe200000001ff */
[-C--:B------:R-:W-:Y:S01]  /*0620*/  MOV R10, R21.reuse ;  /* 0x00000015000a7202 */ /* 0x080fe20000000f00 */
[----:B------:R-:W-:Y:S01]  /*0630*/  IMAD.MOV.U32 R26, RZ, RZ, 0x7f7ffffd ;  /* 0x7f7ffffdff1a7424 */ /* 0x000fe200078e00ff */
[----:B------:R-:W-:-:S07]  /*0640*/  MOV R25, R21 ;  /* 0x0000001500197202 */ /* 0x000fce0000000f00 */
.L_x_483:
[----:B------:R-:W-:Y:S01]  /*0650*/  IADD3 R9, PT, PT, R6, R11, RZ ;  /* 0x0000000b06097210 */ /* 0x000fe20007ffe0ff */
[----:B------:R-:W-:Y:S01]  /*0660*/  FADD R8, R8, 2 ;  /* 0x4000000008087421 */ /* 0x000fe20000000000 */
[----:B------:R-:W-:Y:S02]  /*0670*/  BSSY.RECONVERGENT B2, `(.L_x_442) ;  /* 0x0000011000027945 */ /* 0x000fe40003800200 */
[----:B------:R-:W-:-:S05]  /*0680*/  IADD3 R2, PT, PT, RZ, -R9, RZ ;  /* 0x80000009ff027210 */ /* 0x000fca0007ffe0ff */
[----:B------:R-:W-:-:S05]  /*0690*/  IMAD R27, R2, R11, RZ ;  /* 0x0000000b021b7224 */ /* 0x000fca00078e02ff */
[----:B------:R-:W-:-:S05]  /*06a0*/  I2FP.F32.S32 R27, R27 ;  /* 0x0000001b001b7245 */ /* 0x000fca0000201400 */
[----:B------:R-:W-:-:S04]  /*06b0*/  FFMA R20, R27, R25, R8 ;  /* 0x000000191b147223 */ /* 0x000fc80000000008 */
[----:B------:R-:W-:-:S05]  /*06c0*/  VIADD R2, R20, 0x1800000 ;  /* 0x0180000014027836 */ /* 0x000fca0000000000 */
[----:B------:R-:W-:-:S04]  /*06d0*/  LOP3.LUT R2, R2, 0x7f800000, RZ, 0xc0, !PT ;  /* 0x7f80000002027812 */ /* 0x000fc800078ec0ff */
[----:B------:R-:W-:-:S13]  /*06e0*/  ISETP.GT.U32.AND P0, PT, R2, 0x1ffffff, PT ;  /* 0x01ffffff0200780c */ /* 0x000fda0003f04070 */
[----:B------:R-:W-:Y:S05]  /*06f0*/  @P0 BRA `(.L_x_443) ;  /* 0x0000000000100947 */ /* 0x000fea0003800000 */
[----:B------:R-:W-:-:S07]  /*0700*/  MOV R4, 0x720 ;  /* 0x0000072000047802 */ /* 0x000fce0000000f00 */
[----:B-1----:R-:W-:Y:S05]  /*0710*/  CALL.REL.NOINC `($__internal_3_$__cuda_sm20_rcp_rn_f32_slowpath) ;  /* 0x000000d800907944 */ /* 0x002fea0003c00000 */
[----:B------:R-:W-:Y:S01]  /*0720*/  MOV R25, R21 ;  /* 0x0000001500197202 */ /* 0x000fe20000000f00 */
[----:B------:R-:W-:Y:S06]  /*0730*/  BRA `(.L_x_444) ;  /* 0x0000000000107947 */ /* 0x000fec0003800000 */
.L_x_443:
[----:B------:R-:W0:Y:S02]  /*0740*/  MUFU.RCP R25, R20 ;  /* 0x0000001400197308 */ /* 0x000e240000001000 */
[----:B0-----:R-:W-:-:S04]  /*0750*/  FFMA R2, R20, R25, -1 ;  /* 0xbf80000014027423 */ /* 0x001fc80000000019 */
[----:B------:R-:W-:-:S04]  /*0760*/  FADD.FTZ R2, -R2, -RZ ;  /* 0x800000ff02027221 */ /* 0x000fc80000010100 */
[----:B------:R-:W-:-:S07]  /*0770*/  FFMA R25, R25, R2, R25 ;  /* 0x0000000219197223 */ /* 0x000fce0000000019 */
.L_x_444:
[----:B------:R-:W-:Y:S05]  /*0780*/  BSYNC.RECONVERGENT B2 ;  /* 0x0000000000027941 */ /* 0x000fea0003800200 */
.L_x_442:
[----:B------:R-:W0:Y:S01]  /*0790*/  MUFU.RCP R3, R26 ;  /* 0x0000001a00037308 */ /* 0x000e220000001000 */
[----:B------:R-:W-:Y:S07]  /*07a0*/  BSSY.RECONVERGENT B4, `(.L_x_445) ;  /* 0x000000c000047945 */ /* 0x000fee0003800200 */
[----:B------:R-:W2:Y:S01]  /*07b0*/  FCHK P0, R27, R26 ;  /* 0x0000001a1b007302 */ /* 0x000ea20000000000 */
[----:B0-----:R-:W-:-:S04]  /*07c0*/  FFMA R2, R3, -R26, 1 ;  /* 0x3f80000003027423 */ /* 0x001fc8000000081a */
[----:B------:R-:W-:-:S04]  /*07d0*/  FFMA R2, R3, R2, R3 ;  /* 0x0000000203027223 */ /* 0x000fc80000000003 */
[----:B------:R-:W-:-:S04]  /*07e0*/  FFMA R3, R27, R2, RZ ;  /* 0x000000021b037223 */ /* 0x000fc800000000ff */
[----:B------:R-:W-:-:S04]  /*07f0*/  FFMA R4, R3, -R26, R27 ;  /* 0x8000001a03047223 */ /* 0x000fc8000000001b */
[----:B------:R-:W-:Y:S01]  /*0800*/  FFMA R2, R2, R4, R3 ;  /* 0x0000000402027223 */ /* 0x000fe20000000003 */
[----:B--2---:R-:W-:Y:S06]  /*0810*/  @!P0 BRA `(.L_x_446) ;  /* 0x0000000000108947 */ /* 0x004fec0003800000 */
[----:B------:R-:W-:Y:S02]  /*0820*/  MOV R3, R27 ;  /* 0x0000001b00037202 */ /* 0x000fe40000000f00 */
[----:B------:R-:W-:Y:S02]  /*0830*/  MOV R2, R26 ;  /* 0x0000001a00027202 */ /* 0x000fe40000000f00 */
[----:B------:R-:W-:-:S07]  /*0840*/  MOV R4, 0x860 ;  /* 0x0000086000047802 */ /* 0x000fce0000000f00 */
[----:B-1----:R-:W-:Y:S05]  /*0850*/  CALL.REL.NOINC `($__internal_4_$__cuda_sm3x_div_rn_noftz_f32_slowpath) ;  /* 0x000000dc00147944 */ /* 0x002fea0003c00000 */
.L_x_446:
[----:B------:R-:W-:Y:S05]  /*0860*/  BSYNC.RECONVERGENT B4 ;  /* 0x0000000000047941 */ /* 0x000fea0003800200 */
.L_x_445:
[----:B------:R-:W-:-:S04]  /*0870*/  FADD R26, R8, R2 ;  /* 0x00000002081a7221 */ /* 0x000fc80000000000 */
[----:B------:R-:W-:-:S04]  /*0880*/  FMUL R3, R26, R25 ;  /* 0x000000191a037220 */ /* 0x000fc80000400000 */
[C---:B------:R-:W-:Y:S01]  /*0890*/  FADD R2, R3.reuse, -1 ;  /* 0xbf80000003027421 */ /* 0x040fe20000000000 */
[----:B------:R-:W-:-:S04]  /*08a0*/  FMUL R10, R3, R10 ;  /* 0x0000000a030a7220 */ /* 0x000fc80000400000 */
[----:B------:R-:W-:-:S13]  /*08b0*/  FSETP.GTU.AND P0, PT, |R2|, 1.000000003171076851e-30, PT ;  /* 0x0da242600200780b */ /* 0x000fda0003f0c200 */
[----:B------:R-:W-:Y:S05]  /*08c0*/  @!P0 BRA `(.L_x_447) ;  /* 0x00000010009c8947 */ /* 0x000fea0003800000 */
[----:B------:R-:W-:Y:S01]  /*08d0*/  LOP3.LUT R3, RZ, R11, RZ, 0x33, !PT ;  /* 0x0000000bff037212 */ /* 0x000fe200078e33ff */
[----:B------:R-:W-:Y:S01]  /*08e0*/  FADD R8, R8, 2 ;  /* 0x4000000008087421 */ /* 0x000fe20000000000 */
[----:B------:R-:W-:Y:S03]  /*08f0*/  BSSY.RECONVERGENT B2, `(.L_x_448) ;  /* 0x0000011000027945 */ /* 0x000fe60003800200 */
[----:B------:R-:W-:-:S04]  /*0900*/  IMAD.IADD R2, R3, 0x1, -R6 ;  /* 0x0000000103027824 */ /* 0x000fc800078e0a06 */
[----:B------:R-:W-:-:S05]  /*0910*/  IMAD R27, R2, R11, R2 ;  /* 0x0000000b021b7224 */ /* 0x000fca00078e0202 */
[----:B------:R-:W-:-:S05]  /*0920*/  I2FP.F32.S32 R27, R27 ;  /* 0x0000001b001b7245 */ /* 0x000fca0000201400 */
[----:B------:R-:W-:-:S05]  /*0930*/  FFMA R20, R27, R25, R8 ;  /* 0x000000191b147223 */ /* 0x000fca0000000008 */
[----:B------:R-:W-:-:S04]  /*0940*/  IADD3 R2, PT, PT, R20, 0x1800000, RZ ;  /* 0x0180000014027810 */ /* 0x000fc80007ffe0ff */
[----:B------:R-:W-:-:S04]  /*0950*/  LOP3.LUT R2, R2, 0x7f800000, RZ, 0xc0, !PT ;  /* 0x7f80000002027812 */ /* 0x000fc800078ec0ff */
[----:B------:R-:W-:-:S13]  /*0960*/  ISETP.GT.U32.AND P0, PT, R2, 0x1ffffff, PT ;  /* 0x01ffffff0200780c */ /* 0x000fda0003f04070 */
[----:B------:R-:W-:Y:S05]  /*0970*/  @P0 BRA `(.L_x_449) ;  /* 0x0000000000100947 */ /* 0x000fea0003800000 */
[----:B------:R-:W-:-:S07]  /*0980*/  MOV R4, 0x9a0 ;  /* 0x000009a000047802 */ /* 0x000fce0000000f00 */
[----:B-1----:R-:W-:Y:S05]  /*0990*/  CALL.REL.NOINC `($__internal_3_$__cuda_sm20_rcp_rn_f32_slowpath) ;  /* 0x000000d400f07944 */ /* 0x002fea0003c00000 */
[----:B------:R-:W-:Y:S01]  /*09a0*/  MOV R25, R21 ;  /* 0x0000001500197202 */ /* 0x000fe20000000f00 */
[----:B------:R-:W-:Y:S06]  /*09b0*/  BRA `(.L_x_450) ;  /* 0x0000000000107947 */ /* 0x000fec0003800000 */
.L_x_449:
[----:B------:R-:W0:Y:S02]  /*09c0*/  MUFU.RCP R25, R20 ;  /* 0x0000001400197308 */ /* 0x000e240000001000 */
[----:B0-----:R-:W-:-:S04]  /*09d0*/  FFMA R2, R20, R25, -1 ;  /* 0xbf80000014027423 */ /* 0x001fc80000000019 */
[----:B------:R-:W-:-:S04]  /*09e0*/  FADD.FTZ R2, -R2, -RZ ;  /* 0x800000ff02027221 */ /* 0x000fc80000010100 */
[----:B------:R-:W-:-:S07]  /*09f0*/  FFMA R25, R25, R2, R25 ;  /* 0x0000000219197223 */ /* 0x000fce0000000019 */
.L_x_450:
[----:B------:R-:W-:Y:S05]  /*0a00*/  BSYNC.RECONVERGENT B2 ;  /* 0x0000000000027941 */ /* 0x000fea0003800200 */
.L_x_448:
        /* <DEDUP_REMOVED lines=9> */
[----:B------:R-:W-:Y:S01]  /*0aa0*/  MOV R3, R27 ;  /* 0x0000001b00037202 */ /* 0x000fe20000000f00 */
[----:B------:R-:W-:Y:S01]  /*0ab0*/  IMAD.MOV.U32 R2, RZ, RZ, R26 ;  /* 0x000000ffff027224 */ /* 0x000fe200078e001a */
[----:B------:R-:W-:-:S07]  /*0ac0*/  MOV R4, 0xae0 ;  /* 0x00000ae000047802 */ /* 0x000fce0000000f00 */
[----:B-1----:R-:W-:Y:S05]  /*0ad0*/  CALL.REL.NOINC `($__internal_4_$__cuda_sm3x_div_rn_noftz_f32_slowpath) ;  /* 0x000000d800747944 */ /* 0x002fea0003c00000 */
.L_x_452:
[----:B------:R-:W-:Y:S05]  /*0ae0*/  BSYNC.RECONVERGENT B4 ;  /* 0x0000000000047941 */ /* 0x000fea0003800200 */
.L_x_451:
[----:B------:R-:W-:-:S04]  /*0af0*/  FADD R26, R8, R2 ;  /* 0x00000002081a7221 */ /* 0x000fc80000000000 */
[----:B------:R-:W-:-:S04]  /*0b00*/  FMUL R3, R26, R25 ;  /* 0x000000191a037220 */ /* 0x000fc80000400000 */
[----:B------:R-:W-:Y:S01]  /*0b10*/  FADD R2, R3, -1 ;  /* 0xbf80000003027421 */ /* 0x000fe20000000000 */
[----:B------:R-:W-:-:S04]  /*0b20*/  FMUL R10, R10, R3 ;  /* 0x000000030a0a7220 */ /* 0x000fc80000400000 */
[----:B------:R-:W-:-:S13]  /*0b30*/  FSETP.GTU.AND P0, PT, |R2|, 1.000000003171076851e-30, PT ;  /* 0x0da242600200780b */ /* 0x000fda0003f0c200 */
[----:B------:R-:W-:Y:S05]  /*0b40*/  @!P0 BRA `(.L_x_447) ;  /* 0x0000000c00fc8947 */ /* 0x000fea0003800000 */
[----:B------:R-:W-:Y:S01]  /*0b50*/  IADD3 R2, PT, PT, R11, 0x2, RZ ;  /* 0x000000020b027810 */ /* 0x000fe20007ffe0ff */
[----:B------:R-:W-:Y:S01]  /*0b60*/  FADD R8, R8, 2 ;  /* 0x4000000008087421 */ /* 0x000fe20000000000 */
[----:B------:R-:W-:Y:S01]  /*0b70*/  IADD3 R3, PT, PT, -R9, -0x2, RZ ;  /* 0xfffffffe09037810 */ /* 0x000fe20007ffe1ff */
[----:B------:R-:W-:Y:S04]  /*0b80*/  BSSY.RECONVERGENT B2, `(.L_x_453) ;  /* 0x0000010000027945 */ /* 0x000fe80003800200 */
[----:B------:R-:W-:-:S05]  /*0b90*/  IMAD R2, R2, R3, RZ ;  /* 0x0000000302027224 */ /* 0x000fca00078e02ff */
        /* <DEDUP_REMOVED lines=10> */
.L_x_454:
[----:B------:R-:W0:Y:S02]  /*0c40*/  MUFU.RCP R25, R20 ;  /* 0x0000001400197308 */ /* 0x000e240000001000 */
[----:B0-----:R-:W-:-:S04]  /*0c50*/  FFMA R2, R20, R25, -1 ;  /* 0xbf80000014027423 */ /* 0x001fc80000000019 */
[----:B------:R-:W-:-:S04]  /*0c60*/  FADD.FTZ R2, -R2, -RZ ;  /* 0x800000ff02027221 */ /* 0x000fc80000010100 */
[----:B------:R-:W-:-:S07]  /*0c70*/  FFMA R25, R25, R2, R25 ;  /* 0x0000000219197223 */ /* 0x000fce0000000019 */
.L_x_455:
[----:B------:R-:W-:Y:S05]  /*0c80*/  BSYNC.RECONVERGENT B2 ;  /* 0x0000000000027941 */ /* 0x000fea0003800200 */
.L_x_453:
[----:B------:R-:W0:Y:S01]  /*0c90*/  MUFU.RCP R3, R26 ;  /* 0x0000001a00037308 */ /* 0x000e220000001000 */
[----:B------:R-:W-:Y:S07]  /*0ca0*/  BSSY.RECONVERGENT B4, `(.L_x_456) ;  /* 0x000000c000047945 */ /* 0x000fee0003800200 */
[----:B------:R-:W2:Y:S01]  /*0cb0*/  FCHK P0, R27, R26 ;  /* 0x0000001a1b007302 */ /* 0x000ea20000000000 */
[----:B0-----:R-:W-:-:S04]  /*0cc0*/  FFMA R2, -R26, R3, 1 ;  /* 0x3f8000001a027423 */ /* 0x001fc80000000103 */
[----:B------:R-:W-:-:S04]  /*0cd0*/  FFMA R2, R3, R2, R3 ;  /* 0x0000000203027223 */ /* 0x000fc80000000003 */
[----:B------:R-:W-:-:S04]  /*0ce0*/  FFMA R3, R27, R2, RZ ;  /* 0x000000021b037223 */ /* 0x000fc800000000ff */
[----:B------:R-:W-:-:S04]  /*0cf0*/  FFMA R4, -R26, R3, R27 ;  /* 0x000000031a047223 */ /* 0x000fc8000000011b */
[----:B------:R-:W-:Y:S01]  /*0d00*/  FFMA R2, R2, R4, R3 ;  /* 0x0000000402027223 */ /* 0x000fe20000000003 */
[----:B--2---:R-:W-:Y:S06]  /*0d10*/  @!P0 BRA `(.L_x_457) ;  /* 0x0000000000108947 */ /* 0x004fec0003800000 */
[----:B------:R-:W-:Y:S01]  /*0d20*/  IMAD.MOV.U32 R3, RZ, RZ, R27 ;  /* 0x000000ffff037224 */ /* 0x000fe200078e001b */
[----:B------:R-:W-:Y:S02]  /*0d30*/  MOV R2, R26 ;  /* 0x0000001a00027202 */ /* 0x000fe40000000f00 */
[----:B------:R-:W-:-:S07]  /*0d40*/  MOV R4, 0xd60 ;  /* 0x00000d6000047802 */ /* 0x000fce0000000f00 */
[----:B-1----:R-:W-:Y:S05]  /*0d50*/  CALL.REL.NOINC `($__internal_4_$__cuda_sm3x_div_rn_noftz_f32_slowpath) ;  /* 0x000000d400d47944 */ /* 0x002fea0003c00000 */
.L_x_457:
[----:B------:R-:W-:Y:S05]  /*0d60*/  BSYNC.RECONVERGENT B4 ;  /* 0x0000000000047941 */ /* 0x000fea0003800200 */
.L_x_456:
        /* <DEDUP_REMOVED lines=19> */
[----:B------:R-:W-:Y:S01]  /*0ea0*/  IMAD.MOV.U32 R25, RZ, RZ, R21 ;  /* 0x000000ffff197224 */ /* 0x000fe200078e0015 */
[----:B------:R-:W-:Y:S06]  /*0eb0*/  BRA `(.L_x_460) ;  /* 0x0000000000107947 */ /* 0x000fec0003800000 */
.L_x_459:
[----:B------:R-:W0:Y:S02]  /*0ec0*/  MUFU.RCP R25, R20 ;  /* 0x0000001400197308 */ /* 0x000e240000001000 */
[----:B0-----:R-:W-:-:S04]  /*0ed0*/  FFMA R2, R20, R25, -1 ;  /* 0xbf80000014027423 */ /* 0x001fc80000000019 */
[----:B------:R-:W-:-:S04]  /*0ee0*/  FADD.FTZ R2, -R2, -RZ ;  /* 0x800000ff02027221 */ /* 0x000fc80000010100 */
[----:B------:R-:W-:-:S07]  /*0ef0*/  FFMA R25, R25, R2, R25 ;  /* 0x0000000219197223 */ /* 0x000fce0000000019 */
.L_x_460:
[----:B------:R-:W-:Y:S05]  /*0f00*/  BSYNC.RECONVERGENT B2 ;  /* 0x0000000000027941 */ /* 0x000fea0003800200 */
.L_x_458:
        /* <DEDUP_REMOVED lines=9> */
[----:B------:R-:W-:Y:S02]  /*0fa0*/  MOV R3, R27 ;  /* 0x0000001b00037202 */ /* 0x000fe40000000f00 */
[----:B------:R-:W-:Y:S02]  /*0fb0*/  MOV R2, R26 ;  /* 0x0000001a00027202 */ /* 0x000fe40000000f00 */
[----:B------:R-:W-:-:S07]  /*0fc0*/  MOV R4, 0xfe0 ;  /* 0x00000fe000047802 */ /* 0x000fce0000000f00 */
[----:B-1----:R-:W-:Y:S05]  /*0fd0*/  CALL.REL.NOINC `($__internal_4_$__cuda_sm3x_div_rn_noftz_f32_slowpath) ;  /* 0x000000d400347944 */ /* 0x002fea0003c00000 */
.L_x_462:
[----:B------:R-:W-:Y:S05]  /*0fe0*/  BSYNC.RECONVERGENT B4 ;  /* 0x0000000000047941 */ /* 0x000fea0003800200 */
.L_x_461:
        /* <DEDUP_REMOVED lines=21> */
.L_x_464:
[----:B------:R-:W0:Y:S02]  /*1140*/  MUFU.RCP R25, R20 ;  /* 0x0000001400197308 */ /* 0x000e240000001000 */
[----:B0-----:R-:W-:-:S04]  /*1150*/  FFMA R2, R20, R25, -1 ;  /* 0xbf80000014027423 */ /* 0x001fc80000000019 */
[----:B------:R-:W-:-:S04]  /*1160*/  FADD.FTZ R2, -R2, -RZ ;  /* 0x800000ff02027221 */ /* 0x000fc80000010100 */
[----:B------:R-:W-:-:S07]  /*1170*/  FFMA R25, R25, R2, R25 ;  /* 0x0000000219197223 */ /* 0x000fce0000000019 */
.L_x_465:
[----:B------:R-:W-:Y:S05]  /*1180*/  BSYNC.RECONVERGENT B2 ;  /* 0x0000000000027941 */ /* 0x000fea0003800200 */
.L_x_463:
        /* <DEDUP_REMOVED lines=13> */
.L_x_467:
[----:B------:R-:W-:Y:S05]  /*1260*/  BSYNC.RECONVERGENT B4 ;  /* 0x0000000000047941 */ /* 0x000fea0003800200 */
.L_x_466:
[----:B------:R-:W-:-:S04]  /*1270*/  FADD R26, R8, R2 ;  /* 0x00000002081a7221 */ /* 0x000fc80000000000 */
[----:B------:R-:W-:-:S04]  /*1280*/  FMUL R3, R26, R25 ;  /* 0x000000191a037220 */ /* 0x000fc80000400000 */
[----:B------:R-:W-:Y:S01]  /*1290*/  FADD R2, R3, -1 ;  /* 0xbf80000003027421 */ /* 0x000fe20000000000 */
[----:B------:R-:W-:-:S04]  /*12a0*/  FMUL R10, R10, R3 ;  /* 0x000000030a0a7220 */ /* 0x000fc80000400000 */
[----:B------:R-:W-:-:S13]  /*12b0*/  FSETP.GTU.AND P0, PT, |R2|, 1.000000003171076851e-30, PT ;  /* 0x0da242600200780b */ /* 0x000fda0003f0c200 */
[----:B------:R-:W-:Y:S05]  /*12c0*/  @!P0 BRA `(.L_x_447) ;  /* 0x00000008001c8947 */ /* 0x000fea0003800000 */
[----:B------:R-:W-:Y:S01]  /*12d0*/  IADD3 R3, PT, PT, -R9, -0x5, RZ ;  /* 0xfffffffb09037810 */ /* 0x000fe20007ffe1ff */
[----:B------:R-:W-:Y:S02]  /*12e0*/  VIADD R2, R11, 0x5 ;  /* 0x000000050b027836 */ /* 0x000fe40000000000 */
[----:B------:R-:W-:Y:S01]  /*12f0*/  FADD R8, R8, 2 ;  /* 0x4000000008087421 */ /* 0x000fe20000000000 */
[----:B------:R-:W-:Y:S01]  /*1300*/  BSSY.RECONVERGENT B2, `(.L_x_468) ;  /* 0x0000010000027945 */ /* 0x000fe20003800200 */
        /* <DEDUP_REMOVED lines=11> */
.L_x_469:
[----:B------:R-:W0:Y:S02]  /*13c0*/  MUFU.RCP R25, R20 ;  /* 0x0000001400197308 */ /* 0x000e240000001000 */
[----:B0-----:R-:W-:-:S04]  /*13d0*/  FFMA R2, R20, R25, -1 ;  /* 0xbf80000014027423 */ /* 0x001fc80000000019 */
[----:B------:R-:W-:-:S04]  /*13e0*/  FADD.FTZ R2, -R2, -RZ ;  /* 0x800000ff02027221 */ /* 0x000fc80000010100 */
[----:B------:R-:W-:-:S07]  /*13f0*/  FFMA R25, R25, R2, R25 ;  /* 0x0000000219197223 */ /* 0x000fce0000000019 */
.L_x_470:
[----:B------:R-:W-:Y:S05]  /*1400*/  BSYNC.RECONVERGENT B2 ;  /* 0x0000000000027941 */ /* 0x000fea0003800200 */
.L_x_468:
        /* <DEDUP_REMOVED lines=9> */
[----:B------:R-:W-:Y:S01]  /*14a0*/  MOV R3, R27 ;  /* 0x0000001b00037202 */ /* 0x000fe20000000f00 */
[----:B------:R-:W-:Y:S01]  /*14b0*/  IMAD.MOV.U32 R2, RZ, RZ, R26 ;  /* 0x000000ffff027224 */ /* 0x000fe200078e001a */
[----:B------:R-:W-:-:S07]  /*14c0*/  MOV R4, 0x14e0 ;  /* 0x000014e000047802 */ /* 0x000fce0000000f00 */
[----:B-1----:R-:W-:Y:S05]  /*14d0*/  CALL.REL.NOINC `($__internal_4_$__cuda_sm3x_div_rn_noftz_f32_slowpath) ;  /* 0x000000cc00f47944 */ /* 0x002fea0003c00000 */
.L_x_472:
[----:B------:R-:W-:Y:S05]  /*14e0*/  BSYNC.RECONVERGENT B4 ;  /* 0x0000000000047941 */ /* 0x000fea0003800200 */
.L_x_471:
        /* <DEDUP_REMOVED lines=21> */
.L_x_474:
[----:B------:R-:W0:Y:S02]  /*1640*/  MUFU.RCP R25, R20 ;  /* 0x0000001400197308 */ /* 0x000e240000001000 */
[----:B0-----:R-:W-:-:S04]  /*1650*/  FFMA R2, R20, R25, -1 ;  /* 0xbf80000014027423 */ /* 0x001fc80000000019 */
[----:B------:R-:W-:-:S04]  /*1660*/  FADD.FTZ R2, -R2, -RZ ;  /* 0x800000ff02027221 */ /* 0x000fc80000010100 */
[----:B------:R-:W-:-:S07]  /*1670*/  FFMA R25, R25, R2, R25 ;  /* 0x0000000219197223 */ /* 0x000fce0000000019 */
.L_x_475:
[----:B------:R-:W-:Y:S05]  /*1680*/  BSYNC.RECONVERGENT B2 ;  /* 0x0000000000027941 */ /* 0x000fea0003800200 */
.L_x_473:
        /* <DEDUP_REMOVED lines=13> */
.L_x_477:
[----:B------:R-:W-:Y:S05]  /*1760*/  BSYNC.RECONVERGENT B4 ;  /* 0x0000000000047941 */ /* 0x000fea0003800200 */
.L_x_476:
[----:B------:R-:W-:-:S04]  /*1770*/  FADD R26, R8, R2 ;  /* 0x00000002081a7221 */ /* 0x000fc80000000000 */
[----:B------:R-:W-:-:S04]  /*1780*/  FMUL R3, R26, R25 ;  /* 0x000000191a037220 */ /* 0x000fc80000400000 */
[----:B------:R-:W-:Y:S01]  /*1790*/  FADD R2, R3, -1 ;  /* 0xbf80000003027421 */ /* 0x000fe20000000000 */
[----:B------:R-:W-:-:S04]  /*17a0*/  FMUL R10, R10, R3 ;  /* 0x000000030a0a7220 */ /* 0x000fc80000400000 */
[----:B------:R-:W-:-:S13]  /*17b0*/  FSETP.GTU.AND P0, PT, |R2|, 1.000000003171076851e-30, PT ;  /* 0x0da242600200780b */ /* 0x000fda0003f0c200 */
[----:B------:R-:W-:Y:S05]  /*17c0*/  @!P0 BRA `(.L_x_447) ;  /* 0x0000000000dc8947 */ /* 0x000fea0003800000 */
[----:B------:R-:W-:Y:S01]  /*17d0*/  IADD3 R9, PT, PT, -R9, -0x7, RZ ;  /* 0xfffffff909097810 */ /* 0x000fe20007ffe1ff */
[----:B------:R-:W-:Y:S01]  /*17e0*/  FADD R8, R8, 2 ;  /* 0x4000000008087421 */ /* 0x000fe20000000000 */
[----:B------:R-:W-:Y:S01]  /*17f0*/  IADD3 R2, PT, PT, R11, 0x7, RZ ;  /* 0x000000070b027810 */ /* 0x000fe20007ffe0ff */
        /* <DEDUP_REMOVED lines=10> */
[----:B------:R-:W-:Y:S05]  /*18a0*/  BRA `(.L_x_480) ;  /* 0x0000000000107947 */ /* 0x000fea0003800000 */
.L_x_479:
[----:B------:R-:W0:Y:S02]  /*18b0*/  MUFU.RCP R21, R20 ;  /* 0x0000001400157308 */ /* 0x000e240000001000 */
[----:B0-----:R-:W-:-:S04]  /*18c0*/  FFMA R2, R20, R21, -1 ;  /* 0xbf80000014027423 */ /* 0x001fc80000000015 */
[----:B------:R-:W-:-:S04]  /*18d0*/  FADD.FTZ R2, -R2, -RZ ;  /* 0x800000ff02027221 */ /* 0x000fc80000010100 */
[----:B------:R-:W-:-:S07]  /*18e0*/  FFMA R21, R21, R2, R21 ;  /* 0x0000000215157223 */ /* 0x000fce0000000015 */
.L_x_480:
[----:B------:R-:W-:Y:S05]  /*18f0*/  BSYNC.RECONVERGENT B2 ;  /* 0x0000000000027941 */ /* 0x000fea0003800200 */
.L_x_478:
[----:B------:R-:W0:Y:S01]  /*1900*/  MUFU.RCP R3, R26 ;  /* 0x0000001a00037308 */ /* 0x000e220000001000 */
[----:B------:R-:W-:Y:S01]  /*1910*/  BSSY.RECONVERGENT B4, `(.L_x_481) ;  /* 0x000000d000047945 */ /* 0x000fe20003800200 */
[----:B------:R-:W-:-:S06]  /*1920*/  IMAD.MOV.U32 R25, RZ, RZ, R21 ;  /* 0x000000ffff197224 */ /* 0x000fcc00078e0015 */
        /* <DEDUP_REMOVED lines=11> */
.L_x_482:
[----:B------:R-:W-:Y:S05]  /*19e0*/  BSYNC.RECONVERGENT B4 ;  /* 0x0000000000047941 */ /* 0x000fea0003800200 */
.L_x_481:
[----:B------:R-:W-:-:S04]  /*19f0*/  FADD R26, R8, R2 ;  /* 0x00000002081a7221 */ /* 0x000fc80000000000 */
[----:B------:R-:W-:-:S04]  /*1a00*/  FMUL R3, R25, R26 ;  /* 0x0000001a19037220 */ /* 0x000fc80000400000 */
[----:B------:R-:W-:Y:S01]  /*1a10*/  FADD R2, R3, -1 ;  /* 0xbf80000003027421 */ /* 0x000fe20000000000 */
[----:B------:R-:W-:-:S04]  /*1a20*/  FMUL R10, R10, R3 ;  /* 0x000000030a0a7220 */ /* 0x000fc80000400000 */
[----:B------:R-:W-:-:S13]  /*1a30*/  FSETP.GTU.AND P0, PT, |R2|, 1.000000003171076851e-30, PT ;  /* 0x0da242600200780b */ /* 0x000fda0003f0c200 */
[----:B------:R-:W-:Y:S05]  /*1a40*/  @!P0 BRA `(.L_x_447) ;  /* 0x00000000003c8947 */ /* 0x000fea0003800000 */
[----:B------:R-:W-:-:S04]  /*1a50*/  IADD3 R11, PT, PT, R11, 0x8, RZ ;  /* 0x000000080b0b7810 */ /* 0x000fc80007ffe0ff */
[----:B------:R-:W-:-:S13]  /*1a60*/  ISETP.NE.AND P0, PT, R11, 0x77359401, PT ;  /* 0x773594010b00780c */ /* 0x000fda0003f05270 */
[----:B------:R-:W-:Y:S05]  /*1a70*/  @P0 BRA `(.L_x_483) ;  /* 0xffffffe800f40947 */ /* 0x000fea000383ffff */
[----:B------:R-:W-:Y:S02]  /*1a80*/  HFMA2 R2, -RZ, RZ, 3.7421875, 0 ;  /* 0x437c0000ff027431 */ /* 0x000fe400000001ff */
[----:B------:R-:W-:-:S04]  /*1a90*/  IMAD.MOV.U32 R3, RZ, RZ, 0x3bbb989d ;  /* 0x3bbb989dff037424 */ /* 0x000fc800078e00ff */
[----:B------:R-:W-:-:S04]  /*1aa0*/  FFMA.SAT R3, R0, -R3, 0.5 ;  /* 0x3f00000000037423 */ /* 0x000fc80000002803 */
[----:B------:R-:W-:-:S04]  /*1ab0*/  FFMA.RM R2, R3, R2, 12582913 ;  /* 0x4b40000103027423 */ /* 0x000fc80000004002 */
[C---:B------:R-:W-:Y:S01]  /*1ac0*/  FADD R3, R2.reuse, -12583039 ;  /* 0xcb40007f02037421 */ /* 0x040fe20000000000 */
[----:B------:R-:W-:-:S03]  /*1ad0*/  SHF.L.U32 R2, R2, 0x17, RZ ;  /* 0x0000001702027819 */ /* 0x000fc600000006ff */
[----:B------:R-:W-:-:S04]  /*1ae0*/  FFMA R3, R0, -1.4426950216293334961, -R3 ;  /* 0xbfb8aa3b00037823 */ /* 0x000fc80000000803 */
[----:B------:R-:W-:-:S06]  /*1af0*/  FFMA R3, R0, -1.925963033500011079e-08, R3 ;  /* 0xb2a5706000037823 */ /* 0x000fcc0000000003 */
[----:B------:R-:W0:Y:S02]  /*1b00*/  MUFU.EX2 R3, R3 ;  /* 0x0000000300037308 */ /* 0x000e240000000800 */
[----:B0-----:R-:W-:-:S04]  /*1b10*/  FMUL R9, R2, R3 ;  /* 0x0000000302097220 */ /* 0x001fc80000400000 */
[----:B------:R-:W-:Y:S01]  /*1b20*/  FMUL R8, R10, R9 ;  /* 0x000000090a087220 */ /* 0x000fe20000400000 */
[----:B------:R-:W-:Y:S06]  /*1b30*/  BRA `(.L_x_437) ;  /* 0x0000001000c47947 */ /* 0x000fec0003800000 */
.L_x_447:
[----:B------:R-:W-:Y:S01]  /*1b40*/  MOV R3, 0x3bbb989d ;  /* 0x3bbb989d00037802 */ /* 0x000fe20000000f00 */
        /* <DEDUP_REMOVED lines=11> */
.L_x_438:
[C---:B------:R-:W-:Y:S01]  /*1c00*/  FMUL R3, R0.reuse, 8388608 ;  /* 0x4b00000000037820 */ /* 0x040fe20000400000 */
[----:B------:R-:W-:Y:S01]  /*1c10*/  FSETP.GEU.AND P0, PT, R0, 1.175494350822287508e-38, PT ;  /* 0x008000000000780b */ /* 0x000fe20003f0e000 */
[----:B------:R-:W-:Y:S01]  /*1c20*/  IMAD.MOV.U32 R9, RZ, RZ, 0x3e055027 ;  /* 0x3e055027ff097424 */ /* 0x000fe200078e00ff */
[----:B------:R-:W-:Y:S02]  /*1c30*/  BSSY.RECONVERGENT B1, `(.L_x_484) ;  /* 0x0000039000017945 */ /* 0x000fe40003800200 */
[----:B------:R-:W-:-:S04]  /*1c40*/  FSEL R3, R3, R0, !P0 ;  /* 0x0000000003037208 */ /* 0x000fc80004000000 */
[C---:B------:R-:W-:Y:S02]  /*1c50*/  IADD3 R2, PT, PT, R3.reuse, -0x3f2aaaab, RZ ;  /* 0xc0d5555503027810 */ /* 0x040fe40007ffe0ff */
[C---:B------:R-:W-:Y:S02]  /*1c60*/  ISETP.GT.U32.AND P1, PT, R3.reuse, 0x7f7fffff, PT ;  /* 0x7f7fffff0300780c */ /* 0x040fe40003f24070 */
[----:B------:R-:W-:Y:S02]  /*1c70*/  LOP3.LUT R4, R2, 0xff800000, RZ, 0xc0, !PT ;  /* 0xff80000002047812 */ /* 0x000fe400078ec0ff */
[C---:B------:R-:W-:Y:S02]  /*1c80*/  FSETP.NEU.AND P2, PT, R3.reuse, RZ, PT ;  /* 0x000000ff0300720b */ /* 0x040fe40003f4d000 */
[----:B------:R-:W-:-:S05]  /*1c90*/  IADD3 R2, PT, PT, R3, -R4, RZ ;  /* 0x8000000403027210 */ /* 0x000fca0007ffe0ff */
[----:B------:R-:W-:Y:S01]  /*1ca0*/  FADD R8, R2, -1 ;  /* 0xbf80000002087421 */ /* 0x000fe20000000000 */
[----:B------:R-:W-:-:S03]  /*1cb0*/  FSEL R2, RZ, -23, P0 ;  /* 0xc1b80000ff027808 */ /* 0x000fc60000000000 */
[----:B------:R-:W-:-:S04]  /*1cc0*/  FFMA R9, R8, -R9, 0.14084610342979431152 ;  /* 0x3e1039f608097423 */ /* 0x000fc80000000809 */
[----:B------:R-:W-:-:S04]  /*1cd0*/  FFMA R9, R8, R9, -0.12148627638816833496 ;  /* 0xbdf8cdcc08097423 */ /* 0x000fc80000000009 */
[----:B------:R-:W-:-:S04]  /*1ce0*/  FFMA R9, R8, R9, 0.13980610668659210205 ;  /* 0x3e0f295508097423 */ /* 0x000fc80000000009 */
[----:B------:R-:W-:-:S04]  /*1cf0*/  FFMA R9, R8, R9, -0.16684235632419586182 ;  /* 0xbe2ad8b908097423 */ /* 0x000fc80000000009 */
[----:B------:R-:W-:-:S04]  /*1d00*/  FFMA R9, R8, R9, 0.20012299716472625732 ;  /* 0x3e4ced0b08097423 */ /* 0x000fc80000000009 */
[----:B------:R-:W-:-:S04]  /*1d10*/  FFMA R9, R8, R9, -0.24999669194221496582 ;  /* 0xbe7fff2208097423 */ /* 0x000fc80000000009 */
[----:B------:R-:W-:-:S04]  /*1d20*/  FFMA R9, R8, R9, 0.33333182334899902344 ;  /* 0x3eaaaa7808097423 */ /* 0x000fc80000000009 */
[C---:B0-----:R-:W-:Y:S01]  /*1d30*/  FFMA R11, R8.reuse, R9, -0.5 ;  /* 0xbf000000080b7423 */ /* 0x041fe20000000009 */
[----:B------:R-:W-:Y:S02]  /*1d40*/  I2FP.F32.S32 R9, R4 ;  /* 0x0000000400097245 */ /* 0x000fe40000201400 */
[----:B------:R-:W-:Y:S01]  /*1d50*/  IADD3 R4, PT, PT, R5, 0x2, RZ ;  /* 0x0000000205047810 */ /* 0x000fe20007ffe0ff */
[----:B------:R-:W-:Y:S02]  /*1d60*/  FMUL R11, R8, R11 ;  /* 0x0000000b080b7220 */ /* 0x000fe40000400000 */
[----:B------:R-:W-:Y:S01]  /*1d70*/  FFMA R9, R9, 1.1920928955078125e-07, R2 ;  /* 0x3400000009097823 */ /* 0x000fe20000000002 */
[----:B------:R-:W-:Y:S01]  /*1d80*/  ISETP.GT.U32.AND P0, PT, R4, 0x4, PT ;  /* 0x000000040400780c */ /* 0x000fe20003f04070 */
[----:B------:R-:W-:Y:S01]  /*1d90*/  FFMA R8, R8, R11, R8 ;  /* 0x0000000b08087223 */ /* 0x000fe20000000008 */
[----:B------:R-:W-:Y:S01]  /*1da0*/  MOV R2, 0x7f800000 ;  /* 0x7f80000000027802 */ /* 0x000fe20000000f00 */
[----:B------:R-:W-:-:S02]  /*1db0*/  HFMA2 R11, -RZ, RZ, 0, 5.9604644775390625e-08 ;  /* 0x00000001ff0b7431 */ /* 0x000fc400000001ff */
[----:B------:R-:W-:Y:S01]  /*1dc0*/  FFMA R9, R9, 0.69314718246459960938, R8 ;  /* 0x3f31721809097823 */ /* 0x000fe20000000008 */
[----:B-1----:R-:W-:Y:S02]  /*1dd0*/  IMAD.MOV.U32 R8, RZ, RZ, R15 ;  /* 0x000000ffff087224 */ /* 0x002fe400078e000f */
[----:B------:R-:W-:-:S05]  /*1de0*/  @P1 FFMA R9, R3, R2, +INF ;  /* 0x7f80000003091423 */ /* 0x000fca0000000002 */
[----:B------:R-:W-:Y:S05]  /*1df0*/  @P0 BRA `(.L_x_485) ;  /* 0x0000000000700947 */ /* 0x000fea0003800000 */
[C---:B------:R-:W-:Y:S01]  /*1e00*/  FMUL R3, R0.reuse, 8388608 ;  /* 0x4b00000000037820 */ /* 0x040fe20000400000 */
[----:B------:R-:W-:Y:S02]  /*1e10*/  FSETP.GEU.AND P0, PT, R0, 1.175494350822287508e-38, PT ;  /* 0x008000000000780b */ /* 0x000fe40003f0e000 */
[----:B------:R-:W-:Y:S02]  /*1e20*/  MOV R21, 0x3e055027 ;  /* 0x3e05502700157802 */ /* 0x000fe40000000f00 */
[----:B------:R-:W-:-:S04]  /*1e30*/  FSEL R3, R3, R0, !P0 ;  /* 0x0000000003037208 */ /* 0x000fc80004000000 */
[----:B------:R-:W-:-:S04]  /*1e40*/  IADD3 R2, PT, PT, R3, -0x3f2aaaab, RZ ;  /* 0xc0d5555503027810 */ /* 0x000fc80007ffe0ff */
[----:B------:R-:W-:-:S04]  /*1e50*/  LOP3.LUT R4, R2, 0xff800000, RZ, 0xc0, !PT ;  /* 0xff80000002047812 */ /* 0x000fc800078ec0ff */
[----:B------:R-:W-:-:S05]  /*1e60*/  IADD3 R2, PT, PT, R3, -R4, RZ ;  /* 0x8000000403027210 */ /* 0x000fca0007ffe0ff */
[----:B------:R-:W-:Y:S01]  /*1e70*/  FADD R8, R2, -1 ;  /* 0xbf80000002087421 */ /* 0x000fe20000000000 */
[----:B------:R-:W-:Y:S02]  /*1e80*/  FSEL R2, RZ, -23, P0 ;  /* 0xc1b80000ff027808 */ /* 0x000fe40000000000 */
[----:B------:R-:W-:Y:S01]  /*1e90*/  ISETP.GT.U32.AND P0, PT, R3, 0x7f7fffff, PT ;  /* 0x7f7fffff0300780c */ /* 0x000fe20003f04070 */
[----:B------:R-:W-:-:S04]  /*1ea0*/  FFMA R21, R8, -R21, 0.14084610342979431152 ;  /* 0x3e1039f608157423 */ /* 0x000fc80000000815 */
[----:B------:R-:W-:-:S04]  /*1eb0*/  FFMA R21, R8, R21, -0.12148627638816833496 ;  /* 0xbdf8cdcc08157423 */ /* 0x000fc80000000015 */
[----:B------:R-:W-:-:S04]  /*1ec0*/  FFMA R21, R8, R21, 0.13980610668659210205 ;  /* 0x3e0f295508157423 */ /* 0x000fc80000000015 */
[----:B------:R-:W-:-:S04]  /*1ed0*/  FFMA R21, R8, R21, -0.16684235632419586182 ;  /* 0xbe2ad8b908157423 */ /* 0x000fc80000000015 */
[----:B------:R-:W-:-:S04]  /*1ee0*/  FFMA R21, R8, R21, 0.20012299716472625732 ;  /* 0x3e4ced0b08157423 */ /* 0x000fc80000000015 */
[----:B------:R-:W-:-:S04]  /*1ef0*/  FFMA R21, R8, R21, -0.24999669194221496582 ;  /* 0xbe7fff2208157423 */ /* 0x000fc80000000015 */
[----:B------:R-:W-:-:S04]  /*1f00*/  FFMA R21, R8, R21, 0.33333182334899902344 ;  /* 0x3eaaaa7808157423 */ /* 0x000fc80000000015 */
[C---:B------:R-:W-:Y:S01]  /*1f10*/  FFMA R23, R8.reuse, R21, -0.5 ;  /* 0xbf00000008177423 */ /* 0x040fe20000000015 */
[----:B------:R-:W-:Y:S01]  /*1f20*/  I2FP.F32.S32 R21, R4 ;  /* 0x0000000400157245 */ /* 0x000fe20000201400 */
[----:B------:R-:W-:Y:S02]  /*1f30*/  IMAD.MOV.U32 R4, RZ, RZ, 0x7f800000 ;  /* 0x7f800000ff047424 */ /* 0x000fe400078e00ff */
[C---:B------:R-:W-:Y:S02]  /*1f40*/  FMUL R23, R8.reuse, R23 ;  /* 0x0000001708177220 */ /* 0x040fe40000400000 */
[----:B------:R-:W-:Y:S02]  /*1f50*/  FFMA R2, R21, 1.1920928955078125e-07, R2 ;  /* 0x3400000015027823 */ /* 0x000fe40000000002 */
[----:B------:R-:W-:-:S04]  /*1f60*/  FFMA R23, R8, R23, R8 ;  /* 0x0000001708177223 */ /* 0x000fc80000000008 */
[----:B------:R-:W-:Y:S01]  /*1f70*/  FFMA R2, R2, 0.69314718246459960938, R23 ;  /* 0x3f31721802027823 */ /* 0x000fe20000000017 */
[C---:B------:R-:W-:Y:S01]  /*1f80*/  @P0 FFMA R2, R3.reuse, R4, +INF ;  /* 0x7f80000003020423 */ /* 0x040fe20000000004 */
[----:B------:R-:W-:-:S03]  /*1f90*/  FSETP.NEU.AND P0, PT, R3, RZ, PT ;  /* 0x000000ff0300720b */ /* 0x000fc60003f0d000 */
[----:B------:R-:W-:-:S05]  /*1fa0*/  FADD R2, -R2, -0.57721567153930664062 ;  /* 0xbf13c46802027421 */ /* 0x000fca0000000100 */
[----:B------:R-:W-:-:S07]  /*1fb0*/  FSEL R8, R2, +INF , P0 ;  /* 0x7f80000002087808 */ /* 0x000fce0000000000 */
.L_x_485:
[----:B------:R-:W-:Y:S05]  /*1fc0*/  BSYNC.RECONVERGENT B1 ;  /* 0x0000000000017941 */ /* 0x000fea0003800200 */
.L_x_484:
[----:B------:R-:W-:Y:S02]  /*1fd0*/  MOV R10, 0x3f800000 ;  /* 0x3f800000000a7802 */ /* 0x000fe40000000f00 */
[----:B------:R-:W-:-:S07]  /*1fe0*/  FSEL R9, R9, -INF , P2 ;  /* 0xff80000009097808 */ /* 0x000fce0001000000 */
.L_x_513:
[----:B---3-5:R-:W-:Y:S01]  /*1ff0*/  I2FP.F32.U32 R21, R11 ;  /* 0x0000000b00157245 */ /* 0x028fe20000201000 */
[----:B------:R-:W-:Y:S03]  /*2000*/  BSSY.RECONVERGENT B4, `(.L_x_486) ;  /* 0x000000d000047945 */ /* 0x000fe60003800200 */
[----:B------:R-:W0:Y:S08]  /*2010*/  MUFU.RCP R2, R21 ;  /* 0x0000001500027308 */ /* 0x000e300000001000 */
[----:B------:R-:W1:Y:S01]  /*2020*/  FCHK P0, -R0, R21 ;  /* 0x0000001500007302 */ /* 0x000e620000000100 */
[----:B0-----:R-:W-:-:S04]  /*2030*/  FFMA R3, -R21, R2, 1 ;  /* 0x3f80000015037423 */ /* 0x001fc80000000102 */
[----:B------:R-:W-:-:S04]  /*2040*/  FFMA R3, R2, R3, R2 ;  /* 0x0000000302037223 */ /* 0x000fc80000000002 */
[----:B------:R-:W-:-:S04]  /*2050*/  FFMA R2, -R0, R3, RZ ;  /* 0x0000000300027223 */ /* 0x000fc800000001ff */
[----:B------:R-:W-:-:S04]  /*2060*/  FFMA R4, -R21, R2, -R0 ;  /* 0x0000000215047223 */ /* 0x000fc80000000900 */
[----:B------:R-:W-:Y:S01]  /*2070*/  FFMA R2, R3, R4, R2 ;  /* 0x0000000403027223 */ /* 0x000fe20000000002 */
[----:B-12---:R-:W-:Y:S06]  /*2080*/  @!P0 BRA `(.L_x_487) ;  /* 0x0000000000108947 */ /* 0x006fec0003800000 */
[----:B------:R-:W-:Y:S01]  /*2090*/  MOV R2, R21 ;  /* 0x0000001500027202 */ /* 0x000fe20000000f00 */
[----:B------:R-:W-:Y:S01]  /*20a0*/  FADD R3, -R0, -RZ ;  /* 0x800000ff00037221 */ /* 0x000fe20000000100 */
[----:B------:R-:W-:-:S07]  /*20b0*/  MOV R4, 0x20d0 ;  /* 0x000020d000047802 */ /* 0x000fce0000000f00 */
[----:B------:R-:W-:Y:S05]  /*20c0*/  CALL.REL.NOINC `($__internal_4_$__cuda_sm3x_div_rn_noftz_f32_slowpath) ;  /* 0x000000c000f87944 */ /* 0x000fea0003c00000 */
.L_x_487:
[----:B------:R-:W-:Y:S05]  /*20d0*/  BSYNC.RECONVERGENT B4 ;  /* 0x0000000000047941 */ /* 0x000fea0003800200 */
.L_x_486:
[----:B------:R-:W-:Y:S01]  /*20e0*/  ISETP.NE.AND P0, PT, R11, R6, PT ;  /* 0x000000060b00720c */ /* 0x000fe20003f05270 */
[----:B------:R-:W-:Y:S01]  /*20f0*/  BSSY.RECONVERGENT B4, `(.L_x_488) ;  /* 0x00000cf000047945 */ /* 0x000fe20003800200 */
[----:B------:R-:W-:-:S11]  /*2100*/  FMUL R10, R2, R10 ;  /* 0x0000000a020a7220 */ /* 0x000fd60000400000 */
[----:B------:R-:W-:Y:S05]  /*2110*/  @P0 BRA `(.L_x_489) ;  /* 0x0000000800ec0947 */ /* 0x000fea0003800000 */
[----:B------:R-:W-:Y:S01]  /*2120*/  ISETP.GE.AND P0, PT, R5, 0x3, PT ;  /* 0x000000030500780c */ /* 0x000fe20003f06270 */
[----:B------:R-:W-:Y:S01]  /*2130*/  BSSY.RECONVERGENT B2, `(.L_x_490) ;  /* 0x00000b6000027945 */ /* 0x000fe20003800200 */
[----:B------:R-:W-:-:S11]  /*2140*/  HFMA2 R30, -RZ, RZ, -1.7685546875, -4.40625 ;  /* 0xbf13c468ff1e7431 */ /* 0x000fd600000001ff */
[----:B------:R-:W-:Y:S05]  /*2150*/  @!P0 BRA `(.L_x_491) ;  /* 0x0000000800cc8947 */ /* 0x000fea0003800000 */
[----:B------:R-:W-:Y:S01]  /*2160*/  ISETP.GE.U32.AND P0, PT, R16, 0x3, PT ;  /* 0x000000031000780c */ /* 0x000fe20003f06070 */
[----:B------:R-:W-:Y:S01]  /*2170*/  BSSY.RECONVERGENT B5, `(.L_x_492) ;  /* 0x0000068000057945 */ /* 0x000fe20003800200 */
[----:B------:R-:W-:Y:S01]  /*2180*/  IMAD.MOV.U32 R26, RZ, RZ, 0x1 ;  /* 0x00000001ff1a7424 */ /* 0x000fe200078e00ff */
[----:B------:R-:W-:Y:S02]  /*2190*/  MOV R24, 0x0 ;  /* 0x0000000000187802 */ /* 0x000fe40000000f00 */
[----:B------:R-:W-:-:S08]  /*21a0*/  MOV R25, 0xbfe2788d ;  /* 0xbfe2788d00197802 */ /* 0x000fd00000000f00 */
[----:B------:R-:W-:Y:S05]  /*21b0*/  @!P0 BRA `(.L_x_493) ;  /* 0x00000004008c8947 */ /* 0x000fea0003800000 */
[----:B------:R-:W-:Y:S01]  /*21c0*/  BSSY.RECONVERGENT B6, `(.L_x_494) ;  /* 0x0000061000067945 */ /* 0x000fe20003800200 */
[----:B------:R-:W-:Y:S01]  /*21d0*/  MOV R26, 0x1 ;  /* 0x00000001001a7802 */ /* 0x000fe20000000f00 */
[----:B------:R-:W-:-:S07]  /*21e0*/  IMAD.MOV.U32 R30, RZ, RZ, -0x40ec3b98 ;  /* 0xbf13c468ff1e7424 */ /* 0x000fce00078e00ff */
.L_x_503:
[----:B0-----:R-:W0:Y:S01]  /*21f0*/  I2F.F64.U32 R2, R26 ;  /* 0x0000001a00027312 */ /* 0x001e220000201800 */
        /* <DEDUP_REMOVED lines=9> */
[----:B-1----:R-:W-:Y:S10]  /*2290*/  @P0 BRA `(.L_x_496) ;  /* 0x00000000001c0947 */ /* 0x002ff40003800000 */
[----:B------:R-:W-:Y:S02]  /*22a0*/  LOP3.LUT R20, R3, 0x7fffffff, RZ, 0xc0, !PT ;  /* 0x7fffffff03147812 */ /* 0x000fe400078ec0ff */
[----:B------:R-:W-:Y:S02]  /*22b0*/  MOV R22, R2 ;  /* 0x0000000200167202 */ /* 0x000fe40000000f00 */
[----:B------:R-:W-:Y:S02]  /*22c0*/  IADD3 R20, PT, PT, R20, -0x100000, RZ ;  /* 0xfff0000014147810 */ /* 0x000fe40007ffe0ff */
[----:B------:R-:W-:-:S07]  /*22d0*/  MOV R4, 0x22f0 ;  /* 0x000022f000047802 */ /* 0x000fce0000000f00 */
[----:B------:R-:W-:Y:S05]  /*22e0*/  CALL.REL.NOINC `($__internal_2_$__cuda_sm20_dblrcp_rn_slowpath_v3) ;  /* 0x000000b800f47944 */ /* 0x000fea0003c00000 */
[----:B------:R-:W-:Y:S01]  /*22f0*/  IMAD.MOV.U32 R24, RZ, RZ, R2 ;  /* 0x000000ffff187224 */ /* 0x000fe200078e0002 */
[----:B------:R-:W-:-:S07]  /*2300*/  MOV R25, R3 ;  /* 0x0000000300197202 */ /* 0x000fce0000000f00 */
.L_x_496:
[----:B------:R-:W-:Y:S05]  /*2310*/  BSYNC.RECONVERGENT B7 ;  /* 0x0000000000077941 */ /* 0x000fea0003800200 */
.L_x_495:
[----:B------:R-:W-:Y:S01]  /*2320*/  IADD3 R2, PT, PT, R26, 0x1, RZ ;  /* 0x000000011a027810 */ /* 0x000fe20007ffe0ff */
[----:B------:R-:W0:Y:S01]  /*2330*/  F2F.F64.F32 R30, R30 ;  /* 0x0000001e001e7310 */ /* 0x000e220000201800 */
[----:B------:R-:W-:Y:S07]  /*2340*/  BSSY.RECONVERGENT B7, `(.L_x_497) ;  /* 0x0000014000077945 */ /* 0x000fee0003800200 */
[----:B------:R-:W1:Y:S01]  /*2350*/  I2F.F64.U32 R2, R2 ;  /* 0x0000000200027312 */ /* 0x000e620000201800 */
[----:B0-----:R-:W-:-:S07]  /*2360*/  DADD R24, R30, R24 ;  /* 0x000000001e187229 */ /* 0x001fce0000000018 */
[----:B-1----:R-:W0:Y:S01]  /*2370*/  MUFU.RCP64H R21, R3 ;  /* 0x0000000300157308 */ /* 0x002e220000001800 */
[----:B------:R-:W-:-:S04]  /*2380*/  IADD3 R20, PT, PT, R3, 0x300402, RZ ;  /* 0x0030040203147810 */ /* 0x000fc80007ffe0ff */
[----:B------:R-:W-:-:S03]  /*2390*/  FSETP.GEU.AND P0, PT, |R20|, 5.8789094863358348022e-39, PT ;  /* 0x004004021400780b */ /* 0x000fc60003f0e200 */
[----:B------:R1:W2:Y:S01]  /*23a0*/  F2F.F32.F64 R24, R24 ;  /* 0x0000001800187310 */ /* 0x0002a20000301000 */
[----:B0-----:R-:W-:-:S08]  /*23b0*/  DFMA R22, -R2, R20, 1 ;  /* 0x3ff000000216742b */ /* 0x001fd00000000114 */
[----:B------:R-:W-:-:S08]  /*23c0*/  DFMA R22, R22, R22, R22 ;  /* 0x000000161616722b */ /* 0x000fd00000000016 */
[----:B------:R-:W-:-:S08]  /*23d0*/  DFMA R22, R20, R22, R20 ;  /* 0x000000161416722b */ /* 0x000fd00000000014 */
[----:B------:R-:W-:-:S08]  /*23e0*/  DFMA R28, -R2, R22, 1 ;  /* 0x3ff00000021c742b */ /* 0x000fd00000000116 */
[----:B------:R-:W-:Y:S01]  /*23f0*/  DFMA R22, R22, R28, R22 ;  /* 0x0000001c1616722b */ /* 0x000fe20000000016 */
[----:B-12---:R-:W-:Y:S10]  /*2400*/  @P0 BRA `(.L_x_498) ;  /* 0x00000000001c0947 */ /* 0x006ff40003800000 */
[----:B------:R-:W-:Y:S01]  /*2410*/  LOP3.LUT R20, R3, 0x7fffffff, RZ, 0xc0, !PT ;  /* 0x7fffffff03147812 */ /* 0x000fe200078ec0ff */
[----:B------:R-:W-:Y:S01]  /*2420*/  IMAD.MOV.U32 R22, RZ, RZ, R2 ;  /* 0x000000ffff167224 */ /* 0x000fe200078e0002 */
[----:B------:R-:W-:Y:S02]  /*2430*/  MOV R4, 0x2460 ;  /* 0x0000246000047802 */ /* 0x000fe40000000f00 */
[----:B------:R-:W-:-:S07]  /*2440*/  IADD3 R20, PT, PT, R20, -0x100000, RZ ;  /* 0xfff0000014147810 */ /* 0x000fce0007ffe0ff */
[----:B------:R-:W-:Y:S05]  /*2450*/  CALL.REL.NOINC `($__internal_2_$__cuda_sm20_dblrcp_rn_slowpath_v3) ;  /* 0x000000b800987944 */ /* 0x000fea0003c00000 */
[----:B------:R-:W-:Y:S02]  /*2460*/  MOV R22, R2 ;  /* 0x0000000200167202 */ /* 0x000fe40000000f00 */
[----:B------:R-:W-:-:S07]  /*2470*/  MOV R23, R3 ;  /* 0x0000000300177202 */ /* 0x000fce0000000f00 */
.L_x_498:
[----:B------:R-:W-:Y:S05]  /*2480*/  BSYNC.RECONVERGENT B7 ;  /* 0x0000000000077941 */ /* 0x000fea0003800200 */
.L_x_497:
[----:B------:R-:W-:Y:S01]  /*2490*/  VIADD R2, R26, 0x2 ;  /* 0x000000021a027836 */ /* 0x000fe20000000000 */
[----:B------:R-:W0:Y:S01]  /*24a0*/  F2F.F64.F32 R24, R24 ;  /* 0x0000001800187310 */ /* 0x000e220000201800 */
[----:B------:R-:W-:Y:S07]  /*24b0*/  BSSY.RECONVERGENT B7, `(.L_x_499) ;  /* 0x0000014000077945 */ /* 0x000fee0003800200 */
[----:B------:R-:W1:Y:S01]  /*24c0*/  I2F.F64.U32 R2, R2 ;  /* 0x0000000200027312 */ /* 0x000e620000201800 */
[----:B0-----:R-:W-:-:S07]  /*24d0*/  DADD R30, R24, R22 ;  /* 0x00000000181e7229 */ /* 0x001fce0000000016 */
[----:B------:R0:W2:Y:S01]  /*24e0*/  F2F.F32.F64 R27, R30 ;  /* 0x0000001e001b7310 */ /* 0x0000a20000301000 */
[----:B-1----:R-:W-:-:S04]  /*24f0*/  IADD3 R20, PT, PT, R3, 0x300402, RZ ;  /* 0x0030040203147810 */ /* 0x002fc80007ffe0ff */
[----:B------:R-:W-:-:S03]  /*2500*/  FSETP.GEU.AND P0, PT, |R20|, 5.8789094863358348022e-39, PT ;  /* 0x004004021400780b */ /* 0x000fc60003f0e200 */
[----:B------:R-:W1:Y:S02]  /*2510*/  MUFU.RCP64H R21, R3 ;  /* 0x0000000300157308 */ /* 0x000e640000001800 */
[----:B-1----:R-:W-:-:S08]  /*2520*/  DFMA R28, -R2, R20, 1 ;  /* 0x3ff00000021c742b */ /* 0x002fd00000000114 */
[----:B------:R-:W-:-:S08]  /*2530*/  DFMA R28, R28, R28, R28 ;  /* 0x0000001c1c1c722b */ /* 0x000fd0000000001c */
[----:B------:R-:W-:-:S08]  /*2540*/  DFMA R28, R20, R28, R20 ;  /* 0x0000001c141c722b */ /* 0x000fd00000000014 */
[----:B------:R-:W-:-:S08]  /*2550*/  DFMA R22, -R2, R28, 1 ;  /* 0x3ff000000216742b */ /* 0x000fd0000000011c */
[----:B------:R-:W-:Y:S01]  /*2560*/  DFMA R28, R28, R22, R28 ;  /* 0x000000161c1c722b */ /* 0x000fe2000000001c */
[----:B0-2---:R-:W-:Y:S10]  /*2570*/  @P0 BRA `(.L_x_500) ;  /* 0x00000000001c0947 */ /* 0x005ff40003800000 */
[----:B------:R-:W-:Y:S02]  /*2580*/  LOP3.LUT R20, R3, 0x7fffffff, RZ, 0xc0, !PT ;  /* 0x7fffffff03147812 */ /* 0x000fe400078ec0ff */
[----:B------:R-:W-:Y:S02]  /*2590*/  MOV R22, R2 ;  /* 0x0000000200167202 */ /* 0x000fe40000000f00 */
[----:B------:R-:W-:Y:S02]  /*25a0*/  IADD3 R20, PT, PT, R20, -0x100000, RZ ;  /* 0xfff0000014147810 */ /* 0x000fe40007ffe0ff */
[----:B------:R-:W-:-:S07]  /*25b0*/  MOV R4, 0x25d0 ;  /* 0x000025d000047802 */ /* 0x000fce0000000f00 */
[----:B------:R-:W-:Y:S05]  /*25c0*/  CALL.REL.NOINC `($__internal_2_$__cuda_sm20_dblrcp_rn_slowpath_v3) ;  /* 0x000000b8003c7944 */ /* 0x000fea0003c00000 */
[----:B------:R-:W-:Y:S01]  /*25d0*/  IMAD.MOV.U32 R28, RZ, RZ, R2 ;  /* 0x000000ffff1c7224 */ /* 0x000fe200078e0002 */
[----:B------:R-:W-:-:S07]  /*25e0*/  MOV R29, R3 ;  /* 0x00000003001d7202 */ /* 0x000fce0000000f00 */
.L_x_500:
[----:B------:R-:W-:Y:S05]  /*25f0*/  BSYNC.RECONVERGENT B7 ;  /* 0x0000000000077941 */ /* 0x000fea0003800200 */
.L_x_499:
[----:B------:R-:W-:Y:S01]  /*2600*/  IADD3 R24, PT, PT, R26, 0x3, RZ ;  /* 0x000000031a187810 */ /* 0x000fe20007ffe0ff */
        /* <DEDUP_REMOVED lines=14> */
[----:B------:R-:W-:Y:S01]  /*26f0*/  LOP3.LUT R20, R3, 0x7fffffff, RZ, 0xc0, !PT ;  /* 0x7fffffff03147812 */ /* 0x000fe200078ec0ff */
[----:B------:R-:W-:Y:S01]  /*2700*/  IMAD.MOV.U32 R22, RZ, RZ, R2 ;  /* 0x000000ffff167224 */ /* 0x000fe200078e0002 */
[----:B------:R-:W-:Y:S02]  /*2710*/  MOV R4, 0x2740 ;  /* 0x0000274000047802 */ /* 0x000fe40000000f00 */
[----:B------:R-:W-:-:S07]  /*2720*/  IADD3 R20, PT, PT, R20, -0x100000, RZ ;  /* 0xfff0000014147810 */ /* 0x000fce0007ffe0ff */
[----:B------:R-:W-:Y:S05]  /*2730*/  CALL.REL.NOINC `($__internal_2_$__cuda_sm20_dblrcp_rn_slowpath_v3) ;  /* 0x000000b400e07944 */ /* 0x000fea0003c00000 */
[----:B------:R-:W-:Y:S02]  /*2740*/  MOV R22, R2 ;  /* 0x0000000200167202 */ /* 0x000fe40000000f00 */
[----:B------:R-:W-:-:S07]  /*2750*/  MOV R23, R3 ;  /* 0x0000000300177202 */ /* 0x000fce0000000f00 */
.L_x_502:
[----:B------:R-:W-:Y:S05]  /*2760*/  BSYNC.RECONVERGENT B7 ;  /* 0x0000000000077941 */ /* 0x000fea0003800200 */
.L_x_501:
[----:B------:R-:W0:Y:S01]  /*2770*/  F2F.F64.F32 R2, R25 ;  /* 0x0000001900027310 */ /* 0x000e220000201800 */
[----:B------:R-:W-:Y:S01]  /*2780*/  ISETP.NE.AND P0, PT, R24, R19, PT ;  /* 0x000000131800720c */ /* 0x000fe20003f05270 */
[----:B------:R-:W-:Y:S01]  /*2790*/  VIADD R26, R26, 0x4 ;  /* 0x000000041a1a7836 */ /* 0x000fe20000000000 */
[----:B0-----:R-:W-:-:S06]  /*27a0*/  DADD R2, R2, R22 ;  /* 0x0000000002027229 */ /* 0x001fcc0000000016 */
[----:B------:R0:W1:Y:S05]  /*27b0*/  F2F.F32.F64 R30, R2 ;  /* 0x00000002001e7310 */ /* 0x00006a0000301000 */
[----:B------:R-:W-:Y:S05]  /*27c0*/  @P0 BRA `(.L_x_503) ;  /* 0xfffffff800880947 */ /* 0x000fea000383ffff */
[----:B------:R-:W-:Y:S05]  /*27d0*/  BSYNC.RECONVERGENT B6 ;  /* 0x0000000000067941 */ /* 0x000fea0003800200 */
.L_x_494:
[----:B-1----:R1:W2:Y:S02]  /*27e0*/  F2F.F64.F32 R24, R30 ;  /* 0x0000001e00187310 */ /* 0x0022a40000201800 */
.L_x_493:
[----:B------:R-:W-:Y:S05]  /*27f0*/  BSYNC.RECONVERGENT B5 ;  /* 0x0000000000057941 */ /* 0x000fea0003800200 */
.L_x_492:
[----:B------:R-:W-:-:S13]  /*2800*/  ISETP.NE.AND P0, PT, R18, RZ, PT ;  /* 0x000000ff1200720c */ /* 0x000fda0003f05270 */
[----:B------:R-:W-:Y:S05]  /*2810*/  @!P0 BRA `(.L_x_491) ;  /* 0x00000004001c8947 */ /* 0x000fea0003800000 */
[----:B0-----:R-:W0:Y:S01]  /*2820*/  I2F.F64.U32 R2, R26 ;  /* 0x0000001a00027312 */ /* 0x001e220000201800 */
        /* <DEDUP_REMOVED lines=15> */
[----:B-12---:R-:W-:Y:S05]  /*2920*/  CALL.REL.NOINC `($__internal_2_$__cuda_sm20_dblrcp_rn_slowpath_v3) ;  /* 0x000000b400647944 */ /* 0x006fea0003c00000 */
[----:B------:R-:W-:Y:S01]  /*2930*/  IMAD.MOV.U32 R20, RZ, RZ, R2 ;  /* 0x000000ffff147224 */ /* 0x000fe200078e0002 */
[----:B------:R-:W-:-:S07]  /*2940*/  MOV R21, R3 ;  /* 0x0000000300157202 */ /* 0x000fce0000000f00 */
.L_x_505:
[----:B------:R-:W-:Y:S05]  /*2950*/  BSYNC.RECONVERGENT B5 ;  /* 0x0000000000057941 */ /* 0x000fea0003800200 */
.L_x_504:
[----:B--2---:R-:W-:-:S06]  /*2960*/  DADD R20, R20, R24 ;  /* 0x0000000014147229 */ /* 0x004fcc0000000018 */
[----:B-1----:R3:W4:Y:S01]  /*2970*/  F2F.F32.F64 R30, R20 ;  /* 0x00000014001e7310 */ /* 0x0027220000301000 */
[----:B------:R-:W-:Y:S05]  /*2980*/  @!P1 BRA `(.L_x_491) ;  /* 0x0000000000c09947 */ /* 0x000fea0003800000 */
[----:B------:R-:W-:Y:S01]  /*2990*/  IADD3 R2, PT, PT, R26, 0x1, RZ ;  /* 0x000000011a027810 */ /* 0x000fe20007ffe0ff */
        /* <DEDUP_REMOVED lines=9> */
[----:B---3--:R-:W-:-:S08]  /*2a30*/  DFMA R20, -R2, R22, 1 ;  /* 0x3ff000000214742b */ /* 0x008fd00000000116 */
[----:B------:R-:W-:Y:S01]  /*2a40*/  DFMA R20, R22, R20, R22 ;  /* 0x000000141614722b */ /* 0x000fe20000000016 */
[----:B------:R-:W-:Y:S10]  /*2a50*/  @P0 BRA `(.L_x_507) ;  /* 0x00000000001c0947 */ /* 0x000ff40003800000 */
[----:B------:R-:W-:Y:S01]  /*2a60*/  LOP3.LUT R20, R3, 0x7fffffff, RZ, 0xc0, !PT ;  /* 0x7fffffff03147812 */ /* 0x000fe200078ec0ff */
[----:B------:R-:W-:Y:S01]  /*2a70*/  IMAD.MOV.U32 R22, RZ, RZ, R2 ;  /* 0x000000ffff167224 */ /* 0x000fe200078e0002 */
[----:B------:R-:W-:Y:S02]  /*2a80*/  MOV R4, 0x2ab0 ;  /* 0x00002ab000047802 */ /* 0x000fe40000000f00 */
[----:B------:R-:W-:-:S07]  /*2a90*/  IADD3 R20, PT, PT, R20, -0x100000, RZ ;  /* 0xfff0000014147810 */ /* 0x000fce0007ffe0ff */
[----:B----4-:R-:W-:Y:S05]  /*2aa0*/  CALL.REL.NOINC `($__internal_2_$__cuda_sm20_dblrcp_rn_slowpath_v3) ;  /* 0x000000b400047944 */ /* 0x010fea0003c00000 */
[----:B------:R-:W-:Y:S02]  /*2ab0*/  MOV R20, R2 ;  /* 0x0000000200147202 */ /* 0x000fe40000000f00 */
[----:B------:R-:W-:-:S07]  /*2ac0*/  MOV R21, R3 ;  /* 0x0000000300157202 */ /* 0x000fce0000000f00 */
.L_x_507:
[----:B------:R-:W-:Y:S05]  /*2ad0*/  BSYNC.RECONVERGENT B5 ;  /* 0x0000000000057941 */ /* 0x000fea0003800200 */
.L_x_506:
[----:B----4-:R-:W0:Y:S02]  /*2ae0*/  F2F.F64.F32 R30, R30 ;  /* 0x0000001e001e7310 */ /* 0x010e240000201800 */
[----:B0-----:R-:W-:-:S06]  /*2af0*/  DADD R20, R30, R20 ;  /* 0x000000001e147229 */ /* 0x001fcc0000000014 */
[----:B------:R5:W0:Y:S01]  /*2b00*/  F2F.F32.F64 R30, R20 ;  /* 0x00000014001e7310 */ /* 0x000a220000301000 */
[----:B------:R-:W-:Y:S05]  /*2b10*/  @!P1 BRA `(.L_x_491) ;  /* 0x00000000005c9947 */ /* 0x000fea0003800000 */
[----:B------:R-:W-:Y:S01]  /*2b20*/  VIADD R2, R26, 0x2 ;  /* 0x000000021a027836 */ /* 0x000fe20000000000 */
[----:B------:R-:W-:Y:S05]  /*2b30*/  BSSY.RECONVERGENT B5, `(.L_x_508) ;  /* 0x0000012000057945 */ /* 0x000fea0003800200 */
[----:B------:R-:W1:Y:S08]  /*2b40*/  I2F.F64.U32 R2, R2 ;  /* 0x0000000200027312 */ /* 0x000e700000201800 */
[----:B-1----:R-:W1:Y:S01]  /*2b50*/  MUFU.RCP64H R25, R3 ;  /* 0x0000000300197308 */ /* 0x002e620000001800 */
[----:B------:R-:W-:-:S04]  /*2b60*/  IADD3 R24, PT, PT, R3, 0x300402, RZ ;  /* 0x0030040203187810 */ /* 0x000fc80007ffe0ff */
[----:B------:R-:W-:Y:S02]  /*2b70*/  FSETP.GEU.AND P0, PT, |R24|, 5.8789094863358348022e-39, PT ;  /* 0x004004021800780b */ /* 0x000fe40003f0e200 */
[----:B-1----:R-:W-:-:S08]  /*2b80*/  DFMA R22, -R2, R24, 1 ;  /* 0x3ff000000216742b */ /* 0x002fd00000000118 */
[----:B------:R-:W-:-:S08]  /*2b90*/  DFMA R22, R22, R22, R22 ;  /* 0x000000161616722b */ /* 0x000fd00000000016 */
[----:B------:R-:W-:-:S08]  /*2ba0*/  DFMA R22, R24, R22, R24 ;  /* 0x000000161816722b */ /* 0x000fd00000000018 */
[----:B-----5:R-:W-:-:S08]  /*2bb0*/  DFMA R20, -R2, R22, 1 ;  /* 0x3ff000000214742b */ /* 0x020fd00000000116 */
[----:B------:R-:W-:Y:S01]  /*2bc0*/  DFMA R20, R22, R20, R22 ;  /* 0x000000141614722b */ /* 0x000fe20000000016 */
[----:B------:R-:W-:Y:S10]  /*2bd0*/  @P0 BRA `(.L_x_509) ;  /* 0x00000000001c0947 */ /* 0x000ff40003800000 */
[----:B------:R-:W-:Y:S02]  /*2be0*/  LOP3.LUT R20, R3, 0x7fffffff, RZ, 0xc0, !PT ;  /* 0x7fffffff03147812 */ /* 0x000fe400078ec0ff */
[----:B------:R-:W-:Y:S02]  /*2bf0*/  MOV R22, R2 ;  /* 0x0000000200167202 */ /* 0x000fe40000000f00 */
[----:B------:R-:W-:Y:S02]  /*2c00*/  IADD3 R20, PT, PT, R20, -0x100000, RZ ;  /* 0xfff0000014147810 */ /* 0x000fe40007ffe0ff */
[----:B------:R-:W-:-:S07]  /*2c10*/  MOV R4, 0x2c30 ;  /* 0x00002c3000047802 */ /* 0x000fce0000000f00 */
[----:B0-----:R-:W-:Y:S05]  /*2c20*/  CALL.REL.NOINC `($__internal_2_$__cuda_sm20_dblrcp_rn_slowpath_v3) ;  /* 0x000000b000a47944 */ /* 0x001fea0003c00000 */
[----:B------:R-:W-:Y:S01]  /*2c30*/  IMAD.MOV.U32 R20, RZ, RZ, R2 ;  /* 0x000000ffff147224 */ /* 0x000fe200078e0002 */
[----:B------:R-:W-:-:S07]  /*2c40*/  MOV R21, R3 ;  /* 0x0000000300157202 */ /* 0x000fce0000000f00 */
.L_x_509:
[----:B------:R-:W-:Y:S05]  /*2c50*/  BSYNC.RECONVERGENT B5 ;  /* 0x0000000000057941 */ /* 0x000fea0003800200 */
.L_x_508:
[----:B0-----:R-:W0:Y:S02]  /*2c60*/  F2F.F64.F32 R30, R30 ;  /* 0x0000001e001e7310 */ /* 0x001e240000201800 */
[----:B0-----:R-:W-:-:S06]  /*2c70*/  DADD R20, R30, R20 ;  /* 0x000000001e147229 */ /* 0x001fcc0000000014 */
[----:B------:R0:W1:Y:S05]  /*2c80*/  F2F.F32.F64 R30, R20 ;  /* 0x00000014001e7310 */ /* 0x00006a0000301000 */
.L_x_491:
[----:B------:R-:W-:Y:S05]  /*2c90*/  BSYNC.RECONVERGENT B2 ;  /* 0x0000000000027941 */ /* 0x000fea0003800200 */
.L_x_490:
[----:B01--4-:R-:W-:-:S04]  /*2ca0*/  FADD R3, -R9, R30 ;  /* 0x0000001e09037221 */ /* 0x013fc80000000100 */
[----:B------:R-:W-:Y:S01]  /*2cb0*/  FMUL R3, R10, R3 ;  /* 0x000000030a037220 */ /* 0x000fe20000400000 */
[----:B------:R-:W-:Y:S06]  /*2cc0*/  BRA `(.L_x_510) ;  /* 0x0000000000447947 */ /* 0x000fec0003800000 */
.L_x_489:
[----:B------:R-:W-:Y:S01]  /*2cd0*/  IADD3 R2, PT, PT, -R6, R11, RZ ;  /* 0x0000000b06027210 */ /* 0x000fe20007ffe1ff */
[----:B------:R-:W-:Y:S03]  /*2ce0*/  BSSY.RECONVERGENT B5, `(.L_x_511) ;  /* 0x000000e000057945 */ /* 0x000fe60003800200 */
[----:B------:R-:W-:-:S04]  /*2cf0*/  I2FP.F32.S32 R21, R2 ;  /* 0x0000000200157245 */ /* 0x000fc80000201400 */
[----:B------:R-:W0:Y:S08]  /*2d00*/  MUFU.RCP R2, R21 ;  /* 0x0000001500027308 */ /* 0x000e300000001000 */
[----:B------:R-:W1:Y:S01]  /*2d10*/  FCHK P0, -R10, R21 ;  /* 0x000000150a007302 */ /* 0x000e620000000100 */
[----:B0-----:R-:W-:-:S04]  /*2d20*/  FFMA R3, -R21, R2, 1 ;  /* 0x3f80000015037423 */ /* 0x001fc80000000102 */
[----:B------:R-:W-:-:S04]  /*2d30*/  FFMA R3, R2, R3, R2 ;  /* 0x0000000302037223 */ /* 0x000fc80000000002 */
[----:B------:R-:W-:-:S04]  /*2d40*/  FFMA R2, -R10, R3, RZ ;  /* 0x000000030a027223 */ /* 0x000fc800000001ff */
[----:B------:R-:W-:-:S04]  /*2d50*/  FFMA R4, -R21, R2, -R10 ;  /* 0x0000000215047223 */ /* 0x000fc8000000090a */
[----:B------:R-:W-:Y:S01]  /*2d60*/  FFMA R2, R3, R4, R2 ;  /* 0x0000000403027223 */ /* 0x000fe20000000002 */
[----:B-1----:R-:W-:Y:S06]  /*2d70*/  @!P0 BRA `(.L_x_512) ;  /* 0x0000000000108947 */ /* 0x002fec0003800000 */
[----:B------:R-:W-:Y:S01]  /*2d80*/  MOV R2, R21 ;  /* 0x0000001500027202 */ /* 0x000fe20000000f00 */
[----:B------:R-:W-:Y:S01]  /*2d90*/  FADD R3, -R10, -RZ ;  /* 0x800000ff0a037221 */ /* 0x000fe20000000100 */
[----:B------:R-:W-:-:S07]  /*2da0*/  MOV R4, 0x2dc0 ;  /* 0x00002dc000047802 */ /* 0x000fce0000000f00 */
[----:B------:R-:W-:Y:S05]  /*2db0*/  CALL.REL.NOINC `($__internal_4_$__cuda_sm3x_div_rn_noftz_f32_slowpath) ;  /* 0x000000b400bc7944 */ /* 0x000fea0003c00000 */
.L_x_512:
[----:B------:R-:W-:Y:S05]  /*2dc0*/  BSYNC.RECONVERGENT B5 ;  /* 0x0000000000057941 */ /* 0x000fea0003800200 */
.L_x_511:
[----:B------:R-:W-:-:S07]  /*2dd0*/  IMAD.MOV.U32 R3, RZ, RZ, R2 ;  /* 0x000000ffff037224 */ /* 0x000fce00078e0002 */
.L_x_510:
[----:B------:R-:W-:Y:S05]  /*2de0*/  BSYNC.RECONVERGENT B4 ;  /* 0x0000000000047941 */ /* 0x000fea0003800200 */
.L_x_488:
[----:B------:R-:W-:Y:S01]  /*2df0*/  FADD R8, R3, R8 ;  /* 0x0000000803087221 */ /* 0x000fe20000000000 */
[C---:B------:R-:W-:Y:S02]  /*2e00*/  ISETP.GE.U32.AND P0, PT, R11.reuse, 0x77359400, PT ;  /* 0x773594000b00780c */ /* 0x040fe40003f06070 */
[----:B------:R-:W-:Y:S01]  /*2e10*/  IADD3 R11, PT, PT, R11, 0x1, RZ ;  /* 0x000000010b0b7810 */ /* 0x000fe20007ffe0ff */
[----:B------:R-:W-:-:S05]  /*2e20*/  FMUL R2, |R8|, 1.000000003171076851e-30 ;  /* 0x0da2426008027820 */ /* 0x000fca0000400200 */
[----:B------:R-:W-:-:S13]  /*2e30*/  FSETP.GEU.AND P1, PT, |R3|, R2, PT ;  /* 0x000000020300720b */ /* 0x000fda0003f2e200 */
[----:B------:R-:W-:Y:S05]  /*2e40*/  @!P0 BRA P1, `(.L_x_513) ;  /* 0xfffffff000688947 */ /* 0x000fea000083ffff */
.L_x_437:
[----:B------:R-:W-:Y:S05]  /*2e50*/  BSYNC.RECONVERGENT B3 ;  /* 0x0000000000037941 */ /* 0x000fea0003800200 */
.L_x_433:
[----:B------:R-:W4:Y:S01]  /*2e60*/  LDC R3, c[0x0][0x38c] ;  /* 0x0000e300ff037b82 */ /* 0x000f220000000800 */
[----:B------:R-:W4:Y:S01]  /*2e70*/  LDCU UR6, c[0x0][0x380] ;  /* 0x00007000ff0677ac */ /* 0x000f220008000800 */
[----:B------:R-:W-:Y:S01]  /*2e80*/  ISETP.NE.AND P0, PT, R13, RZ, PT ;  /* 0x000000ff0d00720c */ /* 0x000fe20003f05270 */
[----:B------:R-:W-:Y:S01]  /*2e90*/  BSSY.RECONVERGENT B3, `(.L_x_514) ;  /* 0x00002b2000037945 */ /* 0x000fe20003800200 */
[----:B------:R-:W-:-:S04]  /*2ea0*/  IADD3 R0, PT, PT, R14, 0x1, RZ ;  /* 0x000000010e007810 */ /* 0x000fc80007ffe0ff */
[----:B------:R-:W-:-:S05]  /*2eb0*/  I2FP.F32.S32 R0, R0 ;  /* 0x0000000000007245 */ /* 0x000fca0000201400 */
[----:B----4-:R-:W-:Y:S02]  /*2ec0*/  FFMA R0, R0, UR6, R3 ;  /* 0x0000000600007c23 */ /* 0x010fe40008000003 */
[----:B------:R-:W-:Y:S05]  /*2ed0*/  @P0 BRA `(.L_x_515) ;  /* 0x0000000000640947 */ /* 0x000fea0003800000 */
[----:B------:R-:W-:Y:S02]  /*2ee0*/  HFMA2 R3, -RZ, RZ, 0.96630859375, -0.0022525787353515625 ;  /* 0x3bbb989dff037431 */ /* 0x000fe400000001ff */
[----:B------:R-:W-:Y:S01]  /*2ef0*/  IMAD.MOV.U32 R9, RZ, RZ, 0x437c0000 ;  /* 0x437c0000ff097424 */ /* 0x000fe200078e00ff */
[----:B------:R-:W-:Y:S02]  /*2f00*/  BSSY.RECONVERGENT B4, `(.L_x_516) ;  /* 0x0000014000047945 */ /* 0x000fe40003800200 */
[----:B------:R-:W-:-:S04]  /*2f10*/  FFMA.SAT R2, R0, -R3, 0.5 ;  /* 0x3f00000000027423 */ /* 0x000fc80000002803 */
[----:B------:R-:W-:Y:S02]  /*2f20*/  FFMA.RM R2, R2, R9, 12582913 ;  /* 0x4b40000102027423 */ /* 0x000fe40000004009 */
[----:B------:R-:W4:Y:S02]  /*2f30*/  MUFU.RCP R9, R0 ;  /* 0x0000000000097308 */ /* 0x000f240000001000 */
[----:B------:R-:W-:-:S04]  /*2f40*/  FADD R3, R2, -12583039 ;  /* 0xcb40007f02037421 */ /* 0x000fc80000000000 */
[----:B------:R-:W-:-:S04]  /*2f50*/  FFMA R3, R0, -1.4426950216293334961, -R3 ;  /* 0xbfb8aa3b00037823 */ /* 0x000fc80000000803 */
[----:B------:R-:W-:Y:S01]  /*2f60*/  FFMA R4, R0, -1.925963033500011079e-08, R3 ;  /* 0xb2a5706000047823 */ /* 0x000fe20000000003 */
[----:B------:R-:W-:-:S05]  /*2f70*/  SHF.L.U32 R3, R2, 0x17, RZ ;  /* 0x0000001702037819 */ /* 0x000fca00000006ff */
[----:B------:R-:W0:Y:S01]  /*2f80*/  MUFU.EX2 R4, R4 ;  /* 0x0000000400047308 */ /* 0x000e220000000800 */
[----:B----4-:R-:W-:-:S04]  /*2f90*/  FFMA R2, -R0, R9, 1 ;  /* 0x3f80000000027423 */ /* 0x010fc80000000109 */
[----:B------:R-:W-:Y:S01]  /*2fa0*/  FFMA R2, R9, R2, R9 ;  /* 0x0000000209027223 */ /* 0x000fe20000000009 */
[----:B0-----:R-:W-:-:S04]  /*2fb0*/  FMUL R3, R3, R4 ;  /* 0x0000000403037220 */ /* 0x001fc80000400000 */
[----:B------:R-:W0:Y:S01]  /*2fc0*/  FCHK P0, R3, R0 ;  /* 0x0000000003007302 */ /* 0x000e220000000000 */
[----:B------:R-:W-:-:S04]  /*2fd0*/  FFMA R9, R3, R2, RZ ;  /* 0x0000000203097223 */ /* 0x000fc800000000ff */
[----:B------:R-:W-:-:S04]  /*2fe0*/  FFMA R10, -R0, R9, R3 ;  /* 0x00000009000a7223 */ /* 0x000fc80000000103 */
[----:B------:R-:W-:Y:S01]  /*2ff0*/  FFMA R2, R2, R10, R9 ;  /* 0x0000000a02027223 */ /* 0x000fe20000000009 */
[----:B0-----:R-:W-:Y:S06]  /*3000*/  @!P0 BRA `(.L_x_517) ;  /* 0x00000000000c8947 */ /* 0x001fec0003800000 */
[----:B------:R-:W-:Y:S02]  /*3010*/  MOV R2, R0 ;  /* 0x0000000000027202 */ /* 0x000fe40000000f00 */
[----:B------:R-:W-:-:S07]  /*3020*/  MOV R4, 0x3040 ;  /* 0x0000304000047802 */ /* 0x000fce0000000f00 */
[----:B-123-5:R-:W-:Y:S05]  /*3030*/  CALL.REL.NOINC `($__internal_4_$__cuda_sm3x_div_rn_noftz_f32_slowpath) ;  /* 0x000000b4001c7944 */ /* 0x02efea0003c00000 */
.L_x_517:
[----:B------:R-:W-:Y:S05]  /*3040*/  BSYNC.RECONVERGENT B4 ;  /* 0x0000000000047941 */ /* 0x000fea0003800200 */
.L_x_516:
[----:B------:R-:W-:Y:S01]  /*3050*/  MOV R9, R2 ;  /* 0x0000000200097202 */ /* 0x000fe20000000f00 */
[----:B------:R-:W-:Y:S06]  /*3060*/  BRA `(.L_x_518) ;  /* 0x0000002800507947 */ /* 0x000fec0003800000 */
.L_x_515:
[----:B------:R-:W-:-:S13]  /*3070*/  FSETP.GT.AND P0, PT, R0, 1, PT ;  /* 0x3f8000000000780b */ /* 0x000fda0003f04000 */
[----:B------:R-:W-:Y:S05]  /*3080*/  @!P0 BRA `(.L_x_519) ;  /* 0x0000001400b88947 */ /* 0x000fea0003800000 */
[----:B---3-5:R-:W-:Y:S01]  /*3090*/  FADD R20, R17, R0 ;  /* 0x0000000011147221 */ /* 0x028fe20000000000 */
[----:B------:R-:W-:Y:S03]  /*30a0*/  BSSY.RECONVERGENT B2, `(.L_x_520) ;  /* 0x000000d000027945 */ /* 0x000fe60003800200 */
[----:B------:R-:W-:Y:S01]  /*30b0*/  VIADD R2, R20, 0x1800000 ;  /* 0x0180000014027836 */ /* 0x000fe20000000000 */
[----:B------:R-:W-:-:S04]  /*30c0*/  MOV R9, R20 ;  /* 0x0000001400097202 */ /* 0x000fc80000000f00 */
[----:B------:R-:W-:-:S04]  /*30d0*/  LOP3.LUT R2, R2, 0x7f800000, RZ, 0xc0, !PT ;  /* 0x7f80000002027812 */ /* 0x000fc800078ec0ff */
[----:B------:R-:W-:-:S13]  /*30e0*/  ISETP.GT.U32.AND P0, PT, R2, 0x1ffffff, PT ;  /* 0x01ffffff0200780c */ /* 0x000fda0003f04070 */
[----:B------:R-:W-:Y:S05]  /*30f0*/  @P0 BRA `(.L_x_521) ;  /* 0x00000000000c0947 */ /* 0x000fea0003800000 */
[----:B------:R-:W-:-:S07]  /*3100*/  MOV R4, 0x3120 ;  /* 0x0000312000047802 */ /* 0x000fce0000000f00 */
[----:B012---:R-:W-:Y:S05]  /*3110*/  CALL.REL.NOINC `($__internal_3_$__cuda_sm20_rcp_rn_f32_slowpath) ;  /* 0x000000b000107944 */ /* 0x007fea0003c00000 */
[----:B------:R-:W-:Y:S05]  /*3120*/  BRA `(.L_x_522) ;  /* 0x0000000000107947 */ /* 0x000fea0003800000 */
.L_x_521:
[----:B------:R-:W3:Y:S02]  /*3130*/  MUFU.RCP R21, R20 ;  /* 0x0000001400157308 */ /* 0x000ee40000001000 */
[----:B---3--:R-:W-:-:S04]  /*3140*/  FFMA R2, R20, R21, -1 ;  /* 0xbf80000014027423 */ /* 0x008fc80000000015 */
[----:B------:R-:W-:-:S04]  /*3150*/  FADD.FTZ R2, -R2, -RZ ;  /* 0x800000ff02027221 */ /* 0x000fc80000010100 */
[----:B------:R-:W-:-:S07]  /*3160*/  FFMA R21, R21, R2, R21 ;  /* 0x0000000215157223 */ /* 0x000fce0000000015 */
.L_x_522:
[----:B------:R-:W-:Y:S05]  /*3170*/  BSYNC.RECONVERGENT B2 ;  /* 0x0000000000027941 */ /* 0x000fea0003800200 */
.L_x_520:
[----:B0-----:R-:W-:Y:S01]  /*3180*/  HFMA2 R11, -RZ, RZ, 0, 5.9604644775390625e-08 ;  /* 0x00000001ff0b7431 */ /* 0x001fe200000001ff */
[-C--:B--2---:R-:W-:Y:S01]  /*3190*/  MOV R25, R21.reuse ;  /* 0x0000001500197202 */ /* 0x084fe20000000f00 */
[----:B------:R-:W-:Y:S01]  /*31a0*/  IMAD.MOV.U32 R27, RZ, RZ, 0x7f7ffffd ;  /* 0x7f7ffffdff1b7424 */ /* 0x000fe200078e00ff */
[----:B------:R-:W-:-:S07]  /*31b0*/  MOV R26, R21 ;  /* 0x00000015001a7202 */ /* 0x000fce0000000f00 */
.L_x_564:
        /* <DEDUP_REMOVED lines=15> */
.L_x_524:
[----:B------:R-:W0:Y:S02]  /*32b0*/  MUFU.RCP R26, R20 ;  /* 0x00000014001a7308 */ /* 0x000e240000001000 */
[----:B0-----:R-:W-:-:S04]  /*32c0*/  FFMA R2, R20, R26, -1 ;  /* 0xbf80000014027423 */ /* 0x001fc8000000001a */
[----:B------:R-:W-:-:S04]  /*32d0*/  FADD.FTZ R3, -R2, -RZ ;  /* 0x800000ff02037221 */ /* 0x000fc80000010100 */
[----:B------:R-:W-:-:S07]  /*32e0*/  FFMA R26, R26, R3, R26 ;  /* 0x000000031a1a7223 */ /* 0x000fce000000001a */
.L_x_525:
[----:B------:R-:W-:Y:S05]  /*32f0*/  BSYNC.RECONVERGENT B2 ;  /* 0x0000000000027941 */ /* 0x000fea0003800200 */
.L_x_523:
        /* <DEDUP_REMOVED lines=13> */
.L_x_527:
[----:B------:R-:W-:Y:S05]  /*33d0*/  BSYNC.RECONVERGENT B4 ;  /* 0x0000000000047941 */ /* 0x000fea0003800200 */
.L_x_526:
        /* <DEDUP_REMOVED lines=21> */
.L_x_530:
[----:B------:R-:W0:Y:S02]  /*3530*/  MUFU.RCP R26, R20 ;  /* 0x00000014001a7308 */ /* 0x000e240000001000 */
[----:B0-----:R-:W-:-:S04]  /*3540*/  FFMA R2, R20, R26, -1 ;  /* 0xbf80000014027423 */ /* 0x001fc8000000001a */
[----:B------:R-:W-:-:S04]  /*3550*/  FADD.FTZ R3, -R2, -RZ ;  /* 0x800000ff02037221 */ /* 0x000fc80000010100 */
[----:B------:R-:W-:-:S07]  /*3560*/  FFMA R26, R26, R3, R26 ;  /* 0x000000031a1a7223 */ /* 0x000fce000000001a */
.L_x_531:
[----:B------:R-:W-:Y:S05]  /*3570*/  BSYNC.RECONVERGENT B2 ;  /* 0x0000000000027941 */ /* 0x000fea0003800200 */
.L_x_529:
        /* <DEDUP_REMOVED lines=13> */
.L_x_533:
[----:B------:R-:W-:Y:S05]  /*3650*/  BSYNC.RECONVERGENT B4 ;  /* 0x0000000000047941 */ /* 0x000fea0003800200 */
.L_x_532:
        /* <DEDUP_REMOVED lines=21> */
.L_x_535:
[----:B------:R-:W0:Y:S02]  /*37b0*/  MUFU.RCP R26, R20 ;  /* 0x00000014001a7308 */ /* 0x000e240000001000 */
[----:B0-----:R-:W-:-:S04]  /*37c0*/  FFMA R2, R20, R26, -1 ;  /* 0xbf80000014027423 */ /* 0x001fc8000000001a */
[----:B------:R-:W-:-:S04]  /*37d0*/  FADD.FTZ R3, -R2, -RZ ;  /* 0x800000ff02037221 */ /* 0x000fc80000010100 */
[----:B------:R-:W-:-:S07]  /*37e0*/  FFMA R26, R26, R3, R26 ;  /* 0x000000031a1a7223 */ /* 0x000fce000000001a */
.L_x_536:
[----:B------:R-:W-:Y:S05]  /*37f0*/  BSYNC.RECONVERGENT B2 ;  /* 0x0000000000027941 */ /* 0x000fea0003800200 */
.L_x_534:
        /* <DEDUP_REMOVED lines=13> */
.L_x_538:
[----:B------:R-:W-:Y:S05]  /*38d0*/  BSYNC.RECONVERGENT B4 ;  /* 0x0000000000047941 */ /* 0x000fea0003800200 */
.L_x_537:
        /* <DEDUP_REMOVED lines=21> */
.L_x_540:
[----:B------:R-:W0:Y:S02]  /*3a30*/  MUFU.RCP R26, R20 ;  /* 0x00000014001a7308 */ /* 0x000e240000001000 */
[----:B0-----:R-:W-:-:S04]  /*3a40*/  FFMA R2, R20, R26, -1 ;  /* 0xbf80000014027423 */ /* 0x001fc8000000001a */
[----:B------:R-:W-:-:S04]  /*3a50*/  FADD.FTZ R3, -R2, -RZ ;  /* 0x800000ff02037221 */ /* 0x000fc80000010100 */
[----:B------:R-:W-:-:S07]  /*3a60*/  FFMA R26, R26, R3, R26 ;  /* 0x000000031a1a7223 */ /* 0x000fce000000001a */
.L_x_541:
[----:B------:R-:W-:Y:S05]  /*3a70*/  BSYNC.RECONVERGENT B2 ;  /* 0x0000000000027941 */ /* 0x000fea0003800200 */
.L_x_539:
        /* <DEDUP_REMOVED lines=13> */
.L_x_543:
[----:B------:R-:W-:Y:S05]  /*3b50*/  BSYNC.RECONVERGENT B4 ;  /* 0x0000000000047941 */ /* 0x000fea0003800200 */
.L_x_542:
        /* <DEDUP_REMOVED lines=21> */
.L_x_545:
[----:B------:R-:W0:Y:S02]  /*3cb0*/  MUFU.RCP R26, R20 ;  /* 0x00000014001a7308 */ /* 0x000e240000001000 */
[----:B0-----:R-:W-:-:S04]  /*3cc0*/  FFMA R2, R20, R26, -1 ;  /* 0xbf80000014027423 */ /* 0x001fc8000000001a */
[----:B------:R-:W-:-:S04]  /*3cd0*/  FADD.FTZ R3, -R2, -RZ ;  /* 0x800000ff02037221 */ /* 0x000fc80000010100 */
[----:B------:R-:W-:-:S07]  /*3ce0*/  FFMA R26, R26, R3, R26 ;  /* 0x000000031a1a7223 */ /* 0x000fce000000001a */
.L_x_546:
[----:B------:R-:W-:Y:S05]  /*3cf0*/  BSYNC.RECONVERGENT B2 ;  /* 0x0000000000027941 */ /* 0x000fea0003800200 */
.L_x_544:
        /* <DEDUP_REMOVED lines=13> */
.L_x_548:
[----:B------:R-:W-:Y:S05]  /*3dd0*/  BSYNC.RECONVERGENT B4 ;  /* 0x0000000000047941 */ /* 0x000fea0003800200 */
.L_x_547:
        /* <DEDUP_REMOVED lines=21> */
.L_x_550:
[----:B------:R-:W0:Y:S02]  /*3f30*/  MUFU.RCP R26, R20 ;  /* 0x00000014001a7308 */ /* 0x000e240000001000 */
[----:B0-----:R-:W-:-:S04]  /*3f40*/  FFMA R2, R20, R26, -1 ;  /* 0xbf80000014027423 */ /* 0x001fc8000000001a */
[----:B------:R-:W-:-:S04]  /*3f50*/  FADD.FTZ R3, -R2, -RZ ;  /* 0x800000ff02037221 */ /* 0x000fc80000010100 */
[----:B------:R-:W-:-:S07]  /*3f60*/  FFMA R26, R26, R3, R26 ;  /* 0x000000031a1a7223 */ /* 0x000fce000000001a */
.L_x_551:
[----:B------:R-:W-:Y:S05]  /*3f70*/  BSYNC.RECONVERGENT B2 ;  /* 0x0000000000027941 */ /* 0x000fea0003800200 */
.L_x_549:
        /* <DEDUP_REMOVED lines=13> */
.L_x_553:
[----:B------:R-:W-:Y:S05]  /*4050*/  BSYNC.RECONVERGENT B4 ;  /* 0x0000000000047941 */ /* 0x000fea0003800200 */
.L_x_552:
        /* <DEDUP_REMOVED lines=21> */
.L_x_555:
[----:B------:R-:W0:Y:S02]  /*41b0*/  MUFU.RCP R26, R20 ;  /* 0x00000014001a7308 */ /* 0x000e240000001000 */
[----:B0-----:R-:W-:-:S04]  /*41c0*/  FFMA R2, R20, R26, -1 ;  /* 0xbf80000014027423 */ /* 0x001fc8000000001a */
[----:B------:R-:W-:-:S04]  /*41d0*/  FADD.FTZ R3, -R2, -RZ ;  /* 0x800000ff02037221 */ /* 0x000fc80000010100 */
[----:B------:R-:W-:-:S07]  /*41e0*/  FFMA R26, R26, R3, R26 ;  /* 0x000000031a1a7223 */ /* 0x000fce000000001a */
.L_x_556:
[----:B------:R-:W-:Y:S05]  /*41f0*/  BSYNC.RECONVERGENT B2 ;  /* 0x0000000000027941 */ /* 0x000fea0003800200 */
.L_x_554:
        /* <DEDUP_REMOVED lines=13> */
.L_x_558:
[----:B------:R-:W-:Y:S05]  /*42d0*/  BSYNC.RECONVERGENT B4 ;  /* 0x0000000000047941 */ /* 0x000fea0003800200 */
.L_x_557:
        /* <DEDUP_REMOVED lines=20> */
.L_x_560:
[----:B------:R-:W0:Y:S02]  /*4420*/  MUFU.RCP R21, R20 ;  /* 0x0000001400157308 */ /* 0x000e240000001000 */
[----:B0-----:R-:W-:-:S04]  /*4430*/  FFMA R2, R20, R21, -1 ;  /* 0xbf80000014027423 */ /* 0x001fc80000000015 */
[----:B------:R-:W-:-:S04]  /*4440*/  FADD.FTZ R2, -R2, -RZ ;  /* 0x800000ff02027221 */ /* 0x000fc80000010100 */
[----:B------:R-:W-:-:S07]  /*4450*/  FFMA R21, R21, R2, R21 ;  /* 0x0000000215157223 */ /* 0x000fce0000000015 */
.L_x_561:
[----:B------:R-:W-:Y:S05]  /*4460*/  BSYNC.RECONVERGENT B2 ;  /* 0x0000000000027941 */ /* 0x000fea0003800200 */
.L_x_559:
        /* <DEDUP_REMOVED lines=14> */
.L_x_563:
[----:B------:R-:W-:Y:S05]  /*4550*/  BSYNC.RECONVERGENT B4 ;  /* 0x0000000000047941 */ /* 0x000fea0003800200 */
.L_x_562:
        /* <DEDUP_REMOVED lines=21> */
.L_x_528:
        /* <DEDUP_REMOVED lines=12> */
.L_x_519:
[C---:B------:R-:W-:Y:S01]  /*4770*/  FMUL R3, R0.reuse, 8388608 ;  /* 0x4b00000000037820 */ /* 0x040fe20000400000 */
[----:B------:R-:W-:Y:S01]  /*4780*/  FSETP.GEU.AND P0, PT, R0, 1.175494350822287508e-38, PT ;  /* 0x008000000000780b */ /* 0x000fe20003f0e000 */
[----:B------:R-:W-:Y:S01]  /*4790*/  IMAD.MOV.U32 R9, RZ, RZ, 0x3e055027 ;  /* 0x3e055027ff097424 */ /* 0x000fe200078e00ff */
[----:B------:R-:W-:Y:S01]  /*47a0*/  BSSY.RECONVERGENT B1, `(.L_x_565) ;  /* 0x0000039000017945 */ /* 0x000fe20003800200 */
[----:B--2---:R-:W-:Y:S01]  /*47b0*/  HFMA2 R25, -RZ, RZ, 0, 5.9604644775390625e-08 ;  /* 0x00000001ff197431 */ /* 0x004fe200000001ff */
[----:B------:R-:W-:-:S04]  /*47c0*/  FSEL R3, R3, R0, !P0 ;  /* 0x0000000003037208 */ /* 0x000fc80004000000 */
[C---:B------:R-:W-:Y:S02]  /*47d0*/  IADD3 R2, PT, PT, R3.reuse, -0x3f2aaaab, RZ ;  /* 0xc0d5555503027810 */ /* 0x040fe40007ffe0ff */
[C---:B------:R-:W-:Y:S02]  /*47e0*/  ISETP.GT.U32.AND P1, PT, R3.reuse, 0x7f7fffff, PT ;  /* 0x7f7fffff0300780c */ /* 0x040fe40003f24070 */
[----:B------:R-:W-:Y:S02]  /*47f0*/  LOP3.LUT R4, R2, 0xff800000, RZ, 0xc0, !PT ;  /* 0xff80000002047812 */ /* 0x000fe400078ec0ff */
[C---:B------:R-:W-:Y:S02]  /*4800*/  FSETP.NEU.AND P2, PT, R3.reuse, RZ, PT ;  /* 0x000000ff0300720b */ /* 0x040fe40003f4d000 */
[----:B------:R-:W-:-:S05]  /*4810*/  IADD3 R2, PT, PT, R3, -R4, RZ ;  /* 0x8000000403027210 */ /* 0x000fca0007ffe0ff */
[----:B0-----:R-:W-:Y:S01]  /*4820*/  FADD R10, R2, -1 ;  /* 0xbf800000020a7421 */ /* 0x001fe20000000000 */
        /* <DEDUP_REMOVED lines=9> */
[----:B------:R-:W-:Y:S02]  /*48c0*/  I2FP.F32.S32 R9, R4 ;  /* 0x0000000400097245 */ /* 0x000fe40000201400 */
[----:B------:R-:W-:Y:S01]  /*48d0*/  IADD3 R4, PT, PT, R5, 0x2, RZ ;  /* 0x0000000205047810 */ /* 0x000fe20007ffe0ff */
[----:B------:R-:W-:Y:S02]  /*48e0*/  FMUL R11, R10, R11 ;  /* 0x0000000b0a0b7220 */ /* 0x000fe40000400000 */
[----:B------:R-:W-:Y:S01]  /*48f0*/  FFMA R2, R9, 1.1920928955078125e-07, R2 ;  /* 0x3400000009027823 */ /* 0x000fe20000000002 */
[----:B------:R-:W-:Y:S01]  /*4900*/  ISETP.GT.U32.AND P0, PT, R4, 0x4, PT ;  /* 0x000000040400780c */ /* 0x000fe20003f04070 */
[----:B------:R-:W-:Y:S01]  /*4910*/  FFMA R11, R10, R11, R10 ;  /* 0x0000000b0a0b7223 */ /* 0x000fe2000000000a */
[----:B------:R-:W-:Y:S01]  /*4920*/  MOV R4, 0x7f800000 ;  /* 0x7f80000000047802 */ /* 0x000fe20000000f00 */
[----:B-1----:R-:W-:-:S02]  /*4930*/  IMAD.MOV.U32 R9, RZ, RZ, R15 ;  /* 0x000000ffff097224 */ /* 0x002fc400078e000f */
[----:B------:R-:W-:Y:S02]  /*4940*/  FFMA R10, R2, 0.69314718246459960938, R11 ;  /* 0x3f317218020a7823 */ /* 0x000fe4000000000b */
[----:B------:R-:W-:-:S06]  /*4950*/  @P1 FFMA R10, R3, R4, +INF ;  /* 0x7f800000030a1423 */ /* 0x000fcc0000000004 */
[----:B------:R-:W-:Y:S05]  /*4960*/  @P0 BRA `(.L_x_566) ;  /* 0x0000000000700947 */ /* 0x000fea0003800000 */
[C---:B------:R-:W-:Y:S01]  /*4970*/  FMUL R3, R0.reuse, 8388608 ;  /* 0x4b00000000037820 */ /* 0x040fe20000400000 */
[----:B------:R-:W-:Y:S02]  /*4980*/  FSETP.GEU.AND P0, PT, R0, 1.175494350822287508e-38, PT ;  /* 0x008000000000780b */ /* 0x000fe40003f0e000 */
[----:B---3-5:R-:W-:Y:S02]  /*4990*/  MOV R20, 0x3e055027 ;  /* 0x3e05502700147802 */ /* 0x028fe40000000f00 */
[----:B------:R-:W-:-:S04]  /*49a0*/  FSEL R3, R3, R0, !P0 ;  /* 0x0000000003037208 */ /* 0x000fc80004000000 */
[----:B------:R-:W-:-:S04]  /*49b0*/  IADD3 R2, PT, PT, R3, -0x3f2aaaab, RZ ;  /* 0xc0d5555503027810 */ /* 0x000fc80007ffe0ff */
[----:B------:R-:W-:-:S04]  /*49c0*/  LOP3.LUT R4, R2, 0xff800000, RZ, 0xc0, !PT ;  /* 0xff80000002047812 */ /* 0x000fc800078ec0ff */
[-C--:B------:R-:W-:Y:S02]  /*49d0*/  IADD3 R2, PT, PT, R3, -R4.reuse, RZ ;  /* 0x8000000403027210 */ /* 0x080fe40007ffe0ff */
[----:B------:R-:W-:Y:S01]  /*49e0*/  I2FP.F32.S32 R9, R4 ;  /* 0x0000000400097245 */ /* 0x000fe20000201400 */
[----:B------:R-:W-:Y:S02]  /*49f0*/  IMAD.MOV.U32 R4, RZ, RZ, 0x7f800000 ;  /* 0x7f800000ff047424 */ /* 0x000fe400078e00ff */
[----:B------:R-:W-:-:S04]  /*4a00*/  FADD R11, R2, -1 ;  /* 0xbf800000020b7421 */ /* 0x000fc80000000000 */
[----:B------:R-:W-:-:S04]  /*4a10*/  FFMA R2, R11, -R20, 0.14084610342979431152 ;  /* 0x3e1039f60b027423 */ /* 0x000fc80000000814 */
[----:B------:R-:W-:-:S04]  /*4a20*/  FFMA R2, R11, R2, -0.12148627638816833496 ;  /* 0xbdf8cdcc0b027423 */ /* 0x000fc80000000002 */
[----:B------:R-:W-:-:S04]  /*4a30*/  FFMA R2, R11, R2, 0.13980610668659210205 ;  /* 0x3e0f29550b027423 */ /* 0x000fc80000000002 */
[----:B------:R-:W-:-:S04]  /*4a40*/  FFMA R2, R11, R2, -0.16684235632419586182 ;  /* 0xbe2ad8b90b027423 */ /* 0x000fc80000000002 */
[----:B------:R-:W-:-:S04]  /*4a50*/  FFMA R2, R11, R2, 0.20012299716472625732 ;  /* 0x3e4ced0b0b027423 */ /* 0x000fc80000000002 */
[----:B------:R-:W-:-:S04]  /*4a60*/  FFMA R2, R11, R2, -0.24999669194221496582 ;  /* 0xbe7fff220b027423 */ /* 0x000fc80000000002 */
[----:B------:R-:W-:-:S04]  /*4a70*/  FFMA R2, R11, R2, 0.33333182334899902344 ;  /* 0x3eaaaa780b027423 */ /* 0x000fc80000000002 */
[----:B------:R-:W-:Y:S01]  /*4a80*/  FFMA R20, R11, R2, -0.5 ;  /* 0xbf0000000b147423 */ /* 0x000fe20000000002 */
[----:B------:R-:W-:Y:S02]  /*4a90*/  FSEL R2, RZ, -23, P0 ;  /* 0xc1b80000ff027808 */ /* 0x000fe40000000000 */
[----:B------:R-:W-:Y:S01]  /*4aa0*/  ISETP.GT.U32.AND P0, PT, R3, 0x7f7fffff, PT ;  /* 0x7f7fffff0300780c */ /* 0x000fe20003f04070 */
[----:B------:R-:W-:Y:S02]  /*4ab0*/  FMUL R20, R11, R20 ;  /* 0x000000140b147220 */ /* 0x000fe40000400000 */
[----:B------:R-:W-:Y:S02]  /*4ac0*/  FFMA R2, R9, 1.1920928955078125e-07, R2 ;  /* 0x3400000009027823 */ /* 0x000fe40000000002 */
[----:B------:R-:W-:-:S04]  /*4ad0*/  FFMA R11, R11, R20, R11 ;  /* 0x000000140b0b7223 */ /* 0x000fc8000000000b */
[----:B------:R-:W-:-:S04]  /*4ae0*/  FFMA R2, R2, 0.69314718246459960938, R11 ;  /* 0x3f31721802027823 */ /* 0x000fc8000000000b */
[C---:B------:R-:W-:Y:S01]  /*4af0*/  @P0 FFMA R2, R3.reuse, R4, +INF ;  /* 0x7f80000003020423 */ /* 0x040fe20000000004 */
[----:B------:R-:W-:-:S03]  /*4b00*/  FSETP.NEU.AND P0, PT, R3, RZ, PT ;  /* 0x000000ff0300720b */ /* 0x000fc60003f0d000 */
[----:B------:R-:W-:-:S05]  /*4b10*/  FADD R2, -R2, -0.57721567153930664062 ;  /* 0xbf13c46802027421 */ /* 0x000fca0000000100 */
[----:B------:R-:W-:-:S07]  /*4b20*/  FSEL R9, R2, +INF , P0 ;  /* 0x7f80000002097808 */ /* 0x000fce0000000000 */
.L_x_566:
[----:B------:R-:W-:Y:S05]  /*4b30*/  BSYNC.RECONVERGENT B1 ;  /* 0x0000000000017941 */ /* 0x000fea0003800200 */
.L_x_565:
[----:B------:R-:W-:Y:S02]  /*4b40*/  MOV R11, 0x3f800000 ;  /* 0x3f800000000b7802 */ /* 0x000fe40000000f00 */
[----:B------:R-:W-:-:S07]  /*4b50*/  FSEL R10, R10, -INF , P2 ;  /* 0xff8000000a0a7808 */ /* 0x000fce0001000000 */
.L_x_593:
        /* <DEDUP_REMOVED lines=14> */
.L_x_568:
[----:B------:R-:W-:Y:S05]  /*4c40*/  BSYNC.RECONVERGENT B4 ;  /* 0x0000000000047941 */ /* 0x000fea0003800200 */
.L_x_567:
        /* <DEDUP_REMOVED lines=17> */
.L_x_584:
        /* <DEDUP_REMOVED lines=18> */
.L_x_577:
[----:B------:R-:W-:Y:S05]  /*4e80*/  BSYNC.RECONVERGENT B7 ;  /* 0x0000000000077941 */ /* 0x000fea0003800200 */
.L_x_576:
        /* <DEDUP_REMOVED lines=22> */
.L_x_579:
[----:B------:R-:W-:Y:S05]  /*4ff0*/  BSYNC.RECONVERGENT B7 ;  /* 0x0000000000077941 */ /* 0x000fea0003800200 */
.L_x_578:
[----:B------:R-:W-:Y:S01]  /*5000*/  VIADD R2, R27, 0x2 ;  /* 0x000000021b027836 */ /* 0x000fe20000000000 */
        /* <DEDUP_REMOVED lines=14> */
[----:B------:R-:W-:Y:S02]  /*50f0*/  LOP3.LUT R20, R3, 0x7fffffff, RZ, 0xc0, !PT ;  /* 0x7fffffff03147812 */ /* 0x000fe400078ec0ff */
[----:B------:R-:W-:Y:S02]  /*5100*/  MOV R22, R2 ;  /* 0x0000000200167202 */ /* 0x000fe40000000f00 */
[----:B------:R-:W-:Y:S02]  /*5110*/  IADD3 R20, PT, PT, R20, -0x100000, RZ ;  /* 0xfff0000014147810 */ /* 0x000fe40007ffe0ff */
[----:B------:R-:W-:-:S07]  /*5120*/  MOV R4, 0x5140 ;  /* 0x0000514000047802 */ /* 0x000fce0000000f00 */
[----:B------:R-:W-:Y:S05]  /*5130*/  CALL.REL.NOINC `($__internal_2_$__cuda_sm20_dblrcp_rn_slowpath_v3) ;  /* 0x0000008c00607944 */ /* 0x000fea0003c00000 */
[----:B------:R-:W-:Y:S01]  /*5140*/  IMAD.MOV.U32 R28, RZ, RZ, R2 ;  /* 0x000000ffff1c7224 */ /* 0x000fe200078e0002 */
[----:B------:R-:W-:-:S07]  /*5150*/  MOV R29, R3 ;  /* 0x00000003001d7202 */ /* 0x000fce0000000f00 */
.L_x_581:
[----:B------:R-:W-:Y:S05]  /*5160*/  BSYNC.RECONVERGENT B7 ;  /* 0x0000000000077941 */ /* 0x000fea0003800200 */
.L_x_580:
        /* <DEDUP_REMOVED lines=22> */
.L_x_583:
[----:B------:R-:W-:Y:S05]  /*52d0*/  BSYNC.RECONVERGENT B7 ;  /* 0x0000000000077941 */ /* 0x000fea0003800200 */
.L_x_582:
[----:B------:R-:W0:Y:S01]  /*52e0*/  F2F.F64.F32 R2, R26 ;  /* 0x0000001a00027310 */ /* 0x000e220000201800 */
[----:B------:R-:W-:Y:S01]  /*52f0*/  ISETP.NE.AND P0, PT, R24, R19, PT ;  /* 0x000000131800720c */ /* 0x000fe20003f05270 */
[----:B------:R-:W-:Y:S01]  /*5300*/  VIADD R27, R27, 0x4 ;  /* 0x000000041b1b7836 */ /* 0x000fe20000000000 */
[----:B0-----:R-:W-:-:S06]  /*5310*/  DADD R2, R2, R22 ;  /* 0x0000000002027229 */ /* 0x001fcc0000000016 */
[----:B------:R0:W1:Y:S05]  /*5320*/  F2F.F32.F64 R31, R2 ;  /* 0x00000002001f7310 */ /* 0x00006a0000301000 */
[----:B------:R-:W-:Y:S05]  /*5330*/  @P0 BRA `(.L_x_584) ;  /* 0xfffffff800880947 */ /* 0x000fea000383ffff */
[----:B------:R-:W-:Y:S05]  /*5340*/  BSYNC.RECONVERGENT B6 ;  /* 0x0000000000067941 */ /* 0x000fea0003800200 */
.L_x_575:
[----:B-1----:R1:W2:Y:S02]  /*5350*/  F2F.F64.F32 R32, R31 ;  /* 0x0000001f00207310 */ /* 0x0022a40000201800 */
.L_x_574:
[----:B------:R-:W-:Y:S05]  /*5360*/  BSYNC.RECONVERGENT B5 ;  /* 0x0000000000057941 */ /* 0x000fea0003800200 */
.L_x_573:
        /* <DEDUP_REMOVED lines=21> */
.L_x_586:
[----:B------:R-:W-:Y:S05]  /*54c0*/  BSYNC.RECONVERGENT B5 ;  /* 0x0000000000057941 */ /* 0x000fea0003800200 */
.L_x_585:
        /* <DEDUP_REMOVED lines=23> */
.L_x_588:
[----:B------:R-:W-:Y:S05]  /*5640*/  BSYNC.RECONVERGENT B5 ;  /* 0x0000000000057941 */ /* 0x000fea0003800200 */
.L_x_587:
[----:B----4-:R-:W0:Y:S02]  /*5650*/  F2F.F64.F32 R2, R31 ;  /* 0x0000001f00027310 */ /* 0x010e240000201800 */
[----:B0-----:R-:W-:-:S06]  /*5660*/  DADD R2, R2, R20 ;  /* 0x0000000002027229 */ /* 0x001fcc0000000014 */
[----:B------:R5:W0:Y:S01]  /*5670*/  F2F.F32.F64 R31, R2 ;  /* 0x00000002001f7310 */ /* 0x000a220000301000 */
[----:B------:R-:W-:Y:S05]  /*5680*/  @!P1 BRA `(.L_x_572) ;  /* 0x00000000005c9947 */ /* 0x000fea0003800000 */
[----:B-----5:R-:W-:Y:S01]  /*5690*/  VIADD R2, R27, 0x2 ;  /* 0x000000021b027836 */ /* 0x020fe20000000000 */
        /* <DEDUP_REMOVED lines=18> */
.L_x_590:
[----:B------:R-:W-:Y:S05]  /*57c0*/  BSYNC.RECONVERGENT B5 ;  /* 0x0000000000057941 */ /* 0x000fea0003800200 */
.L_x_589:
[----:B0-----:R-:W0:Y:S02]  /*57d0*/  F2F.F64.F32 R2, R31 ;  /* 0x0000001f00027310 */ /* 0x001e240000201800 */
[----:B0-----:R-:W-:-:S06]  /*57e0*/  DADD R20, R2, R20 ;  /* 0x0000000002147229 */ /* 0x001fcc0000000014 */
[----:B------:R0:W1:Y:S05]  /*57f0*/  F2F.F32.F64 R31, R20 ;  /* 0x00000014001f7310 */ /* 0x00006a0000301000 */
.L_x_572:
[----:B------:R-:W-:Y:S05]  /*5800*/  BSYNC.RECONVERGENT B2 ;  /* 0x0000000000027941 */ /* 0x000fea0003800200 */
.L_x_571:
[----:B01--45:R-:W-:-:S04]  /*5810*/  FADD R2, -R10, R31 ;  /* 0x0000001f0a027221 */ /* 0x033fc80000000100 */
[----:B------:R-:W-:Y:S01]  /*5820*/  FMUL R2, R11, R2 ;  /* 0x000000020b027220 */ /* 0x000fe20000400000 */
[----:B------:R-:W-:Y:S06]  /*5830*/  BRA `(.L_x_591) ;  /* 0x0000000000407947 */ /* 0x000fec0003800000 */
.L_x_570:
        /* <DEDUP_REMOVED lines=15> */
.L_x_592:
[----:B------:R-:W-:Y:S05]  /*5930*/  BSYNC.RECONVERGENT B5 ;  /* 0x0000000000057941 */ /* 0x000fea0003800200 */
.L_x_591:
[----:B------:R-:W-:Y:S05]  /*5940*/  BSYNC.RECONVERGENT B4 ;  /* 0x0000000000047941 */ /* 0x000fea0003800200 */
.L_x_569:
[----:B------:R-:W-:Y:S01]  /*5950*/  FADD R9, R2, R9 ;  /* 0x0000000902097221 */ /* 0x000fe20000000000 */
[C---:B------:R-:W-:Y:S01]  /*5960*/  ISETP.GE.U32.AND P0, PT, R25.reuse, 0x77359400, PT ;  /* 0x773594001900780c */ /* 0x040fe20003f06070 */
[----:B------:R-:W-:Y:S02]  /*5970*/  VIADD R25, R25, 0x1 ;  /* 0x0000000119197836 */ /* 0x000fe40000000000 */
[----:B------:R-:W-:-:S05]  /*5980*/  FMUL R3, |R9|, 1.000000003171076851e-30 ;  /* 0x0da2426009037820 */ /* 0x000fca0000400200 */
[----:B------:R-:W-:-:S13]  /*5990*/  FSETP.GEU.AND P1, PT, |R2|, R3, PT ;  /* 0x000000030200720b */ /* 0x000fda0003f2e200 */
[----:B------:R-:W-:Y:S05]  /*59a0*/  @!P0 BRA P1, `(.L_x_593) ;  /* 0xfffffff0006c8947 */ /* 0x000fea000083ffff */
.L_x_518:
[----:B------:R-:W-:Y:S05]  /*59b0*/  BSYNC.RECONVERGENT B3 ;  /* 0x0000000000037941 */ /* 0x000fea0003800200 */
.L_x_514:
[----:B------:R-:W0:Y:S01]  /*59c0*/  LDC R3, c[0x0][0x38c] ;  /* 0x0000e300ff037b82 */ /* 0x000e220000000800 */
[----:B------:R-:W0:Y:S01]  /*59d0*/  LDCU UR6, c[0x0][0x380] ;  /* 0x00007000ff0677ac */ /* 0x000e220008000800 */
[----:B------:R-:W-:Y:S01]  /*59e0*/  ISETP.NE.AND P0, PT, R13, RZ, PT ;  /* 0x000000ff0d00720c */ /* 0x000fe20003f05270 */
[----:B------:R-:W-:Y:S01]  /*59f0*/  BSSY.RECONVERGENT B3, `(.L_x_594) ;  /* 0x00002b3000037945 */ /* 0x000fe20003800200 */
[----:B------:R-:W-:-:S04]  /*5a00*/  IADD3 R0, PT, PT, R14, 0x2, RZ ;  /* 0x000000020e007810 */ /* 0x000fc80007ffe0ff */
[----:B------:R-:W-:-:S05]  /*5a10*/  I2FP.F32.S32 R0, R0 ;  /* 0x0000000000007245 */ /* 0x000fca0000201400 */
[----:B0-----:R-:W-:Y:S02]  /*5a20*/  FFMA R0, R0, UR6, R3 ;  /* 0x0000000600007c23 */ /* 0x001fe40008000003 */
[----:B------:R-:W-:Y:S05]  /*5a30*/  @P0 BRA `(.L_x_595) ;  /* 0x0000000000640947 */ /* 0x000fea0003800000 */
[----:B------:R-:W-:Y:S01]  /*5a40*/  HFMA2 R3, -RZ, RZ, 0.96630859375, -0.0022525787353515625 ;  /* 0x3bbb989dff037431 */ /* 0x000fe200000001ff */
[----:B------:R-:W-:Y:S01]  /*5a50*/  MOV R11, 0x437c0000 ;  /* 0x437c0000000b7802 */ /* 0x000fe20000000f00 */
[----:B------:R-:W-:Y:S03]  /*5a60*/  BSSY.RECONVERGENT B4, `(.L_x_596) ;  /* 0x0000014000047945 */ /* 0x000fe60003800200 */
[----:B------:R-:W-:-:S04]  /*5a70*/  FFMA.SAT R2, R0, -R3, 0.5 ;  /* 0x3f00000000027423 */ /* 0x000fc80000002803 */
[----:B------:R-:W-:Y:S02]  /*5a80*/  FFMA.RM R2, R2, R11, 12582913 ;  /* 0x4b40000102027423 */ /* 0x000fe4000000400b */
[----:B------:R-:W0:Y:S02]  /*5a90*/  MUFU.RCP R11, R0 ;  /* 0x00000000000b7308 */ /* 0x000e240000001000 */
[----:B------:R-:W-:-:S04]  /*5aa0*/  FADD R3, R2, -12583039 ;  /* 0xcb40007f02037421 */ /* 0x000fc80000000000 */
[----:B------:R-:W-:-:S04]  /*5ab0*/  FFMA R3, R0, -1.4426950216293334961, -R3 ;  /* 0xbfb8aa3b00037823 */ /* 0x000fc80000000803 */
[----:B------:R-:W-:Y:S01]  /*5ac0*/  FFMA R4, R0, -1.925963033500011079e-08, R3 ;  /* 0xb2a5706000047823 */ /* 0x000fe20000000003 */
[----:B------:R-:W-:-:S05]  /*5ad0*/  IMAD.SHL.U32 R3, R2, 0x800000, RZ ;  /* 0x0080000002037824 */ /* 0x000fca00078e00ff */
[----:B------:R-:W4:Y:S01]  /*5ae0*/  MUFU.EX2 R4, R4 ;  /* 0x0000000400047308 */ /* 0x000f220000000800 */
[----:B0-----:R-:W-:-:S04]  /*5af0*/  FFMA R2, -R0, R11, 1 ;  /* 0x3f80000000027423 */ /* 0x001fc8000000010b */
[----:B------:R-:W-:Y:S01]  /*5b00*/  FFMA R2, R11, R2, R11 ;  /* 0x000000020b027223 */ /* 0x000fe2000000000b */
[----:B----4-:R-:W-:-:S04]  /*5b10*/  FMUL R3, R3, R4 ;  /* 0x0000000403037220 */ /* 0x010fc80000400000 */
        /* <DEDUP_REMOVED lines=8> */
.L_x_597:
[----:B------:R-:W-:Y:S05]  /*5ba0*/  BSYNC.RECONVERGENT B4 ;  /* 0x0000000000047941 */ /* 0x000fea0003800200 */
.L_x_596:
[----:B------:R-:W-:Y:S01]  /*5bb0*/  MOV R10, R2 ;  /* 0x00000002000a7202 */ /* 0x000fe20000000f00 */
[----:B------:R-:W-:Y:S06]  /*5bc0*/  BRA `(.L_x_598) ;  /* 0x0000002800547947 */ /* 0x000fec0003800000 */
.L_x_595:
[----:B------:R-:W-:-:S13]  /*5bd0*/  FSETP.GT.AND P0, PT, R0, 1, PT ;  /* 0x3f8000000000780b */ /* 0x000fda0003f04000 */
[----:B------:R-:W-:Y:S05]  /*5be0*/  @!P0 BRA `(.L_x_599) ;  /* 0x0000001400b88947 */ /* 0x000fea0003800000 */
[----:B---3-5:R-:W-:Y:S01]  /*5bf0*/  FADD R20, R17, R0 ;  /* 0x0000000011147221 */ /* 0x028fe20000000000 */
[----:B------:R-:W-:Y:S03]  /*5c00*/  BSSY.RECONVERGENT B2, `(.L_x_600) ;  /* 0x000000d000027945 */ /* 0x000fe60003800200 */
[----:B------:R-:W-:Y:S01]  /*5c10*/  IMAD.MOV.U32 R11, RZ, RZ, R20 ;  /* 0x000000ffff0b7224 */ /* 0x000fe200078e0014 */
[----:B------:R-:W-:-:S04]  /*5c20*/  IADD3 R2, PT, PT, R20, 0x1800000, RZ ;  /* 0x0180000014027810 */ /* 0x000fc80007ffe0ff */
[----:B------:R-:W-:-:S04]  /*5c30*/  LOP3.LUT R2, R2, 0x7f800000, RZ, 0xc0, !PT ;  /* 0x7f80000002027812 */ /* 0x000fc800078ec0ff */
[----:B------:R-:W-:-:S13]  /*5c40*/  ISETP.GT.U32.AND P0, PT, R2, 0x1ffffff, PT ;  /* 0x01ffffff0200780c */ /* 0x000fda0003f04070 */
[----:B------:R-:W-:Y:S05]  /*5c50*/  @P0 BRA `(.L_x_601) ;  /* 0x00000000000c0947 */ /* 0x000fea0003800000 */
[----:B------:R-:W-:-:S07]  /*5c60*/  MOV R4, 0x5c80 ;  /* 0x00005c8000047802 */ /* 0x000fce0000000f00 */
[----:B-12---:R-:W-:Y:S05]  /*5c70*/  CALL.REL.NOINC `($__internal_3_$__cuda_sm20_rcp_rn_f32_slowpath) ;  /* 0x0000008400387944 */ /* 0x006fea0003c00000 */
[----:B------:R-:W-:Y:S05]  /*5c80*/  BRA `(.L_x_602) ;  /* 0x0000000000107947 */ /* 0x000fea0003800000 */
.L_x_601:
[----:B------:R-:W0:Y:S02]  /*5c90*/  MUFU.RCP R21, R20 ;  /* 0x0000001400157308 */ /* 0x000e240000001000 */
[----:B0-----:R-:W-:-:S04]  /*5ca0*/  FFMA R2, R20, R21, -1 ;  /* 0xbf80000014027423 */ /* 0x001fc80000000015 */
[----:B------:R-:W-:-:S04]  /*5cb0*/  FADD.FTZ R2, -R2, -RZ ;  /* 0x800000ff02027221 */ /* 0x000fc80000010100 */
[----:B------:R-:W-:-:S07]  /*5cc0*/  FFMA R21, R21, R2, R21 ;  /* 0x0000000215157223 */ /* 0x000fce0000000015 */
.L_x_602:
[----:B------:R-:W-:Y:S05]  /*5cd0*/  BSYNC.RECONVERGENT B2 ;  /* 0x0000000000027941 */ /* 0x000fea0003800200 */
.L_x_600:
[-C--:B------:R-:W-:Y:S01]  /*5ce0*/  MOV R26, R21.reuse ;  /* 0x00000015001a7202 */ /* 0x080fe20000000f00 */
[----:B--2---:R-:W-:Y:S01]  /*5cf0*/  IMAD.MOV.U32 R25, RZ, RZ, 0x1 ;  /* 0x00000001ff197424 */ /* 0x004fe200078e00ff */
[----:B------:R-:W-:Y:S02]  /*5d00*/  MOV R30, R21 ;  /* 0x00000015001e7202 */ /* 0x000fe40000000f00 */
[----:B------:R-:W-:-:S07]  /*5d10*/  MOV R27, 0x7f7ffffd ;  /* 0x7f7ffffd001b7802 */ /* 0x000fce0000000f00 */
.L_x_644:
[----:B------:R-:W-:Y:S01]  /*5d20*/  IADD3 R10, PT, PT, R6, R25, RZ ;  /* 0x00000019060a7210 */ /* 0x000fe20007ffe0ff */
[----:B------:R-:W-:Y:S01]  /*5d30*/  FADD R11, R11, 2 ;  /* 0x400000000b0b7421 */ /* 0x000fe20000000000 */
[----:B------:R-:W-:Y:S02]  /*5d40*/  BSSY.RECONVERGENT B2, `(.L_x_603) ;  /* 0x0000011000027945 */ /* 0x000fe40003800200 */
[----:B------:R-:W-:-:S05]  /*5d50*/  IADD3 R28, PT, PT, RZ, -R10, RZ ;  /* 0x8000000aff1c7210 */ /* 0x000fca0007ffe0ff */
        /* <DEDUP_REMOVED lines=11> */
.L_x_604:
[----:B------:R-:W0:Y:S02]  /*5e10*/  MUFU.RCP R30, R20 ;  /* 0x00000014001e7308 */ /* 0x000e240000001000 */
[----:B0-----:R-:W-:-:S04]  /*5e20*/  FFMA R2, R20, R30, -1 ;  /* 0xbf80000014027423 */ /* 0x001fc8000000001e */
[----:B------:R-:W-:-:S04]  /*5e30*/  FADD.FTZ R3, -R2, -RZ ;  /* 0x800000ff02037221 */ /* 0x000fc80000010100 */
[----:B------:R-:W-:-:S07]  /*5e40*/  FFMA R30, R30, R3, R30 ;  /* 0x000000031e1e7223 */ /* 0x000fce000000001e */
.L_x_605:
[----:B------:R-:W-:Y:S05]  /*5e50*/  BSYNC.RECONVERGENT B2 ;  /* 0x0000000000027941 */ /* 0x000fea0003800200 */
.L_x_603:
        /* <DEDUP_REMOVED lines=13> */
.L_x_607:
[----:B------:R-:W-:Y:S05]  /*5f30*/  BSYNC.RECONVERGENT B4 ;  /* 0x0000000000047941 */ /* 0x000fea0003800200 */
.L_x_606:
        /* <DEDUP_REMOVED lines=8> */
[----:B------:R-:W-:Y:S02]  /*5fc0*/  BSSY.RECONVERGENT B2, `(.L_x_609) ;  /* 0x0000011000027945 */ /* 0x000fe40003800200 */
[----:B------:R-:W-:-:S05]  /*5fd0*/  IADD3 R2, PT, PT, -R6, R3, RZ ;  /* 0x0000000306027210 */ /* 0x000fca0007ffe1ff */
[----:B------:R-:W-:-:S05]  /*5fe0*/  IMAD R28, R2, R25, R2 ;  /* 0x00000019021c7224 */ /* 0x000fca00078e0202 */
        /* <DEDUP_REMOVED lines=10> */
.L_x_610:
[----:B------:R-:W0:Y:S02]  /*6090*/  MUFU.RCP R30, R20 ;  /* 0x00000014001e7308 */ /* 0x000e240000001000 */
[----:B0-----:R-:W-:-:S04]  /*60a0*/  FFMA R2, R20, R30, -1 ;  /* 0xbf80000014027423 */ /* 0x001fc8000000001e */
[----:B------:R-:W-:-:S04]  /*60b0*/  FADD.FTZ R3, -R2, -RZ ;  /* 0x800000ff02037221 */ /* 0x000fc80000010100 */
[----:B------:R-:W-:-:S07]  /*60c0*/  FFMA R30, R30, R3, R30 ;  /* 0x000000031e1e7223 */ /* 0x000fce000000001e */
.L_x_611:
[----:B------:R-:W-:Y:S05]  /*60d0*/  BSYNC.RECONVERGENT B2 ;  /* 0x0000000000027941 */ /* 0x000fea0003800200 */
.L_x_609:
        /* <DEDUP_REMOVED lines=13> */
.L_x_613:
[----:B------:R-:W-:Y:S05]  /*61b0*/  BSYNC.RECONVERGENT B4 ;  /* 0x0000000000047941 */ /* 0x000fea0003800200 */
.L_x_612:
        /* <DEDUP_REMOVED lines=21> */
.L_x_615:
[----:B------:R-:W0:Y:S02]  /*6310*/  MUFU.RCP R30, R20 ;  /* 0x00000014001e7308 */ /* 0x000e240000001000 */
[----:B0-----:R-:W-:-:S04]  /*6320*/  FFMA R2, R20, R30, -1 ;  /* 0xbf80000014027423 */ /* 0x001fc8000000001e */
[----:B------:R-:W-:-:S04]  /*6330*/  FADD.FTZ R3, -R2, -RZ ;  /* 0x800000ff02037221 */ /* 0x000fc80000010100 */
[----:B------:R-:W-:-:S07]  /*6340*/  FFMA R30, R30, R3, R30 ;  /* 0x000000031e1e7223 */ /* 0x000fce000000001e */
.L_x_616:
[----:B------:R-:W-:Y:S05]  /*6350*/  BSYNC.RECONVERGENT B2 ;  /* 0x0000000000027941 */ /* 0x000fea0003800200 */
.L_x_614:
        /* <DEDUP_REMOVED lines=13> */
.L_x_618:
[----:B------:R-:W-:Y:S05]  /*6430*/  BSYNC.RECONVERGENT B4 ;  /* 0x0000000000047941 */ /* 0x000fea0003800200 */
.L_x_617:
        /* <DEDUP_REMOVED lines=21> */
.L_x_620:
[----:B------:R-:W0:Y:S02]  /*6590*/  MUFU.RCP R30, R20 ;  /* 0x00000014001e7308 */ /* 0x000e240000001000 */
[----:B0-----:R-:W-:-:S04]  /*65a0*/  FFMA R2, R20, R30, -1 ;  /* 0xbf80000014027423 */ /* 0x001fc8000000001e */
[----:B------:R-:W-:-:S04]  /*65b0*/  FADD.FTZ R3, -R2, -RZ ;  /* 0x800000ff02037221 */ /* 0x000fc80000010100 */
[----:B------:R-:W-:-:S07]  /*65c0*/  FFMA R30, R30, R3, R30 ;  /* 0x000000031e1e7223 */ /* 0x000fce000000001e */
.L_x_621:
[----:B------:R-:W-:Y:S05]  /*65d0*/  BSYNC.RECONVERGENT B2 ;  /* 0x0000000000027941 */ /* 0x000fea0003800200 */
.L_x_619:
        /* <DEDUP_REMOVED lines=13> */
.L_x_623:
[----:B------:R-:W-:Y:S05]  /*66b0*/  BSYNC.RECONVERGENT B4 ;  /* 0x0000000000047941 */ /* 0x000fea0003800200 */
.L_x_622:
        /* <DEDUP_REMOVED lines=21> */
.L_x_625:
[----:B------:R-:W0:Y:S02]  /*6810*/  MUFU.RCP R30, R20 ;  /* 0x00000014001e7308 */ /* 0x000e240000001000 */
[----:B0-----:R-:W-:-:S04]  /*6820*/  FFMA R2, R20, R30, -1 ;  /* 0xbf80000014027423 */ /* 0x001fc8000000001e */
[----:B------:R-:W-:-:S04]  /*6830*/  FADD.FTZ R3, -R2, -RZ ;  /* 0x800000ff02037221 */ /* 0x000fc80000010100 */
[----:B------:R-:W-:-:S07]  /*6840*/  FFMA R30, R30, R3, R30 ;  /* 0x000000031e1e7223 */ /* 0x000fce000000001e */
.L_x_626:
[----:B------:R-:W-:Y:S05]  /*6850*/  BSYNC.RECONVERGENT B2 ;  /* 0x0000000000027941 */ /* 0x000fea0003800200 */
.L_x_624:
        /* <DEDUP_REMOVED lines=13> */
.L_x_628:
[----:B------:R-:W-:Y:S05]  /*6930*/  BSYNC.RECONVERGENT B4 ;  /* 0x0000000000047941 */ /* 0x000fea0003800200 */
.L_x_627:
        /* <DEDUP_REMOVED lines=21> */
.L_x_630:
[----:B------:R-:W0:Y:S02]  /*6a90*/  MUFU.RCP R30, R20 ;  /* 0x00000014001e7308 */ /* 0x000e240000001000 */
[----:B0-----:R-:W-:-:S04]  /*6aa0*/  FFMA R2, R20, R30, -1 ;  /* 0xbf80000014027423 */ /* 0x001fc8000000001e */
[----:B------:R-:W-:-:S04]  /*6ab0*/  FADD.FTZ R3, -R2, -RZ ;  /* 0x800000ff02037221 */ /* 0x000fc80000010100 */
[----:B------:R-:W-:-:S07]  /*6ac0*/  FFMA R30, R30, R3, R30 ;  /* 0x000000031e1e7223 */ /* 0x000fce000000001e */
.L_x_631:
[----:B------:R-:W-:Y:S05]  /*6ad0*/  BSYNC.RECONVERGENT B2 ;  /* 0x0000000000027941 */ /* 0x000fea0003800200 */
.L_x_629:
        /* <DEDUP_REMOVED lines=13> */
.L_x_633:
[----:B------:R-:W-:Y:S05]  /*6bb0*/  BSYNC.RECONVERGENT B4 ;  /* 0x0000000000047941 */ /* 0x000fea0003800200 */
.L_x_632:
        /* <DEDUP_REMOVED lines=21> */
.L_x_635:
[----:B------:R-:W0:Y:S02]  /*6d10*/  MUFU.RCP R30, R20 ;  /* 0x00000014001e7308 */ /* 0x000e240000001000 */
[----:B0-----:R-:W-:-:S04]  /*6d20*/  FFMA R2, R20, R30, -1 ;  /* 0xbf80000014027423 */ /* 0x001fc8000000001e */
[----:B------:R-:W-:-:S04]  /*6d30*/  FADD.FTZ R3, -R2, -RZ ;  /* 0x800000ff02037221 */ /* 0x000fc80000010100 */
[----:B------:R-:W-:-:S07]  /*6d40*/  FFMA R30, R30, R3, R30 ;  /* 0x000000031e1e7223 */ /* 0x000fce000000001e */
.L_x_636:
[----:B------:R-:W-:Y:S05]  /*6d50*/  BSYNC.RECONVERGENT B2 ;  /* 0x0000000000027941 */ /* 0x000fea0003800200 */
.L_x_634:
        /* <DEDUP_REMOVED lines=13> */
.L_x_638:
[----:B------:R-:W-:Y:S05]  /*6e30*/  BSYNC.RECONVERGENT B4 ;  /* 0x0000000000047941 */ /* 0x000fea0003800200 */
.L_x_637:
        /* <DEDUP_REMOVED lines=20> */
.L_x_640:
[----:B------:R-:W0:Y:S02]  /*6f80*/  MUFU.RCP R21, R20 ;  /* 0x0000001400157308 */ /* 0x000e240000001000 */
[----:B0-----:R-:W-:-:S04]  /*6f90*/  FFMA R2, R20, R21, -1 ;  /* 0xbf80000014027423 */ /* 0x001fc80000000015 */
[----:B------:R-:W-:-:S04]  /*6fa0*/  FADD.FTZ R2, -R2, -RZ ;  /* 0x800000ff02027221 */ /* 0x000fc80000010100 */
[----:B------:R-:W-:-:S07]  /*6fb0*/  FFMA R21, R21, R2, R21 ;  /* 0x0000000215157223 */ /* 0x000fce0000000015 */
.L_x_641:
[----:B------:R-:W-:Y:S05]  /*6fc0*/  BSYNC.RECONVERGENT B2 ;  /* 0x0000000000027941 */ /* 0x000fea0003800200 */
.L_x_639:
[----:B------:R-:W0:Y:S01]  /*6fd0*/  MUFU.RCP R2, R27 ;  /* 0x0000001b00027308 */ /* 0x000e220000001000 */
[----:B------:R-:W-:Y:S01]  /*6fe0*/  BSSY.RECONVERGENT B4, `(.L_x_642) ;  /* 0x000000d000047945 */ /* 0x000fe20003800200 */
[----:B------:R-:W-:-:S06]  /*6ff0*/  MOV R30, R21 ;  /* 0x00000015001e7202 */ /* 0x000fcc0000000f00 */
        /* <DEDUP_REMOVED lines=11> */
.L_x_643:
[----:B------:R-:W-:Y:S05]  /*70b0*/  BSYNC.RECONVERGENT B4 ;  /* 0x0000000000047941 */ /* 0x000fea0003800200 */
.L_x_642:
        /* <DEDUP_REMOVED lines=9> */
[----:B------:R-:W-:Y:S02]  /*7150*/  HFMA2 R3, -RZ, RZ, 0.96630859375, -0.0022525787353515625 ;  /* 0x3bbb989dff037431 */ /* 0x000fe400000001ff */
[----:B------:R-:W-:-:S03]  /*7160*/  IMAD.MOV.U32 R2, RZ, RZ, 0x437c0000 ;  /* 0x437c0000ff027424 */ /* 0x000fc600078e00ff */
        /* <DEDUP_REMOVED lines=10> */
.L_x_608:
[----:B------:R-:W-:Y:S01]  /*7210*/  HFMA2 R2, -RZ, RZ, 3.7421875, 0 ;  /* 0x437c0000ff027431 */ /* 0x000fe200000001ff */
[----:B------:R-:W-:-:S05]  /*7220*/  MOV R3, 0x3bbb989d ;  /* 0x3bbb989d00037802 */ /* 0x000fca0000000f00 */
[----:B------:R-:W-:-:S04]  /*7230*/  FFMA.SAT R3, R0, -R3, 0.5 ;  /* 0x3f00000000037423 */ /* 0x000fc80000002803 */
[----:B------:R-:W-:-:S04]  /*7240*/  FFMA.RM R2, R3, R2, 12582913 ;  /* 0x4b40000103027423 */ /* 0x000fc80000004002 */
[C---:B------:R-:W-:Y:S01]  /*7250*/  FADD R3, R2.reuse, -12583039 ;  /* 0xcb40007f02037421 */ /* 0x040fe20000000000 */
[----:B------:R-:W-:-:S03]  /*7260*/  IMAD.SHL.U32 R2, R2, 0x800000, RZ ;  /* 0x0080000002027824 */ /* 0x000fc600078e00ff */
[----:B------:R-:W-:-:S04]  /*7270*/  FFMA R3, R0, -1.4426950216293334961, -R3 ;  /* 0xbfb8aa3b00037823 */ /* 0x000fc80000000803 */
[----:B------:R-:W-:-:S06]  /*7280*/  FFMA R3, R0, -1.925963033500011079e-08, R3 ;  /* 0xb2a5706000037823 */ /* 0x000fcc0000000003 */
[----:B------:R-:W0:Y:S02]  /*7290*/  MUFU.EX2 R3, R3 ;  /* 0x0000000300037308 */ /* 0x000e240000000800 */
[----:B0-----:R-:W-:-:S04]  /*72a0*/  FMUL R11, R2, R3 ;  /* 0x00000003020b7220 */ /* 0x001fc80000400000 */
[----:B------:R-:W-:Y:S01]  /*72b0*/  FMUL R10, R11, R26 ;  /* 0x0000001a0b0a7220 */ /* 0x000fe20000400000 */
[----:B------:R-:W-:Y:S06]  /*72c0*/  BRA `(.L_x_598) ;  /* 0x0000001000947947 */ /* 0x000fec0003800000 */
.L_x_599:
[C---:B------:R-:W-:Y:S01]  /*72d0*/  FMUL R3, R0.reuse, 8388608 ;  /* 0x4b00000000037820 */ /* 0x040fe20000400000 */
[----:B------:R-:W-:Y:S01]  /*72e0*/  FSETP.GEU.AND P0, PT, R0, 1.175494350822287508e-38, PT ;  /* 0x008000000000780b */ /* 0x000fe20003f0e000 */
[----:B------:R-:W-:Y:S01]  /*72f0*/  BSSY.RECONVERGENT B1, `(.L_x_645) ;  /* 0x000003a000017945 */ /* 0x000fe20003800200 */
[----:B------:R-:W-:Y:S01]  /*7300*/  MOV R11, 0x3e055027 ;  /* 0x3e055027000b7802 */ /* 0x000fe20000000f00 */
[----:B------:R-:W-:Y:S01]  /*7310*/  HFMA2 R27, -RZ, RZ, 0, 5.9604644775390625e-08 ;  /* 0x00000001ff1b7431 */ /* 0x000fe200000001ff */
        /* <DEDUP_REMOVED lines=15> */
[C---:B---3-5:R-:W-:Y:S01]  /*7410*/  FFMA R21, R10.reuse, R11, -0.5 ;  /* 0xbf0000000a157423 */ /* 0x068fe2000000000b */
[----:B------:R-:W-:Y:S01]  /*7420*/  I2FP.F32.S32 R11, R4 ;  /* 0x00000004000b7245 */ /* 0x000fe20000201400 */
[----:B------:R-:W-:Y:S02]  /*7430*/  VIADD R4, R5, 0x2 ;  /* 0x0000000205047836 */ /* 0x000fe40000000000 */
[----:B------:R-:W-:Y:S02]  /*7440*/  FMUL R21, R10, R21 ;  /* 0x000000150a157220 */ /* 0x000fe40000400000 */
[----:B------:R-:W-:Y:S01]  /*7450*/  FFMA R11, R11, 1.1920928955078125e-07, R2 ;  /* 0x340000000b0b7823 */ /* 0x000fe20000000002 */
[----:B------:R-:W-:Y:S01]  /*7460*/  ISETP.GT.U32.AND P0, PT, R4, 0x4, PT ;  /* 0x000000040400780c */ /* 0x000fe20003f04070 */
[----:B------:R-:W-:Y:S01]  /*7470*/  FFMA R10, R10, R21, R10 ;  /* 0x000000150a0a7223 */ /* 0x000fe2000000000a */
[----:B------:R-:W-:-:S03]  /*7480*/  MOV R2, 0x7f800000 ;  /* 0x7f80000000027802 */ /* 0x000fc60000000f00 */
[----:B------:R-:W-:Y:S01]  /*7490*/  FFMA R11, R11, 0.69314718246459960938, R10 ;  /* 0x3f3172180b0b7823 */ /* 0x000fe2000000000a */
[----:B-1----:R-:W-:Y:S01]  /*74a0*/  MOV R10, R15 ;  /* 0x0000000f000a7202 */ /* 0x002fe20000000f00 */
[----:B------:R-:W-:-:S06]  /*74b0*/  @P1 FFMA R11, R3, R2, +INF ;  /* 0x7f800000030b1423 */ /* 0x000fcc0000000002 */
[----:B------:R-:W-:Y:S05]  /*74c0*/  @P0 BRA `(.L_x_646) ;  /* 0x0000000000700947 */ /* 0x000fea0003800000 */
[C---:B------:R-:W-:Y:S01]  /*74d0*/  FMUL R3, R0.reuse, 8388608 ;  /* 0x4b00000000037820 */ /* 0x040fe20000400000 */
[----:B------:R-:W-:Y:S02]  /*74e0*/  FSETP.GEU.AND P0, PT, R0, 1.175494350822287508e-38, PT ;  /* 0x008000000000780b */ /* 0x000fe40003f0e000 */
[----:B------:R-:W-:Y:S02]  /*74f0*/  MOV R21, 0x3e055027 ;  /* 0x3e05502700157802 */ /* 0x000fe40000000f00 */
[----:B------:R-:W-:-:S05]  /*7500*/  FSEL R3, R3, R0, !P0 ;  /* 0x0000000003037208 */ /* 0x000fca0004000000 */
[----:B------:R-:W-:-:S05]  /*7510*/  VIADD R2, R3, 0xc0d55555 ;  /* 0xc0d5555503027836 */ /* 0x000fca0000000000 */
        /* <DEDUP_REMOVED lines=14> */
[----:B------:R-:W-:Y:S01]  /*7600*/  MOV R4, 0x7f800000 ;  /* 0x7f80000000047802 */ /* 0x000fe20000000f00 */
        /* <DEDUP_REMOVED lines=8> */
.L_x_646:
[----:B------:R-:W-:Y:S05]  /*7690*/  BSYNC.RECONVERGENT B1 ;  /* 0x0000000000017941 */ /* 0x000fea0003800200 */
.L_x_645:
[----:B--2---:R-:W-:Y:S01]  /*76a0*/  IMAD.MOV.U32 R25, RZ, RZ, 0x3f800000 ;  /* 0x3f800000ff197424 */ /* 0x004fe200078e00ff */
[----:B------:R-:W-:-:S07]  /*76b0*/  FSEL R11, R11, -INF , P2 ;  /* 0xff8000000b0b7808 */ /* 0x000fce0001000000 */
.L_x_674:
        /* <DEDUP_REMOVED lines=14> */
.L_x_648:
[----:B------:R-:W-:Y:S05]  /*77a0*/  BSYNC.RECONVERGENT B4 ;  /* 0x0000000000047941 */ /* 0x000fea0003800200 */
.L_x_647:
        /* <DEDUP_REMOVED lines=10> */
[----:B------:R-:W-:Y:S01]  /*7850*/  MOV R30, 0x1 ;  /* 0x00000001001e7802 */ /* 0x000fe20000000f00 */
[----:B------:R-:W-:Y:S01]  /*7860*/  IMAD.MOV.U32 R34, RZ, RZ, 0x0 ;  /* 0x00000000ff227424 */ /* 0x000fe200078e00ff */
[----:B------:R-:W-:-:S09]  /*7870*/  MOV R35, 0xbfe2788d ;  /* 0xbfe2788d00237802 */ /* 0x000fd20000000f00 */
[----:B------:R-:W-:Y:S05]  /*7880*/  @!P0 BRA `(.L_x_654) ;  /* 0x00000004008c8947 */ /* 0x000fea0003800000 */
[----:B------:R-:W-:Y:S01]  /*7890*/  HFMA2 R32, -RZ, RZ, -1.7685546875, -4.40625 ;  /* 0xbf13c468ff207431 */ /* 0x000fe200000001ff */
[----:B------:R-:W-:Y:S01]  /*78a0*/  BSSY.RECONVERGENT B6, `(.L_x_655) ;  /* 0x0000060000067945 */ /* 0x000fe20003800200 */
[----:B------:R-:W-:-:S07]  /*78b0*/  MOV R30, 0x1 ;  /* 0x00000001001e7802 */ /* 0x000fce0000000f00 */
.L_x_664:
[----:B0-----:R-:W0:Y:S01]  /*78c0*/  I2F.F64.U32 R2, R30 ;  /* 0x0000001e00027312 */ /* 0x001e220000201800 */
        /* <DEDUP_REMOVED lines=15> */
[----:B------:R-:W-:Y:S01]  /*79c0*/  MOV R28, R2 ;  /* 0x00000002001c7202 */ /* 0x000fe20000000f00 */
[----:B------:R-:W-:-:S07]  /*79d0*/  IMAD.MOV.U32 R29, RZ, RZ, R3 ;  /* 0x000000ffff1d7224 */ /* 0x000fce00078e0003 */
.L_x_657:
[----:B------:R-:W-:Y:S05]  /*79e0*/  BSYNC.RECONVERGENT B7 ;  /* 0x0000000000077941 */ /* 0x000fea0003800200 */
.L_x_656:
        /* <DEDUP_REMOVED lines=17> */
[----:B------:R-:W-:Y:S01]  /*7b00*/  MOV R4, 0x7b30 ;  /* 0x00007b3000047802 */ /* 0x000fe20000000f00 */
[----:B------:R-:W-:-:S07]  /*7b10*/  VIADD R20, R20, 0xfff00000 ;  /* 0xfff0000014147836 */ /* 0x000fce0000000000 */
[----:B------:R-:W-:Y:S05]  /*7b20*/  CALL.REL.NOINC `($__internal_2_$__cuda_sm20_dblrcp_rn_slowpath_v3) ;  /* 0x0000006000e47944 */ /* 0x000fea0003c00000 */
[----:B------:R-:W-:Y:S02]  /*7b30*/  MOV R22, R2 ;  /* 0x0000000200167202 */ /* 0x000fe40000000f00 */
[----:B------:R-:W-:-:S07]  /*7b40*/  MOV R23, R3 ;  /* 0x0000000300177202 */ /* 0x000fce0000000f00 */
.L_x_659:
[----:B------:R-:W-:Y:S05]  /*7b50*/  BSYNC.RECONVERGENT B7 ;  /* 0x0000000000077941 */ /* 0x000fea0003800200 */
.L_x_658:
[----:B------:R-:W-:Y:S01]  /*7b60*/  IADD3 R2, PT, PT, R30, 0x2, RZ ;  /* 0x000000021e027810 */ /* 0x000fe20007ffe0ff */
[----:B------:R-:W0:Y:S01]  /*7b70*/  F2F.F64.F32 R32, R24 ;  /* 0x0000001800207310 */ /* 0x000e220000201800 */
[----:B------:R-:W-:Y:S07]  /*7b80*/  BSSY.RECONVERGENT B7, `(.L_x_660) ;  /* 0x0000014000077945 */ /* 0x000fee0003800200 */
[----:B------:R-:W1:Y:S01]  /*7b90*/  I2F.F64.U32 R2, R2 ;  /* 0x0000000200027312 */ /* 0x000e620000201800 */
[----:B0-----:R-:W-:-:S07]  /*7ba0*/  DADD R32, R32, R22 ;  /* 0x0000000020207229 */ /* 0x001fce0000000016 */
[----:B------:R0:W2:Y:S01]  /*7bb0*/  F2F.F32.F64 R31, R32 ;  /* 0x00000020001f7310 */ /* 0x0000a20000301000 */
[----:B-1----:R-:W-:-:S05]  /*7bc0*/  VIADD R20, R3, 0x300402 ;  /* 0x0030040203147836 */ /* 0x002fca0000000000 */
[----:B------:R-:W-:Y:S02]  /*7bd0*/  FSETP.GEU.AND P0, PT, |R20|, 5.8789094863358348022e-39, PT ;  /* 0x004004021400780b */ /* 0x000fe40003f0e200 */
        /* <DEDUP_REMOVED lines=12> */
[----:B------:R-:W-:Y:S01]  /*7ca0*/  MOV R28, R2 ;  /* 0x00000002001c7202 */ /* 0x000fe20000000f00 */
[----:B------:R-:W-:-:S07]  /*7cb0*/  IMAD.MOV.U32 R29, RZ, RZ, R3 ;  /* 0x000000ffff1d7224 */ /* 0x000fce00078e0003 */
.L_x_661:
[----:B------:R-:W-:Y:S05]  /*7cc0*/  BSYNC.RECONVERGENT B7 ;  /* 0x0000000000077941 */ /* 0x000fea0003800200 */
.L_x_660:
        /* <DEDUP_REMOVED lines=22> */
.L_x_663:
[----:B------:R-:W-:Y:S05]  /*7e30*/  BSYNC.RECONVERGENT B7 ;  /* 0x0000000000077941 */ /* 0x000fea0003800200 */
.L_x_662:
[----:B------:R-:W0:Y:S01]  /*7e40*/  F2F.F64.F32 R2, R26 ;  /* 0x0000001a00027310 */ /* 0x000e220000201800 */
[----:B------:R-:W-:Y:S02]  /*7e50*/  ISETP.NE.AND P0, PT, R24, R19, PT ;  /* 0x000000131800720c */ /* 0x000fe40003f05270 */
[----:B------:R-:W-:Y:S01]  /*7e60*/  IADD3 R30, PT, PT, R30, 0x4, RZ ;  /* 0x000000041e1e7810 */ /* 0x000fe20007ffe0ff */
[----:B0-----:R-:W-:-:S06]  /*7e70*/  DADD R2, R2, R22 ;  /* 0x0000000002027229 */ /* 0x001fcc0000000016 */
[----:B------:R0:W1:Y:S04]  /*7e80*/  F2F.F32.F64 R32, R2 ;  /* 0x0000000200207310 */ /* 0x0000680000301000 */
[----:B------:R-:W-:Y:S05]  /*7e90*/  @P0 BRA `(.L_x_664) ;  /* 0xfffffff800880947 */ /* 0x000fea000383ffff */
[----:B------:R-:W-:Y:S05]  /*7ea0*/  BSYNC.RECONVERGENT B6 ;  /* 0x0000000000067941 */ /* 0x000fea0003800200 */
.L_x_655:
[----:B-1----:R1:W2:Y:S02]  /*7eb0*/  F2F.F64.F32 R34, R32 ;  /* 0x0000002000227310 */ /* 0x0022a40000201800 */
.L_x_654:
[----:B------:R-:W-:Y:S05]  /*7ec0*/  BSYNC.RECONVERGENT B5 ;  /* 0x0000000000057941 */ /* 0x000fea0003800200 */
.L_x_653:
[----:B------:R-:W-:-:S13]  /*7ed0*/  ISETP.NE.AND P0, PT, R18, RZ, PT ;  /* 0x000000ff1200720c */ /* 0x000fda0003f05270 */
[----:B------:R-:W-:Y:S05]  /*7ee0*/  @!P0 BRA `(.L_x_652) ;  /* 0x00000004001c8947 */ /* 0x000fea0003800000 */
[----:B0-----:R-:W0:Y:S01]  /*7ef0*/  I2F.F64.U32 R2, R30 ;  /* 0x0000001e00027312 */ /* 0x001e220000201800 */
        /* <DEDUP_REMOVED lines=16> */
[----:B------:R-:W-:Y:S01]  /*8000*/  MOV R20, R2 ;  /* 0x0000000200147202 */ /* 0x000fe20000000f00 */
[----:B------:R-:W-:-:S07]  /*8010*/  IMAD.MOV.U32 R21, RZ, RZ, R3 ;  /* 0x000000ffff157224 */ /* 0x000fce00078e0003 */
.L_x_666:
[----:B------:R-:W-:Y:S05]  /*8020*/  BSYNC.RECONVERGENT B5 ;  /* 0x0000000000057941 */ /* 0x000fea0003800200 */
.L_x_665:
        /* <DEDUP_REMOVED lines=16> */
[----:B------:R-:W-:Y:S02]  /*8130*/  LOP3.LUT R20, R3, 0x7fffffff, RZ, 0xc0, !PT ;  /* 0x7fffffff03147812 */ /* 0x000fe400078ec0ff */
[----:B------:R-:W-:Y:S02]  /*8140*/  MOV R22, R2 ;  /* 0x0000000200167202 */ /* 0x000fe40000000f00 */
[----:B------:R-:W-:Y:S01]  /*8150*/  MOV R4, 0x8180 ;  /* 0x0000818000047802 */ /* 0x000fe20000000f00 */
[----:B------:R-:W-:-:S07]  /*8160*/  VIADD R20, R20, 0xfff00000 ;  /* 0xfff0000014147836 */ /* 0x000fce0000000000 */
[----:B----4-:R-:W-:Y:S05]  /*8170*/  CALL.REL.NOINC `($__internal_2_$__cuda_sm20_dblrcp_rn_slowpath_v3) ;  /* 0x0000005c00507944 */ /* 0x010fea0003c00000 */
[----:B------:R-:W-:Y:S02]  /*8180*/  MOV R20, R2 ;  /* 0x0000000200147202 */ /* 0x000fe40000000f00 */
[----:B------:R-:W-:-:S07]  /*8190*/  MOV R21, R3 ;  /* 0x0000000300157202 */ /* 0x000fce0000000f00 */
.L_x_668:
[----:B------:R-:W-:Y:S05]  /*81a0*/  BSYNC.RECONVERGENT B5 ;  /* 0x0000000000057941 */ /* 0x000fea0003800200 */
.L_x_667:
[----:B----4-:R-:W0:Y:S02]  /*81b0*/  F2F.F64.F32 R32, R32 ;  /* 0x0000002000207310 */ /* 0x010e240000201800 */
[----:B0-----:R-:W-:-:S06]  /*81c0*/  DADD R20, R32, R20 ;  /* 0x0000000020147229 */ /* 0x001fcc0000000014 */
[----:B------:R5:W0:Y:S01]  /*81d0*/  F2F.F32.F64 R32, R20 ;  /* 0x0000001400207310 */ /* 0x000a220000301000 */
[----:B------:R-:W-:Y:S05]  /*81e0*/  @!P1 BRA `(.L_x_652) ;  /* 0x00000000005c9947 */ /* 0x000fea0003800000 */
[----:B------:R-:W-:Y:S01]  /*81f0*/  IADD3 R2, PT, PT, R30, 0x2, RZ ;  /* 0x000000021e027810 */ /* 0x000fe20007ffe0ff */
[----:B------:R-:W-:Y:S05]  /*8200*/  BSSY.RECONVERGENT B5, `(.L_x_669) ;  /* 0x0000012000057945 */ /* 0x000fea0003800200 */
[----:B------:R-:W1:Y:S08]  /*8210*/  I2F.F64.U32 R2, R2 ;  /* 0x0000000200027312 */ /* 0x000e700000201800 */
[----:B-1----:R-:W1:Y:S01]  /*8220*/  MUFU.RCP64H R29, R3 ;  /* 0x00000003001d7308 */ /* 0x002e620000001800 */
[----:B------:R-:W-:-:S05]  /*8230*/  VIADD R28, R3, 0x300402 ;  /* 0x00300402031c7836 */ /* 0x000fca0000000000 */
[----:B------:R-:W-:Y:S01]  /*8240*/  FSETP.GEU.AND P0, PT, |R28|, 5.8789094863358348022e-39, PT ;  /* 0x004004021c00780b */ /* 0x000fe20003f0e200 */
        /* <DEDUP_REMOVED lines=11> */
[----:B------:R-:W-:Y:S01]  /*8300*/  MOV R20, R2 ;  /* 0x0000000200147202 */ /* 0x000fe20000000f00 */
[----:B------:R-:W-:-:S07]  /*8310*/  IMAD.MOV.U32 R21, RZ, RZ, R3 ;  /* 0x000000ffff157224 */ /* 0x000fce00078e0003 */
.L_x_670:
[----:B------:R-:W-:Y:S05]  /*8320*/  BSYNC.RECONVERGENT B5 ;  /* 0x0000000000057941 */ /* 0x000fea0003800200 */
.L_x_669:
[----:B0-----:R-:W0:Y:S02]  /*8330*/  F2F.F64.F32 R32, R32 ;  /* 0x0000002000207310 */ /* 0x001e240000201800 */
[----:B0-----:R-:W-:-:S06]  /*8340*/  DADD R20, R32, R20 ;  /* 0x0000000020147229 */ /* 0x001fcc0000000014 */
[----:B------:R0:W1:Y:S05]  /*8350*/  F2F.F32.F64 R32, R20 ;  /* 0x0000001400207310 */ /* 0x00006a0000301000 */
.L_x_652:
[----:B------:R-:W-:Y:S05]  /*8360*/  BSYNC.RECONVERGENT B2 ;  /* 0x0000000000027941 */ /* 0x000fea0003800200 */
.L_x_651:
[----:B01--4-:R-:W-:-:S04]  /*8370*/  FADD R32, -R11, R32 ;  /* 0x000000200b207221 */ /* 0x013fc80000000100 */
[----:B------:R-:W-:Y:S01]  /*8380*/  FMUL R3, R25, R32 ;  /* 0x0000002019037220 */ /* 0x000fe20000400000 */
[----:B------:R-:W-:Y:S06]  /*8390*/  BRA `(.L_x_671) ;  /* 0x0000000000447947 */ /* 0x000fec0003800000 */
.L_x_650:
        /* <DEDUP_REMOVED lines=15> */
.L_x_673:
[----:B------:R-:W-:Y:S05]  /*8490*/  BSYNC.RECONVERGENT B5 ;  /* 0x0000000000057941 */ /* 0x000fea0003800200 */
.L_x_672:
[----:B------:R-:W-:-:S07]  /*84a0*/  MOV R3, R2 ;  /* 0x0000000200037202 */ /* 0x000fce0000000f00 */
.L_x_671:
[----:B------:R-:W-:Y:S05]  /*84b0*/  BSYNC.RECONVERGENT B4 ;  /* 0x0000000000047941 */ /* 0x000fea0003800200 */
.L_x_649:
[----:B------:R-:W-:Y:S01]  /*84c0*/  FADD R10, R3, R10 ;  /* 0x0000000a030a7221 */ /* 0x000fe20000000000 */
[C---:B------:R-:W-:Y:S01]  /*84d0*/  ISETP.GE.U32.AND P0, PT, R27.reuse, 0x77359400, PT ;  /* 0x773594001b00780c */ /* 0x040fe20003f06070 */
[----:B------:R-:W-:Y:S02]  /*84e0*/  VIADD R27, R27, 0x1 ;  /* 0x000000011b1b7836 */ /* 0x000fe40000000000 */
[----:B------:R-:W-:-:S05]  /*84f0*/  FMUL R2, |R10|, 1.000000003171076851e-30 ;  /* 0x0da242600a027820 */ /* 0x000fca0000400200 */
[----:B------:R-:W-:-:S13]  /*8500*/  FSETP.GEU.AND P1, PT, |R3|, R2, PT ;  /* 0x000000020300720b */ /* 0x000fda0003f2e200 */
[----:B------:R-:W-:Y:S05]  /*8510*/  @!P0 BRA P1, `(.L_x_674) ;  /* 0xfffffff000688947 */ /* 0x000fea000083ffff */
.L_x_598:
[----:B------:R-:W-:Y:S05]  /*8520*/  BSYNC.RECONVERGENT B3 ;  /* 0x0000000000037941 */ /* 0x000fea0003800200 */
.L_x_594:
        /* <DEDUP_REMOVED lines=24> */
[----:B---3-5:R-:W-:-:S04]  /*86b0*/  FFMA R20, -R0, R11, R3 ;  /* 0x0000000b00147223 */ /* 0x028fc80000000103 */
[----:B------:R-:W-:Y:S01]  /*86c0*/  FFMA R2, R2, R20, R11 ;  /* 0x0000001402027223 */ /* 0x000fe2000000000b */
[----:B0-----:R-:W-:Y:S06]  /*86d0*/  @!P0 BRA `(.L_x_678) ;  /* 0x00000000000c8947 */ /* 0x001fec0003800000 */
[----:B------:R-:W-:Y:S02]  /*86e0*/  MOV R2, R0 ;  /* 0x0000000000027202 */ /* 0x000fe40000000f00 */
[----:B------:R-:W-:-:S07]  /*86f0*/  MOV R4, 0x8710 ;  /* 0x0000871000047802 */ /* 0x000fce0000000f00 */
[----:B-12---:R-:W-:Y:S05]  /*8700*/  CALL.REL.NOINC `($__internal_4_$__cuda_sm3x_div_rn_noftz_f32_slowpath) ;  /* 0x0000005c00687944 */ /* 0x006fea0003c00000 */
.L_x_678:
[----:B------:R-:W-:Y:S05]  /*8710*/  BSYNC.RECONVERGENT B4 ;  /* 0x0000000000047941 */ /* 0x000fea0003800200 */
.L_x_677:
[----:B------:R-:W-:Y:S01]  /*8720*/  MOV R11, R2 ;  /* 0x00000002000b7202 */ /* 0x000fe20000000f00 */
[----:B------:R-:W-:Y:S06]  /*8730*/  BRA `(.L_x_679) ;  /* 0x0000002800507947 */ /* 0x000fec0003800000 */
.L_x_676:
        /* <DEDUP_REMOVED lines=12> */
.L_x_682:
[----:B------:R-:W0:Y:S02]  /*8800*/  MUFU.RCP R21, R20 ;  /* 0x0000001400157308 */ /* 0x000e240000001000 */
[----:B0-----:R-:W-:-:S04]  /*8810*/  FFMA R2, R20, R21, -1 ;  /* 0xbf80000014027423 */ /* 0x001fc80000000015 */
[----:B------:R-:W-:-:S04]  /*8820*/  FADD.FTZ R2, -R2, -RZ ;  /* 0x800000ff02027221 */ /* 0x000fc80000010100 */
[----:B------:R-:W-:-:S07]  /*8830*/  FFMA R21, R21, R2, R21 ;  /* 0x0000000215157223 */ /* 0x000fce0000000015 */
.L_x_683:
[----:B------:R-:W-:Y:S05]  /*8840*/  BSYNC.RECONVERGENT B2 ;  /* 0x0000000000027941 */ /* 0x000fea0003800200 */
.L_x_681:
[-C--:B------:R-:W-:Y:S01]  /*8850*/  MOV R11, R21.reuse ;  /* 0x00000015000b7202 */ /* 0x080fe20000000f00 */
[----:B--2---:R-:W-:Y:S01]  /*8860*/  IMAD.MOV.U32 R25, RZ, RZ, 0x1 ;  /* 0x00000001ff197424 */ /* 0x004fe200078e00ff */
[----:B------:R-:W-:Y:S02]  /*8870*/  MOV R30, R21 ;  /* 0x00000015001e7202 */ /* 0x000fe40000000f00 */
[----:B------:R-:W-:-:S07]  /*8880*/  MOV R28, 0x7f7ffffd ;  /* 0x7f7ffffd001c7802 */ /* 0x000fce0000000f00 */
.L_x_725:
        /* <DEDUP_REMOVED lines=15> */
.L_x_685:
[----:B------:R-:W0:Y:S02]  /*8980*/  MUFU.RCP R30, R20 ;  /* 0x00000014001e7308 */ /* 0x000e240000001000 */
[----:B0-----:R-:W-:-:S04]  /*8990*/  FFMA R2, R20, R30, -1 ;  /* 0xbf80000014027423 */ /* 0x001fc8000000001e */
[----:B------:R-:W-:-:S04]  /*89a0*/  FADD.FTZ R3, -R2, -RZ ;  /* 0x800000ff02037221 */ /* 0x000fc80000010100 */
[----:B------:R-:W-:-:S07]  /*89b0*/  FFMA R30, R30, R3, R30 ;  /* 0x000000031e1e7223 */ /* 0x000fce000000001e */
.L_x_686:
[----:B------:R-:W-:Y:S05]  /*89c0*/  BSYNC.RECONVERGENT B2 ;  /* 0x0000000000027941 */ /* 0x000fea0003800200 */
.L_x_684:
        /* <DEDUP_REMOVED lines=13> */
.L_x_688:
[----:B------:R-:W-:Y:S05]  /*8aa0*/  BSYNC.RECONVERGENT B4 ;  /* 0x0000000000047941 */ /* 0x000fea0003800200 */
.L_x_687:
        /* <DEDUP_REMOVED lines=21> */
.L_x_691:
[----:B------:R-:W0:Y:S02]  /*8c00*/  MUFU.RCP R30, R20 ;  /* 0x00000014001e7308 */ /* 0x000e240000001000 */
[----:B0-----:R-:W-:-:S04]  /*8c10*/  FFMA R2, R20, R30, -1 ;  /* 0xbf80000014027423 */ /* 0x001fc8000000001e */
[----:B------:R-:W-:-:S04]  /*8c20*/  FADD.FTZ R3, -R2, -RZ ;  /* 0x800000ff02037221 */ /* 0x000fc80000010100 */
[----:B------:R-:W-:-:S07]  /*8c30*/  FFMA R30, R30, R3, R30 ;  /* 0x000000031e1e7223 */ /* 0x000fce000000001e */
.L_x_692:
[----:B------:R-:W-:Y:S05]  /*8c40*/  BSYNC.RECONVERGENT B2 ;  /* 0x0000000000027941 */ /* 0x000fea0003800200 */
.L_x_690:
        /* <DEDUP_REMOVED lines=13> */
.L_x_694:
[----:B------:R-:W-:Y:S05]  /*8d20*/  BSYNC.RECONVERGENT B4 ;  /* 0x0000000000047941 */ /* 0x000fea0003800200 */
.L_x_693:
        /* <DEDUP_REMOVED lines=21> */
.L_x_696:
[----:B------:R-:W0:Y:S02]  /*8e80*/  MUFU.RCP R30, R20 ;  /* 0x00000014001e7308 */ /* 0x000e240000001000 */
[----:B0-----:R-:W-:-:S04]  /*8e90*/  FFMA R2, R20, R30, -1 ;  /* 0xbf80000014027423 */ /* 0x001fc8000000001e */
[----:B------:R-:W-:-:S04]  /*8ea0*/  FADD.FTZ R3, -R2, -RZ ;  /* 0x800000ff02037221 */ /* 0x000fc80000010100 */
[----:B------:R-:W-:-:S07]  /*8eb0*/  FFMA R30, R30, R3, R30 ;  /* 0x000000031e1e7223 */ /* 0x000fce000000001e */
.L_x_697:
[----:B------:R-:W-:Y:S05]  /*8ec0*/  BSYNC.RECONVERGENT B2 ;  /* 0x0000000000027941 */ /* 0x000fea0003800200 */
.L_x_695:
        /* <DEDUP_REMOVED lines=13> */
.L_x_699:
[----:B------:R-:W-:Y:S05]  /*8fa0*/  BSYNC.RECONVERGENT B4 ;  /* 0x0000000000047941 */ /* 0x000fea0003800200 */
.L_x_698:
        /* <DEDUP_REMOVED lines=21> */
.L_x_701:
[----:B------:R-:W0:Y:S02]  /*9100*/  MUFU.RCP R30, R20 ;  /* 0x00000014001e7308 */ /* 0x000e240000001000 */
[----:B0-----:R-:W-:-:S04]  /*9110*/  FFMA R2, R20, R30, -1 ;  /* 0xbf80000014027423 */ /* 0x001fc8000000001e */
[----:B------:R-:W-:-:S04]  /*9120*/  FADD.FTZ R3, -R2, -RZ ;  /* 0x800000ff02037221 */ /* 0x000fc80000010100 */
[----:B------:R-:W-:-:S07]  /*9130*/  FFMA R30, R30, R3, R30 ;  /* 0x000000031e1e7223 */ /* 0x000fce000000001e */
.L_x_702:
[----:B------:R-:W-:Y:S05]  /*9140*/  BSYNC.RECONVERGENT B2 ;  /* 0x0000000000027941 */ /* 0x000fea0003800200 */
.L_x_700:
        /* <DEDUP_REMOVED lines=13> */
.L_x_704:
[----:B------:R-:W-:Y:S05]  /*9220*/  BSYNC.RECONVERGENT B4 ;  /* 0x0000000000047941 */ /* 0x000fea0003800200 */
.L_x_703:
        /* <DEDUP_REMOVED lines=21> */
.L_x_706:
[----:B------:R-:W0:Y:S02]  /*9380*/  MUFU.RCP R30, R20 ;  /* 0x00000014001e7308 */ /* 0x000e240000001000 */
[----:B0-----:R-:W-:-:S04]  /*9390*/  FFMA R2, R20, R30, -1 ;  /* 0xbf80000014027423 */ /* 0x001fc8000000001e */
[----:B------:R-:W-:-:S04]  /*93a0*/  FADD.FTZ R3, -R2, -RZ ;  /* 0x800000ff02037221 */ /* 0x000fc80000010100 */
[----:B------:R-:W-:-:S07]  /*93b0*/  FFMA R30, R30, R3, R30 ;  /* 0x000000031e1e7223 */ /* 0x000fce000000001e */
.L_x_707:
[----:B------:R-:W-:Y:S05]  /*93c0*/  BSYNC.RECONVERGENT B2 ;  /* 0x0000000000027941 */ /* 0x000fea0003800200 */
.L_x_705:
        /* <DEDUP_REMOVED lines=13> */
.L_x_709:
[----:B------:R-:W-:Y:S05]  /*94a0*/  BSYNC.RECONVERGENT B4 ;  /* 0x0000000000047941 */ /* 0x000fea0003800200 */
.L_x_708:
        /* <DEDUP_REMOVED lines=21> */
.L_x_711:
[----:B------:R-:W0:Y:S02]  /*9600*/  MUFU.RCP R30, R20 ;  /* 0x00000014001e7308 */ /* 0x000e240000001000 */
[----:B0-----:R-:W-:-:S04]  /*9610*/  FFMA R2, R20, R30, -1 ;  /* 0xbf80000014027423 */ /* 0x001fc8000000001e */
[----:B------:R-:W-:-:S04]  /*9620*/  FADD.FTZ R3, -R2, -RZ ;  /* 0x800000ff02037221 */ /* 0x000fc80000010100 */
[----:B------:R-:W-:-:S07]  /*9630*/  FFMA R30, R30, R3, R30 ;  /* 0x000000031e1e7223 */ /* 0x000fce000000001e */
.L_x_712:
[----:B------:R-:W-:Y:S05]  /*9640*/  BSYNC.RECONVERGENT B2 ;  /* 0x0000000000027941 */ /* 0x000fea0003800200 */
.L_x_710:
        /* <DEDUP_REMOVED lines=13> */
.L_x_714:
[----:B------:R-:W-:Y:S05]  /*9720*/  BSYNC.RECONVERGENT B4 ;  /* 0x0000000000047941 */ /* 0x000fea0003800200 */
.L_x_713:
        /* <DEDUP_REMOVED lines=21> */
.L_x_716:
[----:B------:R-:W0:Y:S02]  /*9880*/  MUFU.RCP R30, R20 ;  /* 0x00000014001e7308 */ /* 0x000e240000001000 */
[----:B0-----:R-:W-:-:S04]  /*9890*/  FFMA R2, R20, R30, -1 ;  /* 0xbf80000014027423 */ /* 0x001fc8000000001e */
[----:B------:R-:W-:-:S04]  /*98a0*/  FADD.FTZ R3, -R2, -RZ ;  /* 0x800000ff02037221 */ /* 0x000fc80000010100 */
[----:B------:R-:W-:-:S07]  /*98b0*/  FFMA R30, R30, R3, R30 ;  /* 0x000000031e1e7223 */ /* 0x000fce000000001e */
.L_x_717:
[----:B------:R-:W-:Y:S05]  /*98c0*/  BSYNC.RECONVERGENT B2 ;  /* 0x0000000000027941 */ /* 0x000fea0003800200 */
.L_x_715:
        /* <DEDUP_REMOVED lines=13> */
.L_x_719:
[----:B------:R-:W-:Y:S05]  /*99a0*/  BSYNC.RECONVERGENT B4 ;  /* 0x0000000000047941 */ /* 0x000fea0003800200 */
.L_x_718:
        /* <DEDUP_REMOVED lines=20> */
.L_x_721:
[----:B------:R-:W0:Y:S02]  /*9af0*/  MUFU.RCP R21, R20 ;  /* 0x0000001400157308 */ /* 0x000e240000001000 */
[----:B0-----:R-:W-:-:S04]  /*9b00*/  FFMA R2, R20, R21, -1 ;  /* 0xbf80000014027423 */ /* 0x001fc80000000015 */
[----:B------:R-:W-:-:S04]  /*9b10*/  FADD.FTZ R2, -R2, -RZ ;  /* 0x800000ff02027221 */ /* 0x000fc80000010100 */
[----:B------:R-:W-:-:S07]  /*9b20*/  FFMA R21, R21, R2, R21 ;  /* 0x0000000215157223 */ /* 0x000fce0000000015 */
.L_x_722:
[----:B------:R-:W-:Y:S05]  /*9b30*/  BSYNC.RECONVERGENT B2 ;  /* 0x0000000000027941 */ /* 0x000fea0003800200 */
.L_x_720:
        /* <DEDUP_REMOVED lines=14> */
.L_x_724:
[----:B------:R-:W-:Y:S05]  /*9c20*/  BSYNC.RECONVERGENT B4 ;  /* 0x0000000000047941 */ /* 0x000fea0003800200 */
.L_x_723:
        /* <DEDUP_REMOVED lines=21> */
.L_x_689:
        /* <DEDUP_REMOVED lines=12> */
.L_x_680:
        /* <DEDUP_REMOVED lines=11> */
[----:B---3-5:R-:W-:Y:S01]  /*9ef0*/  FADD R20, R2, -1 ;  /* 0xbf80000002147421 */ /* 0x028fe20000000000 */
        /* <DEDUP_REMOVED lines=10> */
[----:B------:R-:W-:Y:S02]  /*9fa0*/  VIADD R4, R5, 0x2 ;  /* 0x0000000205047836 */ /* 0x000fe40000000000 */
[----:B------:R-:W-:Y:S02]  /*9fb0*/  FMUL R21, R20, R21 ;  /* 0x0000001514157220 */ /* 0x000fe40000400000 */
[----:B------:R-:W-:Y:S01]  /*9fc0*/  FFMA R2, R11, 1.1920928955078125e-07, R2 ;  /* 0x340000000b027823 */ /* 0x000fe20000000002 */
[----:B------:R-:W-:Y:S01]  /*9fd0*/  ISETP.GT.U32.AND P0, PT, R4, 0x4, PT ;  /* 0x000000040400780c */ /* 0x000fe20003f04070 */
[----:B------:R-:W-:Y:S01]  /*9fe0*/  FFMA R21, R20, R21, R20 ;  /* 0x0000001514157223 */ /* 0x000fe20000000014 */
[----:B------:R-:W-:Y:S02]  /*9ff0*/  MOV R4, 0x7f800000 ;  /* 0x7f80000000047802 */ /* 0x000fe40000000f00 */
[----:B-1----:R-:W-:Y:S01]  /*a000*/  MOV R11, R15 ;  /* 0x0000000f000b7202 */ /* 0x002fe20000000f00 */
[----:B--2---:R-:W-:-:S02]  /*a010*/  FFMA R25, R2, 0.69314718246459960938, R21 ;  /* 0x3f31721802197823 */ /* 0x004fc40000000015 */
        /* <DEDUP_REMOVED lines=8> */
[-C--:B------:R-:W-:Y:S02]  /*a0a0*/  IADD3 R3, PT, PT, R2, -R11.reuse, RZ ;  /* 0x8000000b02037210 */ /* 0x080fe40007ffe0ff */
[----:B------:R-:W-:Y:S02]  /*a0b0*/  I2FP.F32.S32 R4, R11 ;  /* 0x0000000b00047245 */ /* 0x000fe40000201400 */
[----:B------:R-:W-:Y:S01]  /*a0c0*/  MOV R11, 0x7f800000 ;  /* 0x7f800000000b7802 */ /* 0x000fe20000000f00 */
        /* <DEDUP_REMOVED lines=19> */
.L_x_727:
[----:B------:R-:W-:Y:S05]  /*a200*/  BSYNC.RECONVERGENT B1 ;  /* 0x0000000000017941 */ /* 0x000fea0003800200 */
.L_x_726:
[----:B------:R-:W-:Y:S01]  /*a210*/  IMAD.MOV.U32 R26, RZ, RZ, 0x3f800000 ;  /* 0x3f800000ff1a7424 */ /* 0x000fe200078e00ff */
[----:B------:R-:W-:-:S07]  /*a220*/  FSEL R25, R25, -INF , P2 ;  /* 0xff80000019197808 */ /* 0x000fce0001000000 */
.L_x_754:
        /* <DEDUP_REMOVED lines=14> */
.L_x_729:
[----:B------:R-:W-:Y:S05]  /*a310*/  BSYNC.RECONVERGENT B4 ;  /* 0x0000000000047941 */ /* 0x000fea0003800200 */
.L_x_728:
        /* <DEDUP_REMOVED lines=17> */
.L_x_745:
        /* <DEDUP_REMOVED lines=18> */
.L_x_738:
[----:B------:R-:W-:Y:S05]  /*a550*/  BSYNC.RECONVERGENT B7 ;  /* 0x0000000000077941 */ /* 0x000fea0003800200 */
.L_x_737:
        /* <DEDUP_REMOVED lines=22> */
.L_x_740:
[----:B------:R-:W-:Y:S05]  /*a6c0*/  BSYNC.RECONVERGENT B7 ;  /* 0x0000000000077941 */ /* 0x000fea0003800200 */
.L_x_739:
        /* <DEDUP_REMOVED lines=17> */
[----:B------:R-:W-:Y:S01]  /*a7e0*/  MOV R4, 0xa810 ;  /* 0x0000a81000047802 */ /* 0x000fe20000000f00 */
[----:B------:R-:W-:-:S07]  /*a7f0*/  VIADD R20, R20, 0xfff00000 ;  /* 0xfff0000014147836 */ /* 0x000fce0000000000 */
[----:B------:R-:W-:Y:S05]  /*a800*/  CALL.REL.NOINC `($__internal_2_$__cuda_sm20_dblrcp_rn_slowpath_v3) ;  /* 0x0000003400ac7944 */ /* 0x000fea0003c00000 */
[----:B------:R-:W-:Y:S02]  /*a810*/  MOV R28, R2 ;  /* 0x00000002001c7202 */ /* 0x000fe40000000f00 */
[----:B------:R-:W-:-:S07]  /*a820*/  MOV R29, R3 ;  /* 0x00000003001d7202 */ /* 0x000fce0000000f00 */
.L_x_742:
[----:B------:R-:W-:Y:S05]  /*a830*/  BSYNC.RECONVERGENT B7 ;  /* 0x0000000000077941 */ /* 0x000fea0003800200 */
.L_x_741:
        /* <DEDUP_REMOVED lines=22> */
.L_x_744:
[----:B------:R-:W-:Y:S05]  /*a9a0*/  BSYNC.RECONVERGENT B7 ;  /* 0x0000000000077941 */ /* 0x000fea0003800200 */
.L_x_743:
[----:B------:R-:W0:Y:S01]  /*a9b0*/  F2F.F64.F32 R2, R30 ;  /* 0x0000001e00027310 */ /* 0x000e220000201800 */
[----:B------:R-:W-:Y:S02]  /*a9c0*/  ISETP.NE.AND P0, PT, R24, R19, PT ;  /* 0x000000131800720c */ /* 0x000fe40003f05270 */
[----:B------:R-:W-:Y:S01]  /*a9d0*/  IADD3 R31, PT, PT, R31, 0x4, RZ ;  /* 0x000000041f1f7810 */ /* 0x000fe20007ffe0ff */
[----:B0-----:R-:W-:-:S06]  /*a9e0*/  DADD R2, R2, R22 ;  /* 0x0000000002027229 */ /* 0x001fcc0000000016 */
[----:B------:R0:W1:Y:S04]  /*a9f0*/  F2F.F32.F64 R32, R2 ;  /* 0x0000000200207310 */ /* 0x0000680000301000 */
[----:B------:R-:W-:Y:S05]  /*aa00*/  @P0 BRA `(.L_x_745) ;  /* 0xfffffff800880947 */ /* 0x000fea000383ffff */
[----:B------:R-:W-:Y:S05]  /*aa10*/  BSYNC.RECONVERGENT B6 ;  /* 0x0000000000067941 */ /* 0x000fea0003800200 */
.L_x_736:
[----:B-1----:R1:W2:Y:S02]  /*aa20*/  F2F.F64.F32 R34, R32 ;  /* 0x0000002000227310 */ /* 0x0022a40000201800 */
.L_x_735:
[----:B------:R-:W-:Y:S05]  /*aa30*/  BSYNC.RECONVERGENT B5 ;  /* 0x0000000000057941 */ /* 0x000fea0003800200 */
.L_x_734:
        /* <DEDUP_REMOVED lines=19> */
[----:B------:R-:W-:Y:S02]  /*ab70*/  MOV R20, R2 ;  /* 0x0000000200147202 */ /* 0x000fe40000000f00 */
[----:B------:R-:W-:-:S07]  /*ab80*/  MOV R21, R3 ;  /* 0x0000000300157202 */ /* 0x000fce0000000f00 */
.L_x_747:
[----:B------:R-:W-:Y:S05]  /*ab90*/  BSYNC.RECONVERGENT B5 ;  /* 0x0000000000057941 */ /* 0x000fea0003800200 */
.L_x_746:
[----:B--2---:R-:W-:-:S06]  /*aba0*/  DADD R20, R20, R34 ;  /* 0x0000000014147229 */ /* 0x004fcc0000000022 */
[----:B-1----:R3:W4:Y:S01]  /*abb0*/  F2F.F32.F64 R32, R20 ;  /* 0x0000001400207310 */ /* 0x0027220000301000 */
[----:B------:R-:W-:Y:S05]  /*abc0*/  @!P1 BRA `(.L_x_733) ;  /* 0x0000000000c09947 */ /* 0x000fea0003800000 */
        /* <DEDUP_REMOVED lines=15> */
[----:B------:R-:W-:Y:S02]  /*acc0*/  IADD3 R20, PT, PT, R20, -0x100000, RZ ;  /* 0xfff0000014147810 */ /* 0x000fe40007ffe0ff */
[----:B------:R-:W-:-:S07]  /*acd0*/  MOV R4, 0xacf0 ;  /* 0x0000acf000047802 */ /* 0x000fce0000000f00 */
[----:B----4-:R-:W-:Y:S05]  /*ace0*/  CALL.REL.NOINC `($__internal_2_$__cuda_sm20_dblrcp_rn_slowpath_v3) ;  /* 0x0000003000747944 */ /* 0x010fea0003c00000 */
[----:B------:R-:W-:Y:S01]  /*acf0*/  MOV R20, R2 ;  /* 0x0000000200147202 */ /* 0x000fe20000000f00 */
[----:B------:R-:W-:-:S07]  /*ad00*/  IMAD.MOV.U32 R21, RZ, RZ, R3 ;  /* 0x000000ffff157224 */ /* 0x000fce00078e0003 */
.L_x_749:
[----:B------:R-:W-:Y:S05]  /*ad10*/  BSYNC.RECONVERGENT B5 ;  /* 0x0000000000057941 */ /* 0x000fea0003800200 */
.L_x_748:
        /* <DEDUP_REMOVED lines=23> */
.L_x_751:
[----:B------:R-:W-:Y:S05]  /*ae90*/  BSYNC.RECONVERGENT B5 ;  /* 0x0000000000057941 */ /* 0x000fea0003800200 */
.L_x_750:
[----:B0-----:R-:W0:Y:S02]  /*aea0*/  F2F.F64.F32 R32, R32 ;  /* 0x0000002000207310 */ /* 0x001e240000201800 */
[----:B0-----:R-:W-:-:S06]  /*aeb0*/  DADD R20, R32, R20 ;  /* 0x0000000020147229 */ /* 0x001fcc0000000014 */
[----:B------:R0:W1:Y:S05]  /*aec0*/  F2F.F32.F64 R32, R20 ;  /* 0x0000001400207310 */ /* 0x00006a0000301000 */
.L_x_733:
[----:B------:R-:W-:Y:S05]  /*aed0*/  BSYNC.RECONVERGENT B2 ;  /* 0x0000000000027941 */ /* 0x000fea0003800200 */
.L_x_732:
[----:B01--4-:R-:W-:-:S04]  /*aee0*/  FADD R3, -R25, R32 ;  /* 0x0000002019037221 */ /* 0x013fc80000000100 */
[----:B------:R-:W-:Y:S01]  /*aef0*/  FMUL R2, R26, R3 ;  /* 0x000000031a027220 */ /* 0x000fe20000400000 */
[----:B------:R-:W-:Y:S06]  /*af00*/  BRA `(.L_x_752) ;  /* 0x0000000000407947 */ /* 0x000fec0003800000 */
.L_x_731:
        /* <DEDUP_REMOVED lines=15> */
.L_x_753:
[----:B------:R-:W-:Y:S05]  /*b000*/  BSYNC.RECONVERGENT B5 ;  /* 0x0000000000057941 */ /* 0x000fea0003800200 */
.L_x_752:
[----:B------:R-:W-:Y:S05]  /*b010*/  BSYNC.RECONVERGENT B4 ;  /* 0x0000000000047941 */ /* 0x000fea0003800200 */
.L_x_730:
[----:B------:R-:W-:Y:S01]  /*b020*/  FADD R11, R2, R11 ;  /* 0x0000000b020b7221 */ /* 0x000fe20000000000 */
[C---:B------:R-:W-:Y:S02]  /*b030*/  ISETP.GE.U32.AND P0, PT, R27.reuse, 0x77359400, PT ;  /* 0x773594001b00780c */ /* 0x040fe40003f06070 */
[----:B------:R-:W-:Y:S01]  /*b040*/  IADD3 R27, PT, PT, R27, 0x1, RZ ;  /* 0x000000011b1b7810 */ /* 0x000fe20007ffe0ff */
[----:B------:R-:W-:-:S05]  /*b050*/  FMUL R3, |R11|, 1.000000003171076851e-30 ;  /* 0x0da242600b037820 */ /* 0x000fca0000400200 */
[----:B------:R-:W-:-:S13]  /*b060*/  FSETP.GEU.AND P1, PT, |R2|, R3, PT ;  /* 0x000000030200720b */ /* 0x000fda0003f2e200 */
[----:B------:R-:W-:Y:S05]  /*b070*/  @!P0 BRA P1, `(.L_x_754) ;  /* 0xfffffff0006c8947 */ /* 0x000fea000083ffff */
.L_x_679:
[----:B------:R-:W-:Y:S05]  /*b080*/  BSYNC.RECONVERGENT B3 ;  /* 0x0000000000037941 */ /* 0x000fea0003800200 */
.L_x_675:
[----:B------:R-:W0:Y:S01]  /*b090*/  LDCU UR6, c[0x0][0x388] ;  /* 0x00007100ff0677ac */ /* 0x000e220008000800 */
[----:B------:R-:W4:Y:S01]  /*b0a0*/  LDC.64 R2, c[0x0][0x390] ;  /* 0x0000e400ff027b82 */ /* 0x000f220000000a00 */
[----:B0-----:R-:W-:Y:S01]  /*b0b0*/  IMAD R0, R6, UR6, R14 ;  /* 0x0000000606007c24 */ /* 0x001fe2000f8e020e */
[----:B------:R-:W-:-:S03]  /*b0c0*/  IADD3 R14, PT, PT, R14, 0x4, RZ ;  /* 0x000000040e0e7810 */ /* 0x000fc60007ffe0ff */
[----:B---3-5:R-:W-:Y:S01]  /*b0d0*/  VIADD R21, R0, 0xffffffff ;  /* 0xffffffff00157836 */ /* 0x028fe20000000000 */
[----:B------:R-:W-:-:S03]  /*b0e0*/  ISETP.GT.AND P0, PT, R14, R12, PT ;  /* 0x0000000c0e00720c */ /* 0x000fc60003f04270 */
[----:B----4-:R-:W-:-:S05]  /*b0f0*/  IMAD.WIDE R2, R21, 0x4, R2 ;  /* 0x0000000415027825 */ /* 0x010fca00078e0202 */
[----:B------:R3:W-:Y:S05]  /*b100*/  STG.E.128 desc[UR4][R2.64], R8 ;  /* 0x0000000802007986 */ /* 0x0007ea000c101d04 */
[----:B------:R-:W-:Y:S05]  /*b110*/  @!P0 BRA `(.L_x_755) ;  /* 0xffffff5000788947 */ /* 0x000fea000383ffff */
.L_x_430:
[----:B------:R-:W-:Y:S05]  /*b120*/  BSYNC.RECONVERGENT B0 ;  /* 0x0000000000007941 */ /* 0x000fea0003800200 */
.L_x_429:
[----:B------:R-:W-:-:S13]  /*b130*/  ISETP.GT.AND P0, PT, R14, R7, PT ;  /* 0x000000070e00720c */ /* 0x000fda0003f04270 */
[----:B------:R-:W-:Y:S05]  /*b140*/  @P0 EXIT ;  /* 0x000000000000094d */ /* 0x000fea0003800000 */
[----:B------:R-:W3:Y:S01]  /*b150*/  I2F.F64 R22, R6 ;  /* 0x0000000600167312 */ /* 0x000ee20000201c00 */
[----:B------:R-:W-:Y:S07]  /*b160*/  BSSY.RECONVERGENT B0, `(.L_x_756) ;  /* 0x0000010000007945 */ /* 0x000fee0003800200 */
[----:B---3--:R-:W0:Y:S01]  /*b170*/  MUFU.RCP64H R3, R23 ;  /* 0x0000001700037308 */ /* 0x008e220000001800 */
[----:B------:R-:W-:-:S04]  /*b180*/  IADD3 R2, PT, PT, R23, 0x300402, RZ ;  /* 0x0030040217027810 */ /* 0x000fc80007ffe0ff */
[----:B------:R-:W-:Y:S02]  /*b190*/  FSETP.GEU.AND P0, PT, |R2|, 5.8789094863358348022e-39, PT ;  /* 0x004004020200780b */ /* 0x000fe40003f0e200 */
[----:B0-----:R-:W-:-:S08]  /*b1a0*/  DFMA R8, -R22, R2, 1 ;  /* 0x3ff000001608742b */ /* 0x001fd00000000102 */
[----:B------:R-:W-:-:S08]  /*b1b0*/  DFMA R8, R8, R8, R8 ;  /* 0x000000080808722b */ /* 0x000fd00000000008 */
[----:B------:R-:W-:-:S08]  /*b1c0*/  DFMA R8, R2, R8, R2 ;  /* 0x000000080208722b */ /* 0x000fd00000000002 */
[----:B------:R-:W-:-:S08]  /*b1d0*/  DFMA R10, -R22, R8, 1 ;  /* 0x3ff00000160a742b */ /* 0x000fd00000000108 */
[----:B------:R-:W-:Y:S01]  /*b1e0*/  DFMA R2, R8, R10, R8 ;  /* 0x0000000a0802722b */ /* 0x000fe20000000008 */
[----:B------:R-:W-:Y:S01]  /*b1f0*/  IADD3 R11, PT, PT, R5, 0x2, RZ ;  /* 0x00000002050b7810 */ /* 0x000fe20007ffe0ff */
[----:B------:R-:W-:Y:S09]  /*b200*/  @P0 BRA `(.L_x_757) ;  /* 0x0000000000140947 */ /* 0x000ff20003800000 */
[----:B------:R-:W-:Y:S02]  /*b210*/  LOP3.LUT R20, R23, 0x7fffffff, RZ, 0xc0, !PT ;  /* 0x7fffffff17147812 */ /* 0x000fe400078ec0ff */
[----:B------:R-:W-:Y:S02]  /*b220*/  MOV R3, R23 ;  /* 0x0000001700037202 */ /* 0x000fe40000000f00 */
[----:B------:R-:W-:Y:S01]  /*b230*/  MOV R4, 0xb260 ;  /* 0x0000b26000047802 */ /* 0x000fe20000000f00 */
[----:B------:R-:W-:-:S07]  /*b240*/  VIADD R20, R20, 0xfff00000 ;  /* 0xfff0000014147836 */ /* 0x000fce0000000000 */
[----:B-12---:R-:W-:Y:S05]  /*b250*/  CALL.REL.NOINC `($__internal_2_$__cuda_sm20_dblrcp_rn_slowpath_v3) ;  /* 0x0000002c00187944 */ /* 0x006fea0003c00000 */
.L_x_757:
[----:B------:R-:W-:Y:S05]  /*b260*/  BSYNC.RECONVERGENT B0 ;  /* 0x0000000000007941 */ /* 0x000fea0003800200 */
.L_x_756:
[----:B--2---:R-:W0:Y:S01]  /*b270*/  LDC R25, c[0x0][0x388] ;  /* 0x0000e200ff197b82 */ /* 0x004e220000000800 */
[----:B------:R2:W3:Y:S01]  /*b280*/  F2F.F32.F64 R16, R2 ;  /* 0x0000000200107310 */ /* 0x0004e20000301000 */
[----:B------:R-:W-:Y:S02]  /*b290*/  I2FP.F32.S32 R10, R13 ;  /* 0x0000000d000a7245 */ /* 0x000fe40000201400 */
[C---:B------:R-:W-:Y:S02]  /*b2a0*/  IADD3 R9, PT, PT, R6.reuse, -0x1, RZ ;  /* 0xffffffff06097810 */ /* 0x040fe40007ffe0ff */
[C---:B------:R-:W-:Y:S02]  /*b2b0*/  LOP3.LUT R8, R6.reuse, 0x3, RZ, 0xc0, !PT ;  /* 0x0000000306087812 */ /* 0x040fe400078ec0ff */
[C---:B------:R-:W-:Y:S01]  /*b2c0*/  LOP3.LUT R0, R6.reuse, 0x3ffffffc, RZ, 0xc0, !PT ;  /* 0x3ffffffc06007812 */ /* 0x040fe200078ec0ff */
[----:B0-23--:R-:W-:-:S07]  /*b2d0*/  IMAD R25, R6, R25, -0x1 ;  /* 0xffffffff06197424 */ /* 0x00dfce00078e0219 */
.L_x_839:
[----:B0-----:R-:W0:Y:S01]  /*b2e0*/  LDC R2, c[0x0][0x38c] ;  /* 0x0000e300ff027b82 */ /* 0x001e220000000800 */
[----:B------:R-:W0:Y:S01]  /*b2f0*/  LDCU UR6, c[0x0][0x380] ;  /* 0x00007000ff0677ac */ /* 0x000e220008000800 */
[----:B------:R-:W-:Y:S01]  /*b300*/  ISETP.NE.AND P0, PT, R13, RZ, PT ;  /* 0x000000ff0d00720c */ /* 0x000fe20003f05270 */
[----:B------:R-:W-:Y:S01]  /*b310*/  BSSY.RECONVERGENT B0, `(.L_x_758) ;  /* 0x00002b2000007945 */ /* 0x000fe20003800200 */
[----:B------:R-:W-:-:S05]  /*b320*/  I2FP.F32.S32 R17, R14 ;  /* 0x0000000e00117245 */ /* 0x000fca0000201400 */
[----:B0-----:R-:W-:-:S06]  /*b330*/  FFMA R17, R17, UR6, R2 ;  /* 0x0000000611117c23 */ /* 0x001fcc0008000002 */
[----:B--23--:R-:W-:Y:S05]  /*b340*/  @P0 BRA `(.L_x_759) ;  /* 0x0000000000640947 */ /* 0x00cfea0003800000 */
[----:B------:R-:W-:Y:S01]  /*b350*/  HFMA2 R3, -RZ, RZ, 3.7421875, 0 ;  /* 0x437c0000ff037431 */ /* 0x000fe200000001ff */
[----:B------:R-:W-:Y:S01]  /*b360*/  MOV R2, 0x3bbb989d ;  /* 0x3bbb989d00027802 */ /* 0x000fe20000000f00 */
[----:B------:R-:W1:Y:S01]  /*b370*/  MUFU.RCP R12, R17 ;  /* 0x00000011000c7308 */ /* 0x000e620000001000 */
[----:B------:R-:W-:Y:S03]  /*b380*/  BSSY.RECONVERGENT B3, `(.L_x_760) ;  /* 0x0000013000037945 */ /* 0x000fe60003800200 */
[----:B------:R-:W-:-:S04]  /*b390*/  FFMA.SAT R2, R17, -R2, 0.5 ;  /* 0x3f00000011027423 */ /* 0x000fc80000002802 */
[----:B------:R-:W-:-:S04]  /*b3a0*/  FFMA.RM R2, R2, R3, 12582913 ;  /* 0x4b40000102027423 */ /* 0x000fc80000004003 */
[C---:B------:R-:W-:Y:S01]  /*b3b0*/  FADD R4, R2.reuse, -12583039 ;  /* 0xcb40007f02047421 */ /* 0x040fe20000000000 */
[----:B------:R-:W-:-:S03]  /*b3c0*/  SHF.L.U32 R3, R2, 0x17, RZ ;  /* 0x0000001702037819 */ /* 0x000fc600000006ff */
[C---:B------:R-:W-:Y:S01]  /*b3d0*/  FFMA R4, R17.reuse, -1.4426950216293334961, -R4 ;  /* 0xbfb8aa3b11047823 */ /* 0x040fe20000000804 */
[----:B-1----:R-:W-:-:S03]  /*b3e0*/  FFMA R15, -R17, R12, 1 ;  /* 0x3f800000110f7423 */ /* 0x002fc6000000010c */
[----:B------:R-:W-:Y:S01]  /*b3f0*/  FFMA R4, R17, -1.925963033500011079e-08, R4 ;  /* 0xb2a5706011047823 */ /* 0x000fe20000000004 */
[----:B------:R-:W-:-:S05]  /*b400*/  FFMA R12, R12, R15, R12 ;  /* 0x0000000f0c0c7223 */ /* 0x000fca000000000c */
[----:B------:R-:W0:Y:S02]  /*b410*/  MUFU.EX2 R4, R4 ;  /* 0x0000000400047308 */ /* 0x000e240000000800 */
[----:B0-----:R-:W-:-:S06]  /*b420*/  FMUL R3, R3, R4 ;  /* 0x0000000403037220 */ /* 0x001fcc0000400000 */
[----:B------:R-:W0:Y:S01]  /*b430*/  FCHK P0, R3, R17 ;  /* 0x0000001103007302 */ /* 0x000e220000000000 */
[----:B------:R-:W-:-:S04]  /*b440*/  FFMA R15, R3, R12, RZ ;  /* 0x0000000c030f7223 */ /* 0x000fc800000000ff */
[----:B------:R-:W-:-:S04]  /*b450*/  FFMA R2, -R17, R15, R3 ;  /* 0x0000000f11027223 */ /* 0x000fc80000000103 */
[----:B------:R-:W-:Y:S01]  /*b460*/  FFMA R2, R12, R2, R15 ;  /* 0x000000020c027223 */ /* 0x000fe2000000000f */
[----:B0-----:R-:W-:Y:S06]  /*b470*/  @!P0 BRA `(.L_x_761) ;  /* 0x00000000000c8947 */ /* 0x001fec0003800000 */
[----:B------:R-:W-:Y:S01]  /*b480*/  IMAD.MOV.U32 R2, RZ, RZ, R17 ;  /* 0x000000ffff027224 */ /* 0x000fe200078e0011 */
[----:B------:R-:W-:-:S07]  /*b490*/  MOV R4, 0xb4b0 ;  /* 0x0000b4b000047802 */ /* 0x000fce0000000f00 */
[----:B------:R-:W-:Y:S05]  /*b4a0*/  CALL.REL.NOINC `($__internal_4_$__cuda_sm3x_div_rn_noftz_f32_slowpath) ;  /* 0x0000003000007944 */ /* 0x000fea0003c00000 */
.L_x_761:
[----:B------:R-:W-:Y:S05]  /*b4b0*/  BSYNC.RECONVERGENT B3 ;  /* 0x0000000000037941 */ /* 0x000fea0003800200 */
.L_x_760:
[----:B------:R-:W-:Y:S01]  /*b4c0*/  MOV R18, R2 ;  /* 0x0000000200127202 */ /* 0x000fe20000000f00 */
[----:B------:R-:W-:Y:S06]  /*b4d0*/  BRA `(.L_x_762) ;  /* 0x0000002800547947 */ /* 0x000fec0003800000 */
.L_x_759:
[----:B------:R-:W-:-:S13]  /*b4e0*/  FSETP.GT.AND P0, PT, R17, 1, PT ;  /* 0x3f8000001100780b */ /* 0x000fda0003f04000 */
[----:B------:R-:W-:Y:S05]  /*b4f0*/  @!P0 BRA `(.L_x_763) ;  /* 0x0000001400b88947 */ /* 0x000fea0003800000 */
[----:B------:R-:W-:Y:S01]  /*b500*/  FADD R12, R10, R17 ;  /* 0x000000110a0c7221 */ /* 0x000fe20000000000 */
[----:B------:R-:W-:Y:S04]  /*b510*/  BSSY.RECONVERGENT B2, `(.L_x_764) ;  /* 0x000000d000027945 */ /* 0x000fe80003800200 */
[----:B------:R-:W-:-:S04]  /*b520*/  IADD3 R2, PT, PT, R12, 0x1800000, RZ ;  /* 0x018000000c027810 */ /* 0x000fc80007ffe0ff */
[----:B------:R-:W-:-:S04]  /*b530*/  LOP3.LUT R2, R2, 0x7f800000, RZ, 0xc0, !PT ;  /* 0x7f80000002027812 */ /* 0x000fc800078ec0ff */
[----:B------:R-:W-:-:S13]  /*b540*/  ISETP.GT.U32.AND P0, PT, R2, 0x1ffffff, PT ;  /* 0x01ffffff0200780c */ /* 0x000fda0003f04070 */
[----:B------:R-:W-:Y:S05]  /*b550*/  @P0 BRA `(.L_x_765) ;  /* 0x0000000000100947 */ /* 0x000fea0003800000 */
[----:B------:R-:W-:Y:S02]  /*b560*/  MOV R20, R12 ;  /* 0x0000000c00147202 */ /* 0x000fe40000000f00 */
[----:B------:R-:W-:-:S07]  /*b570*/  MOV R4, 0xb590 ;  /* 0x0000b59000047802 */ /* 0x000fce0000000f00 */
[----:B-1----:R-:W-:Y:S05]  /*b580*/  CALL.REL.NOINC `($__internal_3_$__cuda_sm20_rcp_rn_f32_slowpath) ;  /* 0x0000002800f47944 */ /* 0x002fea0003c00000 */
[----:B------:R-:W-:Y:S05]  /*b590*/  BRA `(.L_x_766) ;  /* 0x0000000000107947 */ /* 0x000fea0003800000 */
.L_x_765:
[----:B------:R-:W0:Y:S02]  /*b5a0*/  MUFU.RCP R21, R12 ;  /* 0x0000000c00157308 */ /* 0x000e240000001000 */
[----:B0-----:R-:W-:-:S04]  /*b5b0*/  FFMA R2, R12, R21, -1 ;  /* 0xbf8000000c027423 */ /* 0x001fc80000000015 */
[----:B------:R-:W-:-:S04]  /*b5c0*/  FADD.FTZ R2, -R2, -RZ ;  /* 0x800000ff02027221 */ /* 0x000fc80000010100 */
[----:B------:R-:W-:-:S07]  /*b5d0*/  FFMA R21, R21, R2, R21 ;  /* 0x0000000215157223 */ /* 0x000fce0000000015 */
.L_x_766:
[----:B------:R-:W-:Y:S05]  /*b5e0*/  BSYNC.RECONVERGENT B2 ;  /* 0x0000000000027941 */ /* 0x000fea0003800200 */
.L_x_764:
[----:B------:R-:W-:Y:S01]  /*b5f0*/  HFMA2 R19, -RZ, RZ, 0, 5.9604644775390625e-08 ;  /* 0x00000001ff137431 */ /* 0x000fe200000001ff */
[----:B------:R-:W-:Y:S01]  /*b600*/  MOV R18, R21 ;  /* 0x0000001500127202 */ /* 0x000fe20000000f00 */
[----:B------:R-:W-:Y:S01]  /*b610*/  IMAD.MOV.U32 R27, RZ, RZ, R21 ;  /* 0x000000ffff1b7224 */ /* 0x000fe200078e0015 */
[----:B------:R-:W-:-:S07]  /*b620*/  MOV R26, 0x7f7ffffd ;  /* 0x7f7ffffd001a7802 */ /* 0x000fce0000000f00 */
.L_x_808:
[----:B-1----:R-:W-:Y:S01]  /*b630*/  IADD3 R15, PT, PT, R6, R19, RZ ;  /* 0x00000013060f7210 */ /* 0x002fe20007ffe0ff */
        /* <DEDUP_REMOVED lines=11> */
[----:B------:R-:W-:Y:S05]  /*b6f0*/  CALL.REL.NOINC `($__internal_3_$__cuda_sm20_rcp_rn_f32_slowpath) ;  /* 0x0000002800987944 */ /* 0x000fea0003c00000 */
[----:B------:R-:W-:Y:S01]  /*b700*/  MOV R27, R21 ;  /* 0x00000015001b7202 */ /* 0x000fe20000000f00 */
[----:B------:R-:W-:Y:S06]  /*b710*/  BRA `(.L_x_769) ;  /* 0x0000000000107947 */ /* 0x000fec0003800000 */
.L_x_768:
[----:B------:R-:W0:Y:S02]  /*b720*/  MUFU.RCP R27, R20 ;  /* 0x00000014001b7308 */ /* 0x000e240000001000 */
[----:B0-----:R-:W-:-:S04]  /*b730*/  FFMA R2, R20, R27, -1 ;  /* 0xbf80000014027423 */ /* 0x001fc8000000001b */
[----:B------:R-:W-:-:S04]  /*b740*/  FADD.FTZ R2, -R2, -RZ ;  /* 0x800000ff02027221 */ /* 0x000fc80000010100 */
[----:B------:R-:W-:-:S07]  /*b750*/  FFMA R27, R27, R2, R27 ;  /* 0x000000021b1b7223 */ /* 0x000fce000000001b */
.L_x_769:
[----:B------:R-:W-:Y:S05]  /*b760*/  BSYNC.RECONVERGENT B2 ;  /* 0x0000000000027941 */ /* 0x000fea0003800200 */
.L_x_767:
[----:B------:R-:W0:Y:S01]  /*b770*/  MUFU.RCP R3, R26 ;  /* 0x0000001a00037308 */ /* 0x000e220000001000 */
[----:B------:R-:W-:Y:S07]  /*b780*/  BSSY.RECONVERGENT B3, `(.L_x_770) ;  /* 0x000000c000037945 */ /* 0x000fee0003800200 */
[----:B------:R-:W1:Y:S01]  /*b790*/  FCHK P0, R31, R26 ;  /* 0x0000001a1f007302 */ /* 0x000e620000000000 */
[----:B0-----:R-:W-:-:S04]  /*b7a0*/  FFMA R2, R3, -R26, 1 ;  /* 0x3f80000003027423 */ /* 0x001fc8000000081a */
[----:B------:R-:W-:-:S04]  /*b7b0*/  FFMA R2, R3, R2, R3 ;  /* 0x0000000203027223 */ /* 0x000fc80000000003 */
[----:B------:R-:W-:-:S04]  /*b7c0*/  FFMA R3, R31, R2, RZ ;  /* 0x000000021f037223 */ /* 0x000fc800000000ff */
[----:B------:R-:W-:-:S04]  /*b7d0*/  FFMA R4, R3, -R26, R31 ;  /* 0x8000001a03047223 */ /* 0x000fc8000000001f */
[----:B------:R-:W-:Y:S01]  /*b7e0*/  FFMA R2, R2, R4, R3 ;  /* 0x0000000402027223 */ /* 0x000fe20000000003 */
[----:B-1----:R-:W-:Y:S06]  /*b7f0*/  @!P0 BRA `(.L_x_771) ;  /* 0x0000000000108947 */ /* 0x002fec0003800000 */
[----:B------:R-:W-:Y:S02]  /*b800*/  MOV R3, R31 ;  /* 0x0000001f00037202 */ /* 0x000fe40000000f00 */
[----:B------:R-:W-:Y:S02]  /*b810*/  MOV R2, R26 ;  /* 0x0000001a00027202 */ /* 0x000fe40000000f00 */
[----:B------:R-:W-:-:S07]  /*b820*/  MOV R4, 0xb840 ;  /* 0x0000b84000047802 */ /* 0x000fce0000000f00 */
[----:B------:R-:W-:Y:S05]  /*b830*/  CALL.REL.NOINC `($__internal_4_$__cuda_sm3x_div_rn_noftz_f32_slowpath) ;  /* 0x0000002c001c7944 */ /* 0x000fea0003c00000 */
.L_x_771:
[----:B------:R-:W-:Y:S05]  /*b840*/  BSYNC.RECONVERGENT B3 ;  /* 0x0000000000037941 */ /* 0x000fea0003800200 */
.L_x_770:
        /* <DEDUP_REMOVED lines=21> */
.L_x_774:
[----:B------:R-:W0:Y:S02]  /*b9a0*/  MUFU.RCP R27, R20 ;  /* 0x00000014001b7308 */ /* 0x000e240000001000 */
[----:B0-----:R-:W-:-:S04]  /*b9b0*/  FFMA R2, R20, R27, -1 ;  /* 0xbf80000014027423 */ /* 0x001fc8000000001b */
[----:B------:R-:W-:-:S04]  /*b9c0*/  FADD.FTZ R2, -R2, -RZ ;  /* 0x800000ff02027221 */ /* 0x000fc80000010100 */
[----:B------:R-:W-:-:S07]  /*b9d0*/  FFMA R27, R27, R2, R27 ;  /* 0x000000021b1b7223 */ /* 0x000fce000000001b */
.L_x_775:
[----:B------:R-:W-:Y:S05]  /*b9e0*/  BSYNC.RECONVERGENT B2 ;  /* 0x0000000000027941 */ /* 0x000fea0003800200 */
.L_x_773:
        /* <DEDUP_REMOVED lines=13> */
.L_x_777:
[----:B------:R-:W-:Y:S05]  /*bac0*/  BSYNC.RECONVERGENT B3 ;  /* 0x0000000000037941 */ /* 0x000fea0003800200 */
.L_x_776:
        /* <DEDUP_REMOVED lines=21> */
.L_x_779:
[----:B------:R-:W0:Y:S02]  /*bc20*/  MUFU.RCP R27, R20 ;  /* 0x00000014001b7308 */ /* 0x000e240000001000 */
[----:B0-----:R-:W-:-:S04]  /*bc30*/  FFMA R2, R20, R27, -1 ;  /* 0xbf80000014027423 */ /* 0x001fc8000000001b */
[----:B------:R-:W-:-:S04]  /*bc40*/  FADD.FTZ R2, -R2, -RZ ;  /* 0x800000ff02027221 */ /* 0x000fc80000010100 */
[----:B------:R-:W-:-:S07]  /*bc50*/  FFMA R27, R27, R2, R27 ;  /* 0x000000021b1b7223 */ /* 0x000fce000000001b */
.L_x_780:
[----:B------:R-:W-:Y:S05]  /*bc60*/  BSYNC.RECONVERGENT B2 ;  /* 0x0000000000027941 */ /* 0x000fea0003800200 */
.L_x_778:
[----:B------:R-:W0:Y:S01]  /*bc70*/  MUFU.RCP R3, R26 ;  /* 0x0000001a00037308 */ /* 0x000e220000001000 */
[----:B------:R-:W-:Y:S07]  /*bc80*/  BSSY.RECONVERGENT B3, `(.L_x_781) ;  /* 0x000000c000037945 */ /* 0x000fee0003800200 */
[----:B------:R-:W1:Y:S01]  /*bc90*/  FCHK P0, R31, R26 ;  /* 0x0000001a1f007302 */ /* 0x000e620000000000 */
[----:B0-----:R-:W-:-:S04]  /*bca0*/  FFMA R2, -R26, R3, 1 ;  /* 0x3f8000001a027423 */ /* 0x001fc80000000103 */
[----:B------:R-:W-:-:S04]  /*bcb0*/  FFMA R2, R3, R2, R3 ;  /* 0x0000000203027223 */ /* 0x000fc80000000003 */
[----:B------:R-:W-:-:S04]  /*bcc0*/  FFMA R3, R31, R2, RZ ;  /* 0x000000021f037223 */ /* 0x000fc800000000ff */
[----:B------:R-:W-:-:S04]  /*bcd0*/  FFMA R4, -R26, R3, R31 ;  /* 0x000000031a047223 */ /* 0x000fc8000000011f */
[----:B------:R-:W-:Y:S01]  /*bce0*/  FFMA R2, R2, R4, R3 ;  /* 0x0000000402027223 */ /* 0x000fe20000000003 */
[----:B-1----:R-:W-:Y:S06]  /*bcf0*/  @!P0 BRA `(.L_x_782) ;  /* 0x0000000000108947 */ /* 0x002fec0003800000 */
[----:B------:R-:W-:Y:S02]  /*bd00*/  MOV R3, R31 ;  /* 0x0000001f00037202 */ /* 0x000fe40000000f00 */
[----:B------:R-:W-:Y:S02]  /*bd10*/  MOV R2, R26 ;  /* 0x0000001a00027202 */ /* 0x000fe40000000f00 */
[----:B------:R-:W-:-:S07]  /*bd20*/  MOV R4, 0xbd40 ;  /* 0x0000bd4000047802 */ /* 0x000fce0000000f00 */
[----:B------:R-:W-:Y:S05]  /*bd30*/  CALL.REL.NOINC `($__internal_4_$__cuda_sm3x_div_rn_noftz_f32_slowpath) ;  /* 0x0000002400dc7944 */ /* 0x000fea0003c00000 */
.L_x_782:
[----:B------:R-:W-:Y:S05]  /*bd40*/  BSYNC.RECONVERGENT B3 ;  /* 0x0000000000037941 */ /* 0x000fea0003800200 */
.L_x_781:
        /* <DEDUP_REMOVED lines=21> */
.L_x_784:
[----:B------:R-:W0:Y:S02]  /*bea0*/  MUFU.RCP R27, R20 ;  /* 0x00000014001b7308 */ /* 0x000e240000001000 */
[----:B0-----:R-:W-:-:S04]  /*beb0*/  FFMA R2, R20, R27, -1 ;  /* 0xbf80000014027423 */ /* 0x001fc8000000001b */
[----:B------:R-:W-:-:S04]  /*bec0*/  FADD.FTZ R2, -R2, -RZ ;  /* 0x800000ff02027221 */ /* 0x000fc80000010100 */
[----:B------:R-:W-:-:S07]  /*bed0*/  FFMA R27, R27, R2, R27 ;  /* 0x000000021b1b7223 */ /* 0x000fce000000001b */
.L_x_785:
[----:B------:R-:W-:Y:S05]  /*bee0*/  BSYNC.RECONVERGENT B2 ;  /* 0x0000000000027941 */ /* 0x000fea0003800200 */
.L_x_783:
        /* <DEDUP_REMOVED lines=13> */
.L_x_787:
[----:B------:R-:W-:Y:S05]  /*bfc0*/  BSYNC.RECONVERGENT B3 ;  /* 0x0000000000037941 */ /* 0x000fea0003800200 */
.L_x_786:
        /* <DEDUP_REMOVED lines=21> */
.L_x_789:
[----:B------:R-:W0:Y:S02]  /*c120*/  MUFU.RCP R27, R20 ;  /* 0x00000014001b7308 */ /* 0x000e240000001000 */
[----:B0-----:R-:W-:-:S04]  /*c130*/  FFMA R2, R20, R27, -1 ;  /* 0xbf80000014027423 */ /* 0x001fc8000000001b */
[----:B------:R-:W-:-:S04]  /*c140*/  FADD.FTZ R2, -R2, -RZ ;  /* 0x800000ff02027221 */ /* 0x000fc80000010100 */
[----:B------:R-:W-:-:S07]  /*c150*/  FFMA R27, R27, R2, R27 ;  /* 0x000000021b1b7223 */ /* 0x000fce000000001b */
.L_x_790:
[----:B------:R-:W-:Y:S05]  /*c160*/  BSYNC.RECONVERGENT B2 ;  /* 0x0000000000027941 */ /* 0x000fea0003800200 */
.L_x_788:
        /* <DEDUP_REMOVED lines=13> */
.L_x_792:
[----:B------:R-:W-:Y:S05]  /*c240*/  BSYNC.RECONVERGENT B3 ;  /* 0x0000000000037941 */ /* 0x000fea0003800200 */
.L_x_791:
        /* <DEDUP_REMOVED lines=21> */
.L_x_794:
[----:B------:R-:W0:Y:S02]  /*c3a0*/  MUFU.RCP R27, R20 ;  /* 0x00000014001b7308 */ /* 0x000e240000001000 */
[----:B0-----:R-:W-:-:S04]  /*c3b0*/  FFMA R2, R20, R27, -1 ;  /* 0xbf80000014027423 */ /* 0x001fc8000000001b */
[----:B------:R-:W-:-:S04]  /*c3c0*/  FADD.FTZ R2, -R2, -RZ ;  /* 0x800000ff02027221 */ /* 0x000fc80000010100 */
[----:B------:R-:W-:-:S07]  /*c3d0*/  FFMA R27, R27, R2, R27 ;  /* 0x000000021b1b7223 */ /* 0x000fce000000001b */
.L_x_795:
[----:B------:R-:W-:Y:S05]  /*c3e0*/  BSYNC.RECONVERGENT B2 ;  /* 0x0000000000027941 */ /* 0x000fea0003800200 */
.L_x_793:
        /* <DEDUP_REMOVED lines=13> */
.L_x_797:
[----:B------:R-:W-:Y:S05]  /*c4c0*/  BSYNC.RECONVERGENT B3 ;  /* 0x0000000000037941 */ /* 0x000fea0003800200 */
.L_x_796:
        /* <DEDUP_REMOVED lines=21> */
.L_x_799:
[----:B------:R-:W0:Y:S02]  /*c620*/  MUFU.RCP R27, R20 ;  /* 0x00000014001b7308 */ /* 0x000e240000001000 */
[----:B0-----:R-:W-:-:S04]  /*c630*/  FFMA R2, R20, R27, -1 ;  /* 0xbf80000014027423 */ /* 0x001fc8000000001b */
[----:B------:R-:W-:-:S04]  /*c640*/  FADD.FTZ R2, -R2, -RZ ;  /* 0x800000ff02027221 */ /* 0x000fc80000010100 */
[----:B------:R-:W-:-:S07]  /*c650*/  FFMA R27, R27, R2, R27 ;  /* 0x000000021b1b7223 */ /* 0x000fce000000001b */
.L_x_800:
[----:B------:R-:W-:Y:S05]  /*c660*/  BSYNC.RECONVERGENT B2 ;  /* 0x0000000000027941 */ /* 0x000fea0003800200 */
.L_x_798:
        /* <DEDUP_REMOVED lines=13> */
.L_x_802:
[----:B------:R-:W-:Y:S05]  /*c740*/  BSYNC.RECONVERGENT B3 ;  /* 0x0000000000037941 */ /* 0x000fea0003800200 */
.L_x_801:
        /* <DEDUP_REMOVED lines=19> */
[----:B------:R-:W-:Y:S05]  /*c880*/  BRA `(.L_x_805) ;  /* 0x0000000000107947 */ /* 0x000fea0003800000 */
.L_x_804:
[----:B------:R-:W0:Y:S02]  /*c890*/  MUFU.RCP R21, R20 ;  /* 0x0000001400157308 */ /* 0x000e240000001000 */
[----:B0-----:R-:W-:-:S04]  /*c8a0*/  FFMA R2, R20, R21, -1 ;  /* 0xbf80000014027423 */ /* 0x001fc80000000015 */
[----:B------:R-:W-:-:S04]  /*c8b0*/  FADD.FTZ R2, -R2, -RZ ;  /* 0x800000ff02027221 */ /* 0x000fc80000010100 */
[----:B------:R-:W-:-:S07]  /*c8c0*/  FFMA R21, R21, R2, R21 ;  /* 0x0000000215157223 */ /* 0x000fce0000000015 */
.L_x_805:
[----:B------:R-:W-:Y:S05]  /*c8d0*/  BSYNC.RECONVERGENT B2 ;  /* 0x0000000000027941 */ /* 0x000fea0003800200 */
.L_x_803:
[----:B------:R-:W0:Y:S01]  /*c8e0*/  MUFU.RCP R3, R26 ;  /* 0x0000001a00037308 */ /* 0x000e220000001000 */
[----:B------:R-:W-:Y:S01]  /*c8f0*/  BSSY.RECONVERGENT B3, `(.L_x_806) ;  /* 0x000000d000037945 */ /* 0x000fe20003800200 */
[----:B------:R-:W-:-:S06]  /*c900*/  MOV R27, R21 ;  /* 0x00000015001b7202 */ /* 0x000fcc0000000f00 */
        /* <DEDUP_REMOVED lines=11> */
.L_x_807:
[----:B------:R-:W-:Y:S05]  /*c9c0*/  BSYNC.RECONVERGENT B3 ;  /* 0x0000000000037941 */ /* 0x000fea0003800200 */
.L_x_806:
        /* <DEDUP_REMOVED lines=16> */
[----:B------:R-:W-:-:S04]  /*cad0*/  FFMA R4, R17, -1.925963033500011079e-08, R4 ;  /* 0xb2a5706011047823 */ /* 0x000fc80000000004 */
[----:B------:R-:W0:Y:S02]  /*cae0*/  MUFU.EX2 R3, R4 ;  /* 0x0000000400037308 */ /* 0x000e240000000800 */
[----:B0-----:R-:W-:-:S04]  /*caf0*/  FMUL R3, R2, R3 ;  /* 0x0000000302037220 */ /* 0x001fc80000400000 */
[----:B------:R-:W-:Y:S01]  /*cb00*/  FMUL R18, R18, R3 ;  /* 0x0000000312127220 */ /* 0x000fe20000400000 */
[----:B------:R-:W-:Y:S06]  /*cb10*/  BRA `(.L_x_762) ;  /* 0x0000001000c47947 */ /* 0x000fec0003800000 */
.L_x_772:
[----:B------:R-:W-:Y:S01]  /*cb20*/  HFMA2 R3, -RZ, RZ, 3.7421875, 0 ;  /* 0x437c0000ff037431 */ /* 0x000fe200000001ff */
[----:B------:R-:W-:-:S05]  /*cb30*/  MOV R2, 0x3bbb989d ;  /* 0x3bbb989d00027802 */ /* 0x000fca0000000f00 */
[----:B------:R-:W-:-:S04]  /*cb40*/  FFMA.SAT R2, R17, -R2, 0.5 ;  /* 0x3f00000011027423 */ /* 0x000fc80000002802 */
[----:B------:R-:W-:-:S04]  /*cb50*/  FFMA.RM R2, R2, R3, 12582913 ;  /* 0x4b40000102027423 */ /* 0x000fc80000004003 */
[C---:B------:R-:W-:Y:S01]  /*cb60*/  FADD R4, R2.reuse, -12583039 ;  /* 0xcb40007f02047421 */ /* 0x040fe20000000000 */
[----:B------:R-:W-:-:S03]  /*cb70*/  IMAD.SHL.U32 R2, R2, 0x800000, RZ ;  /* 0x0080000002027824 */ /* 0x000fc600078e00ff */
[----:B------:R-:W-:-:S04]  /*cb80*/  FFMA R4, R17, -1.4426950216293334961, -R4 ;  /* 0xbfb8aa3b11047823 */ /* 0x000fc80000000804 */
[----:B------:R-:W-:-:S04]  /*cb90*/  FFMA R4, R17, -1.925963033500011079e-08, R4 ;  /* 0xb2a5706011047823 */ /* 0x000fc80000000004 */
[----:B------:R-:W0:Y:S02]  /*cba0*/  MUFU.EX2 R3, R4 ;  /* 0x0000000400037308 */ /* 0x000e240000000800 */
[----:B0-----:R-:W-:-:S04]  /*cbb0*/  FMUL R3, R2, R3 ;  /* 0x0000000302037220 */ /* 0x001fc80000400000 */
[----:B------:R-:W-:Y:S01]  /*cbc0*/  FMUL R18, R3, R18 ;  /* 0x0000001203127220 */ /* 0x000fe20000400000 */
[----:B------:R-:W-:Y:S06]  /*cbd0*/  BRA `(.L_x_762) ;  /* 0x0000001000947947 */ /* 0x000fec0003800000 */
.L_x_763:
[C---:B------:R-:W-:Y:S01]  /*cbe0*/  FMUL R2, R17.reuse, 8388608 ;  /* 0x4b00000011027820 */ /* 0x040fe20000400000 */
[----:B------:R-:W-:Y:S01]  /*cbf0*/  FSETP.GEU.AND P0, PT, R17, 1.175494350822287508e-38, PT ;  /* 0x008000001100780b */ /* 0x000fe20003f0e000 */
[----:B------:R-:W-:Y:S01]  /*cc00*/  BSSY.RECONVERGENT B1, `(.L_x_809) ;  /* 0x0000039000017945 */ /* 0x000fe20003800200 */
[----:B------:R-:W-:Y:S02]  /*cc10*/  MOV R19, 0x3e055027 ;  /* 0x3e05502700137802 */ /* 0x000fe40000000f00 */
[----:B------:R-:W-:Y:S02]  /*cc20*/  FSEL R2, R2, R17, !P0 ;  /* 0x0000001102027208 */ /* 0x000fe40004000000 */
[----:B------:R-:W-:Y:S02]  /*cc30*/  MOV R18, R16 ;  /* 0x0000001000127202 */ /* 0x000fe40000000f00 */
[C---:B------:R-:W-:Y:S02]  /*cc40*/  IADD3 R3, PT, PT, R2.reuse, -0x3f2aaaab, RZ ;  /* 0xc0d5555502037810 */ /* 0x040fe40007ffe0ff */
[----:B------:R-:W-:-:S02]  /*cc50*/  ISETP.GT.U32.AND P1, PT, R2, 0x7f7fffff, PT ;  /* 0x7f7fffff0200780c */ /* 0x000fc40003f24070 */
[----:B-1----:R-:W-:Y:S02]  /*cc60*/  LOP3.LUT R15, R3, 0xff800000, RZ, 0xc0, !PT ;  /* 0xff800000030f7812 */ /* 0x002fe400078ec0ff */
[C---:B------:R-:W-:Y:S02]  /*cc70*/  FSETP.NEU.AND P2, PT, R2.reuse, RZ, PT ;  /* 0x000000ff0200720b */ /* 0x040fe40003f4d000 */
[-C--:B------:R-:W-:Y:S02]  /*cc80*/  IADD3 R3, PT, PT, R2, -R15.reuse, RZ ;  /* 0x8000000f02037210 */ /* 0x080fe40007ffe0ff */
[----:B------:R-:W-:Y:S02]  /*cc90*/  I2FP.F32.S32 R4, R15 ;  /* 0x0000000f00047245 */ /* 0x000fe40000201400 */
[----:B------:R-:W-:Y:S01]  /*cca0*/  MOV R15, 0x7f800000 ;  /* 0x7f800000000f7802 */ /* 0x000fe20000000f00 */
[----:B------:R-:W-:Y:S01]  /*ccb0*/  FADD R12, R3, -1 ;  /* 0xbf800000030c7421 */ /* 0x000fe20000000000 */
[----:B------:R-:W-:-:S02]  /*ccc0*/  FSEL R3, RZ, -23, P0 ;  /* 0xc1b80000ff037808 */ /* 0x000fc40000000000 */
[----:B------:R-:W-:Y:S01]  /*ccd0*/  ISETP.GT.U32.AND P0, PT, R11, 0x4, PT ;  /* 0x000000040b00780c */ /* 0x000fe20003f04070 */
[----:B------:R-:W-:Y:S02]  /*cce0*/  FFMA R19, R12, -R19, 0.14084610342979431152 ;  /* 0x3e1039f60c137423 */ /* 0x000fe40000000813 */
[----:B------:R-:W-:Y:S02]  /*ccf0*/  FFMA R3, R4, 1.1920928955078125e-07, R3 ;  /* 0x3400000004037823 */ /* 0x000fe40000000003 */
[----:B------:R-:W-:-:S04]  /*cd00*/  FFMA R19, R12, R19, -0.12148627638816833496 ;  /* 0xbdf8cdcc0c137423 */ /* 0x000fc80000000013 */
[----:B------:R-:W-:-:S04]  /*cd10*/  FFMA R19, R12, R19, 0.13980610668659210205 ;  /* 0x3e0f29550c137423 */ /* 0x000fc80000000013 */
[----:B------:R-:W-:-:S04]  /*cd20*/  FFMA R19, R12, R19, -0.16684235632419586182 ;  /* 0xbe2ad8b90c137423 */ /* 0x000fc80000000013 */
[----:B------:R-:W-:-:S04]  /*cd30*/  FFMA R19, R12, R19, 0.20012299716472625732 ;  /* 0x3e4ced0b0c137423 */ /* 0x000fc80000000013 */
[----:B------:R-:W-:-:S04]  /*cd40*/  FFMA R19, R12, R19, -0.24999669194221496582 ;  /* 0xbe7fff220c137423 */ /* 0x000fc80000000013 */
[----:B------:R-:W-:-:S04]  /*cd50*/  FFMA R19, R12, R19, 0.33333182334899902344 ;  /* 0x3eaaaa780c137423 */ /* 0x000fc80000000013 */
[----:B------:R-:W-:-:S04]  /*cd60*/  FFMA R19, R12, R19, -0.5 ;  /* 0xbf0000000c137423 */ /* 0x000fc80000000013 */
[----:B------:R-:W-:-:S04]  /*cd70*/  FMUL R19, R12, R19 ;  /* 0x000000130c137220 */ /* 0x000fc80000400000 */
[----:B------:R-:W-:Y:S01]  /*cd80*/  FFMA R12, R12, R19, R12 ;  /* 0x000000130c0c7223 */ /* 0x000fe2000000000c */
[----:B------:R-:W-:-:S03]  /*cd90*/  IMAD.MOV.U32 R19, RZ, RZ, 0x1 ;  /* 0x00000001ff137424 */ /* 0x000fc600078e00ff */
[----:B------:R-:W-:Y:S01]  /*cda0*/  FFMA R12, R3, 0.69314718246459960938, R12 ;  /* 0x3f317218030c7823 */ /* 0x000fe2000000000c */
[----:B------:R-:W-:Y:S01]  /*cdb0*/  @P1 FFMA R12, R2, R15, +INF ;  /* 0x7f800000020c1423 */ /* 0x000fe2000000000f */
[----:B------:R-:W-:Y:S06]  /*cdc0*/  @P0 BRA `(.L_x_810) ;  /* 0x0000000000700947 */ /* 0x000fec0003800000 */
[C---:B------:R-:W-:Y:S01]  /*cdd0*/  FMUL R2, R17.reuse, 8388608 ;  /* 0x4b00000011027820 */ /* 0x040fe20000400000 */
[----:B------:R-:W-:Y:S01]  /*cde0*/  FSETP.GEU.AND P0, PT, R17, 1.175494350822287508e-38, PT ;  /* 0x008000001100780b */ /* 0x000fe20003f0e000 */
[----:B------:R-:W-:-:S03]  /*cdf0*/  HFMA2 R21, -RZ, RZ, 1.5048828125, 33.21875 ;  /* 0x3e055027ff157431 */ /* 0x000fc600000001ff */
        /* <DEDUP_REMOVED lines=25> */
.L_x_810:
[----:B------:R-:W-:Y:S05]  /*cf90*/  BSYNC.RECONVERGENT B1 ;  /* 0x0000000000017941 */ /* 0x000fea0003800200 */
.L_x_809:
[----:B------:R-:W-:Y:S02]  /*cfa0*/  MOV R15, 0x3f800000 ;  /* 0x3f800000000f7802 */ /* 0x000fe40000000f00 */
[----:B------:R-:W-:-:S07]  /*cfb0*/  FSEL R12, R12, -INF , P2 ;  /* 0xff8000000c0c7808 */ /* 0x000fce0001000000 */
.L_x_838:
[----:B---3--:R-:W-:Y:S01]  /*cfc0*/  I2FP.F32.U32 R20, R19 ;  /* 0x0000001300147245 */ /* 0x008fe20000201000 */
        /* <DEDUP_REMOVED lines=13> */
.L_x_812:
[----:B------:R-:W-:Y:S05]  /*d0a0*/  BSYNC.RECONVERGENT B3 ;  /* 0x0000000000037941 */ /* 0x000fea0003800200 */
.L_x_811:
        /* <DEDUP_REMOVED lines=14> */
[----:B------:R-:W-:Y:S01]  /*d190*/  HFMA2 R27, -RZ, RZ, 0, 0 ;  /* 0x00000000ff1b7431 */ /* 0x000fe200000001ff */
[----:B------:R-:W-:Y:S01]  /*d1a0*/  BSSY.RECONVERGENT B5, `(.L_x_819) ;  /* 0x0000060000057945 */ /* 0x000fe20003800200 */
[----:B------:R-:W-:-:S07]  /*d1b0*/  MOV R31, 0xbf13c468 ;  /* 0xbf13c468001f7802 */ /* 0x000fce0000000f00 */
.L_x_828:
[----:B0-----:R-:W-:Y:S01]  /*d1c0*/  IADD3 R2, PT, PT, R27, 0x1, RZ ;  /* 0x000000011b027810 */ /* 0x001fe20007ffe0ff */
        /* <DEDUP_REMOVED lines=16> */
[----:B------:R-:W-:Y:S02]  /*d2d0*/  MOV R28, R2 ;  /* 0x00000002001c7202 */ /* 0x000fe40000000f00 */
[----:B------:R-:W-:-:S07]  /*d2e0*/  MOV R29, R3 ;  /* 0x00000003001d7202 */ /* 0x000fce0000000f00 */
.L_x_821:
[----:B------:R-:W-:Y:S05]  /*d2f0*/  BSYNC.RECONVERGENT B6 ;  /* 0x0000000000067941 */ /* 0x000fea0003800200 */
.L_x_820:
        /* <DEDUP_REMOVED lines=22> */
.L_x_823:
[----:B------:R-:W-:Y:S05]  /*d460*/  BSYNC.RECONVERGENT B6 ;  /* 0x0000000000067941 */ /* 0x000fea0003800200 */
.L_x_822:
        /* <DEDUP_REMOVED lines=22> */
.L_x_825:
[----:B------:R-:W-:Y:S05]  /*d5d0*/  BSYNC.RECONVERGENT B6 ;  /* 0x0000000000067941 */ /* 0x000fea0003800200 */
.L_x_824:
        /* <DEDUP_REMOVED lines=22> */
.L_x_827:
[----:B------:R-:W-:Y:S05]  /*d740*/  BSYNC.RECONVERGENT B6 ;  /* 0x0000000000067941 */ /* 0x000fea0003800200 */
.L_x_826:
[----:B------:R-:W0:Y:S01]  /*d750*/  F2F.F64.F32 R2, R24 ;  /* 0x0000001800027310 */ /* 0x000e220000201800 */
[----:B------:R-:W-:Y:S01]  /*d760*/  ISETP.NE.AND P0, PT, R27, R0, PT ;  /* 0x000000001b00720c */ /* 0x000fe20003f05270 */
[----:B0-----:R-:W-:-:S06]  /*d770*/  DADD R2, R2, R22 ;  /* 0x0000000002027229 */ /* 0x001fcc0000000016 */
[----:B------:R0:W1:Y:S06]  /*d780*/  F2F.F32.F64 R31, R2 ;  /* 0x00000002001f7310 */ /* 0x00006c0000301000 */
[----:B------:R-:W-:Y:S05]  /*d790*/  @P0 BRA `(.L_x_828) ;  /* 0xfffffff800880947 */ /* 0x000fea000383ffff */
[----:B------:R-:W-:Y:S05]  /*d7a0*/  BSYNC.RECONVERGENT B5 ;  /* 0x0000000000057941 */ /* 0x000fea0003800200 */
.L_x_819:
[----:B-1----:R1:W2:Y:S01]  /*d7b0*/  F2F.F64.F32 R32, R31 ;  /* 0x0000001f00207310 */ /* 0x0022a20000201800 */
[----:B------:R-:W-:-:S07]  /*d7c0*/  IADD3 R27, PT, PT, R27, 0x1, RZ ;  /* 0x000000011b1b7810 */ /* 0x000fce0007ffe0ff */
.L_x_818:
[----:B------:R-:W-:Y:S05]  /*d7d0*/  BSYNC.RECONVERGENT B4 ;  /* 0x0000000000047941 */ /* 0x000fea0003800200 */
.L_x_817:
        /* <DEDUP_REMOVED lines=18> */
[----:B-12---:R-:W-:Y:S05]  /*d900*/  CALL.REL.NOINC `($__internal_2_$__cuda_sm20_dblrcp_rn_slowpath_v3) ;  /* 0x00000004006c7944 */ /* 0x006fea0003c00000 */
[----:B------:R-:W-:Y:S02]  /*d910*/  MOV R20, R2 ;  /* 0x0000000200147202 */ /* 0x000fe40000000f00 */
[----:B------:R-:W-:-:S07]  /*d920*/  MOV R21, R3 ;  /* 0x0000000300157202 */ /* 0x000fce0000000f00 */
.L_x_830:
[----:B------:R-:W-:Y:S05]  /*d930*/  BSYNC.RECONVERGENT B4 ;  /* 0x0000000000047941 */ /* 0x000fea0003800200 */
.L_x_829:
        /* <DEDUP_REMOVED lines=21> */
[----:B------:R-:W-:Y:S02]  /*da90*/  MOV R20, R2 ;  /* 0x0000000200147202 */ /* 0x000fe40000000f00 */
[----:B------:R-:W-:-:S07]  /*daa0*/  MOV R21, R3 ;  /* 0x0000000300157202 */ /* 0x000fce0000000f00 */
.L_x_832:
[----:B------:R-:W-:Y:S05]  /*dab0*/  BSYNC.RECONVERGENT B4 ;  /* 0x0000000000047941 */ /* 0x000fea0003800200 */
.L_x_831:
        /* <DEDUP_REMOVED lines=23> */
.L_x_834:
[----:B------:R-:W-:Y:S05]  /*dc30*/  BSYNC.RECONVERGENT B4 ;  /* 0x0000000000047941 */ /* 0x000fea0003800200 */
.L_x_833:
[----:B0-----:R-:W0:Y:S02]  /*dc40*/  F2F.F64.F32 R2, R31 ;  /* 0x0000001f00027310 */ /* 0x001e240000201800 */
[----:B0-----:R-:W-:-:S06]  /*dc50*/  DADD R2, R2, R20 ;  /* 0x0000000002027229 */ /* 0x001fcc0000000014 */
[----:B------:R0:W1:Y:S05]  /*dc60*/  F2F.F32.F64 R31, R2 ;  /* 0x00000002001f7310 */ /* 0x00006a0000301000 */
.L_x_816:
[----:B------:R-:W-:Y:S05]  /*dc70*/  BSYNC.RECONVERGENT B2 ;  /* 0x0000000000027941 */ /* 0x000fea0003800200 */
.L_x_815:
[----:B01--45:R-:W-:-:S04]  /*dc80*/  FADD R2, -R12, R31 ;  /* 0x0000001f0c027221 */ /* 0x033fc80000000100 */
[----:B------:R-:W-:Y:S01]  /*dc90*/  FMUL R3, R15, R2 ;  /* 0x000000020f037220 */ /* 0x000fe20000400000 */
[----:B------:R-:W-:Y:S06]  /*dca0*/  BRA `(.L_x_835) ;  /* 0x0000000000447947 */ /* 0x000fec0003800000 */
.L_x_814:
        /* <DEDUP_REMOVED lines=15> */
.L_x_837:
[----:B------:R-:W-:Y:S05]  /*dda0*/  BSYNC.RECONVERGENT B4 ;  /* 0x0000000000047941 */ /* 0x000fea0003800200 */
.L_x_836:
[----:B------:R-:W-:-:S07]  /*ddb0*/  MOV R3, R2 ;  /* 0x0000000200037202 */ /* 0x000fce0000000f00 */
.L_x_835:
[----:B------:R-:W-:Y:S05]  /*ddc0*/  BSYNC.RECONVERGENT B3 ;  /* 0x0000000000037941 */ /* 0x000fea0003800200 */
.L_x_813:
[----:B------:R-:W-:Y:S01]  /*ddd0*/  FADD R18, R3, R18 ;  /* 0x0000001203127221 */ /* 0x000fe20000000000 */
[C---:B------:R-:W-:Y:S02]  /*dde0*/  ISETP.GE.U32.AND P0, PT, R19.reuse, 0x77359400, PT ;  /* 0x773594001300780c */ /* 0x040fe40003f06070 */
[----:B------:R-:W-:Y:S01]  /*ddf0*/  IADD3 R19, PT, PT, R19, 0x1, RZ ;  /* 0x0000000113137810 */ /* 0x000fe20007ffe0ff */
[----:B------:R-:W-:-:S05]  /*de00*/  FMUL R2, |R18|, 1.000000003171076851e-30 ;  /* 0x0da2426012027820 */ /* 0x000fca0000400200 */
[----:B------:R-:W-:-:S13]  /*de10*/  FSETP.GEU.AND P1, PT, |R3|, R2, PT ;  /* 0x000000020300720b */ /* 0x000fda0003f2e200 */
[----:B------:R-:W-:Y:S05]  /*de20*/  @!P0 BRA P1, `(.L_x_838) ;  /* 0xfffffff000648947 */ /* 0x000fea000083ffff */
.L_x_762:
[----:B------:R-:W-:Y:S05]  /*de30*/  BSYNC.RECONVERGENT B0 ;  /* 0x0000000000007941 */ /* 0x000fea0003800200 */
.L_x_758:
[----:B------:R-:W0:Y:S01]  /*de40*/  LDC.64 R2, c[0x0][0x390] ;  /* 0x0000e400ff027b82 */ /* 0x000e220000000a00 */
[----:B------:R-:W-:Y:S01]  /*de50*/  IMAD.IADD R15, R25, 0x1, R14 ;  /* 0x00000001190f7824 */ /* 0x000fe200078e020e */
[C---:B------:R-:W-:Y:S02]  /*de60*/  ISETP.NE.AND P0, PT, R14.reuse, R7, PT ;  /* 0x000000070e00720c */ /* 0x040fe40003f05270 */
[----:B------:R-:W-:Y:S01]  /*de70*/  IADD3 R14, PT, PT, R14, 0x1, RZ ;  /* 0x000000010e0e7810 */ /* 0x000fe20007ffe0ff */
[----:B0-----:R-:W-:-:S05]  /*de80*/  IMAD.WIDE R2, R15, 0x4, R2 ;  /* 0x000000040f027825 */ /* 0x001fca00078e0202 */
[----:B------:R0:W-:Y:S05]  /*de90*/  STG.E desc[UR4][R2.64], R18 ;  /* 0x0000001202007986 */ /* 0x0001ea000c101904 */
[----:B------:R-:W-:Y:S05]  /*dea0*/  @P0 BRA `(.L_x_839) ;  /* 0xffffffd4000c0947 */ /* 0x000fea000383ffff */
[----:B------:R-:W-:Y:S05]  /*deb0*/  EXIT ;  /* 0x000000000000794d */ /* 0x000fea0003800000 */
        .weak           $__internal_2_$__cuda_sm20_dblrcp_rn_slowpath_v3
        .type           $__internal_2_$__cuda_sm20_dblrcp_rn_slowpath_v3,@function
        .size           $__internal_2_$__cuda_sm20_dblrcp_rn_slowpath_v3,($__internal_3_$__cuda_sm20_rcp_rn_f32_slowpath - $__internal_2_$__cuda_sm20_dblrcp_rn_slowpath_v3)
$__internal_2_$__cuda_sm20_dblrcp_rn_slowpath_v3:
[----:B------:R-:W-:Y:S01]  /*dec0*/  MOV R23, R3 ;  /* 0x0000000300177202 */ /* 0x000fe20000000f00 */
[----:B------:R-:W-:Y:S05]  /*ded0*/  BSSY.RECONVERGENT B1, `(.L_x_840) ;  /* 0x0000023000017945 */ /* 0x000fea0003800200 */
[----:B------:R-:W-:-:S14]  /*dee0*/  DSETP.GTU.AND P0, PT, |R22|, +INF , PT ;  /* 0x7ff000001600742a */ /* 0x000fdc0003f0c200 */
[----:B------:R-:W-:Y:S05]  /*def0*/  @P0 BRA `(.L_x_841) ;  /* 0x0000000000780947 */ /* 0x000fea0003800000 */
[----:B------:R-:W-:-:S04]  /*df00*/  LOP3.LUT R2, R3, 0x7fffffff, RZ, 0xc0, !PT ;  /* 0x7fffffff03027812 */ /* 0x000fc800078ec0ff */
[----:B------:R-:W-:-:S04]  /*df10*/  IADD3 R3, PT, PT, R2, -0x1, RZ ;  /* 0xffffffff02037810 */ /* 0x000fc80007ffe0ff */
[----:B------:R-:W-:-:S13]  /*df20*/  ISETP.GE.U32.AND P0, PT, R3, 0x7fefffff, PT ;  /* 0x7fefffff0300780c */ /* 0x000fda0003f06070 */
[----:B------:R-:W-:Y:S02]  /*df30*/  @P0 LOP3.LUT R29, R23, 0x7ff00000, RZ, 0x3c, !PT ;  /* 0x7ff00000171d0812 */ /* 0x000fe400078e3cff */
[----:B------:R-:W-:Y:S01]  /*df40*/  @P0 MOV R28, RZ ;  /* 0x000000ff001c0202 */ /* 0x000fe20000000f00 */
        /* <DEDUP_REMOVED lines=16> */
.L_x_843:
        /* <DEDUP_REMOVED lines=9> */
.L_x_841:
[----:B------:R-:W-:Y:S02]  /*e0e0*/  LOP3.LUT R29, R23, 0x80000, RZ, 0xfc, !PT ;  /* 0x00080000171d7812 */ /* 0x000fe400078efcff */
[----:B------:R-:W-:-:S07]  /*e0f0*/  MOV R28, R22 ;  /* 0x00000016001c7202 */ /* 0x000fce0000000f00 */
.L_x_842:
[----:B------:R-:W-:Y:S05]  /*e100*/  BSYNC.RECONVERGENT B1 ;  /* 0x0000000000017941 */ /* 0x000fea0003800200 */
.L_x_840:
[----:B------:R-:W-:Y:S02]  /*e110*/  HFMA2 R21, -RZ, RZ, 0, 0 ;  /* 0x00000000ff157431 */ /* 0x000fe400000001ff */
[----:B------:R-:W-:Y:S01]  /*e120*/  IMAD.MOV.U32 R20, RZ, RZ, R4 ;  /* 0x000000ffff147224 */ /* 0x000fe200078e0004 */
[----:B------:R-:W-:Y:S02]  /*e130*/  MOV R2, R28 ;  /* 0x0000001c00027202 */ /* 0x000fe40000000f00 */
[----:B------:R-:W-:Y:S01]  /*e140*/  MOV R3, R29 ;  /* 0x0000001d00037202 */ /* 0x000fe20000000f00 */
[----:B------:R-:W-:Y:S06]  /*e150*/  RET.REL.NODEC R20 `(_Z17device_part_floatfiifPf) ;  /* 0xffffff1c14a87950 */ /* 0x000fec0003c3ffff */
        .weak           $__internal_3_$__cuda_sm20_rcp_rn_f32_slowpath
        .type           $__internal_3_$__cuda_sm20_rcp_rn_f32_slowpath,@function
        .size           $__internal_3_$__cuda_sm20_rcp_rn_f32_slowpath,($__internal_4_$__cuda_sm3x_div_rn_noftz_f32_slowpath - $__internal_3_$__cuda_sm20_rcp_rn_f32_slowpath)
$__internal_3_$__cuda_sm20_rcp_rn_f32_slowpath:
[----:B------:R-:W-:Y:S01]  /*e160*/  SHF.L.U32 R3, R20, 0x1, RZ ;  /* 0x0000000114037819 */ /* 0x000fe200000006ff */
[----:B------:R-:W-:Y:S03]  /*e170*/  BSSY.RECONVERGENT B1, `(.L_x_844) ;  /* 0x0000030000017945 */ /* 0x000fe60003800200 */
[----:B------:R-:W-:-:S04]  /*e180*/  SHF.R.U32.HI R3, RZ, 0x18, R3 ;  /* 0x00000018ff037819 */ /* 0x000fc80000011603 */
[----:B------:R-:W-:-:S13]  /*e190*/  ISETP.NE.U32.AND P0, PT, R3, RZ, PT ;  /* 0x000000ff0300720c */ /* 0x000fda0003f05070 */
[----:B------:R-:W-:Y:S05]  /*e1a0*/  @P0 BRA `(.L_x_845) ;  /* 0x0000000000280947 */ /* 0x000fea0003800000 */
[----:B------:R-:W-:-:S04]  /*e1b0*/  SHF.L.U32 R2, R20, 0x1, RZ ;  /* 0x0000000114027819 */ /* 0x000fc800000006ff */
[----:B------:R-:W-:-:S13]  /*e1c0*/  ISETP.NE.AND P0, PT, R2, RZ, PT ;  /* 0x000000ff0200720c */ /* 0x000fda0003f05270 */
[----:B------:R-:W-:Y:S01]  /*e1d0*/  @P0 FFMA R3, R20, 1.84467440737095516160e+19, RZ ;  /* 0x5f80000014030823 */ /* 0x000fe200000000ff */
[----:B------:R-:W-:Y:S08]  /*e1e0*/  @!P0 MUFU.RCP R21, R20 ;  /* 0x0000001400158308 */ /* 0x000ff00000001000 */
[----:B------:R-:W0:Y:S02]  /*e1f0*/  @P0 MUFU.RCP R2, R3 ;  /* 0x0000000300020308 */ /* 0x000e240000001000 */
[----:B0-----:R-:W-:-:S04]  /*e200*/  @P0 FFMA R23, R3, R2, -1 ;  /* 0xbf80000003170423 */ /* 0x001fc80000000002 */
[----:B------:R-:W-:-:S04]  /*e210*/  @P0 FADD.FTZ R23, -R23, -RZ ;  /* 0x800000ff17170221 */ /* 0x000fc80000010100 */
[----:B------:R-:W-:-:S04]  /*e220*/  @P0 FFMA R23, R2, R23, R2 ;  /* 0x0000001702170223 */ /* 0x000fc80000000002 */
[----:B------:R-:W-:Y:S01]  /*e230*/  @P0 FFMA R21, R23, 1.84467440737095516160e+19, RZ ;  /* 0x5f80000017150823 */ /* 0x000fe200000000ff */
[----:B------:R-:W-:Y:S06]  /*e240*/  BRA `(.L_x_846) ;  /* 0x0000000000887947 */ /* 0x000fec0003800000 */
.L_x_845:
[----:B------:R-:W-:-:S04]  /*e250*/  IADD3 R2, PT, PT, R3, -0xfd, RZ ;  /* 0xffffff0303027810 */ /* 0x000fc80007ffe0ff */
[----:B------:R-:W-:-:S13]  /*e260*/  ISETP.GT.U32.AND P0, PT, R2, 0x1, PT ;  /* 0x000000010200780c */ /* 0x000fda0003f04070 */
[----:B------:R-:W-:Y:S05]  /*e270*/  @P0 BRA `(.L_x_847) ;  /* 0x0000000000780947 */ /* 0x000fea0003800000 */
[----:B------:R-:W-:Y:S01]  /*e280*/  LOP3.LUT R24, R20, 0x7fffff, RZ, 0xc0, !PT ;  /* 0x007fffff14187812 */ /* 0x000fe200078ec0ff */
[----:B------:R-:W-:-:S03]  /*e290*/  IMAD.MOV.U32 R21, RZ, RZ, 0x3 ;  /* 0x00000003ff157424 */ /* 0x000fc600078e00ff */
[----:B------:R-:W-:Y:S02]  /*e2a0*/  LOP3.LUT R24, R24, 0x3f800000, RZ, 0xfc, !PT ;  /* 0x3f80000018187812 */ /* 0x000fe400078efcff */
[----:B------:R-:W-:Y:S02]  /*e2b0*/  SHF.L.U32 R21, R21, R2, RZ ;  /* 0x0000000215157219 */ /* 0x000fe400000006ff */
[----:B------:R-:W0:Y:S02]  /*e2c0*/  MUFU.RCP R23, R24 ;  /* 0x0000001800177308 */ /* 0x000e240000001000 */
[----:B0-----:R-:W-:-:S04]  /*e2d0*/  FFMA R22, R24, R23, -1 ;  /* 0xbf80000018167423 */ /* 0x001fc80000000017 */
[----:B------:R-:W-:-:S04]  /*e2e0*/  FADD.FTZ R22, -R22, -RZ ;  /* 0x800000ff16167221 */ /* 0x000fc80000010100 */
[CCC-:B------:R-:W-:Y:S01]  /*e2f0*/  FFMA.RM R29, R23.reuse, R22.reuse, R23.reuse ;  /* 0x00000016171d7223 */ /* 0x1c0fe20000004017 */
[----:B------:R-:W-:-:S04]  /*e300*/  FFMA.RP R22, R23, R22, R23 ;  /* 0x0000001617167223 */ /* 0x000fc80000008017 */
[C---:B------:R-:W-:Y:S02]  /*e310*/  LOP3.LUT R23, R29.reuse, 0x7fffff, RZ, 0xc0, !PT ;  /* 0x007fffff1d177812 */ /* 0x040fe400078ec0ff */
[----:B------:R-:W-:Y:S02]  /*e320*/  FSETP.NEU.FTZ.AND P0, PT, R29, R22, PT ;  /* 0x000000161d00720b */ /* 0x000fe40003f1d000 */
[----:B------:R-:W-:Y:S02]  /*e330*/  LOP3.LUT R23, R23, 0x800000, RZ, 0xfc, !PT ;  /* 0x0080000017177812 */ /* 0x000fe400078efcff */
[----:B------:R-:W-:Y:S02]  /*e340*/  SEL R22, RZ, 0xffffffff, !P0 ;  /* 0xffffffffff167807 */ /* 0x000fe40004000000 */
[----:B------:R-:W-:Y:S02]  /*e350*/  LOP3.LUT R21, R21, R23, RZ, 0xc0, !PT ;  /* 0x0000001715157212 */ /* 0x000fe400078ec0ff */
[----:B------:R-:W-:-:S02]  /*e360*/  IADD3 R22, PT, PT, -R22, RZ, RZ ;  /* 0x000000ff16167210 */ /* 0x000fc40007ffe1ff */
[-C--:B------:R-:W-:Y:S02]  /*e370*/  SHF.R.U32.HI R21, RZ, R2.reuse, R21 ;  /* 0x00000002ff157219 */ /* 0x080fe40000011615 */
[----:B------:R-:W-:Y:S02]  /*e380*/  LOP3.LUT P1, RZ, R22, R2, R23, 0xf8, !PT ;  /* 0x0000000216ff7212 */ /* 0x000fe4000782f817 */
[C---:B------:R-:W-:Y:S02]  /*e390*/  LOP3.LUT P0, RZ, R21.reuse, 0x1, RZ, 0xc0, !PT ;  /* 0x0000000115ff7812 */ /* 0x040fe4000780c0ff */
[----:B------:R-:W-:-:S04]  /*e3a0*/  LOP3.LUT P2, RZ, R21, 0x2, RZ, 0xc0, !PT ;  /* 0x0000000215ff7812 */ /* 0x000fc8000784c0ff */
[----:B------:R-:W-:Y:S02]  /*e3b0*/  PLOP3.LUT P0, PT, P0, P1, P2, 0xe0, 0x0 ;  /* 0x000000000000781c */ /* 0x000fe40000703c20 */
[----:B------:R-:W-:Y:S02]  /*e3c0*/  LOP3.LUT P1, RZ, R20, 0x7fffff, RZ, 0xc0, !PT ;  /* 0x007fffff14ff7812 */ /* 0x000fe4000782c0ff */
[----:B------:R-:W-:-:S04]  /*e3d0*/  SEL R2, RZ, 0x1, !P0 ;  /* 0x00000001ff027807 */ /* 0x000fc80004000000 */
[----:B------:R-:W-:-:S04]  /*e3e0*/  IADD3 R2, PT, PT, -R2, RZ, RZ ;  /* 0x000000ff02027210 */ /* 0x000fc80007ffe1ff */
[----:B------:R-:W-:Y:S02]  /*e3f0*/  ISETP.GE.AND P0, PT, R2, RZ, PT ;  /* 0x000000ff0200720c */ /* 0x000fe40003f06270 */
[----:B------:R-:W-:-:S04]  /*e400*/  IADD3 R2, PT, PT, R3, -0xfc, RZ ;  /* 0xffffff0403027810 */ /* 0x000fc80007ffe0ff */
[----:B------:R-:W-:-:S07]  /*e410*/  SHF.R.U32.HI R21, RZ, R2, R23 ;  /* 0x00000002ff157219 */ /* 0x000fce0000011617 */
[----:B------:R-:W-:-:S05]  /*e420*/  @!P0 IADD3 R21, PT, PT, R21, 0x1, RZ ;  /* 0x0000000115158810 */ /* 0x000fca0007ffe0ff */
[----:B------:R-:W-:-:S05]  /*e430*/  @!P1 IMAD.SHL.U32 R21, R21, 0x2, RZ ;  /* 0x0000000215159824 */ /* 0x000fca00078e00ff */
[----:B------:R-:W-:Y:S01]  /*e440*/  LOP3.LUT R21, R21, 0x80000000, R20, 0xf8, !PT ;  /* 0x8000000015157812 */ /* 0x000fe200078ef814 */
[----:B------:R-:W-:Y:S06]  /*e450*/  BRA `(.L_x_846) ;  /* 0x0000000000047947 */ /* 0x000fec0003800000 */
.L_x_847:
[----:B------:R0:W1:Y:S02]  /*e460*/  MUFU.RCP R21, R20 ;  /* 0x0000001400157308 */ /* 0x0000640000001000 */
.L_x_846:
[----:B------:R-:W-:Y:S05]  /*e470*/  BSYNC.RECONVERGENT B1 ;  /* 0x0000000000017941 */ /* 0x000fea0003800200 */
.L_x_844:
[----:B------:R-:W-:Y:S01]  /*e480*/  HFMA2 R3, -RZ, RZ, 0, 0 ;  /* 0x00000000ff037431 */ /* 0x000fe200000001ff */
[----:B------:R-:W-:-:S04]  /*e490*/  MOV R2, R4 ;  /* 0x0000000400027202 */ /* 0x000fc80000000f00 */
[----:B01----:R-:W-:Y:S05]  /*e4a0*/  RET.REL.NODEC R2 `(_Z17device_part_floatfiifPf) ;  /* 0xffffff1802d47950 */ /* 0x003fea0003c3ffff */
        .weak           $__internal_4_$__cuda_sm3x_div_rn_noftz_f32_slowpath
        .type           $__internal_4_$__cuda_sm3x_div_rn_noftz_f32_slowpath,@function
        .size           $__internal_4_$__cuda_sm3x_div_rn_noftz_f32_slowpath,(.L_x_864 - $__internal_4_$__cuda_sm3x_div_rn_noftz_f32_slowpath)
$__internal_4_$__cuda_sm3x_div_rn_noftz_f32_slowpath:
[----:B------:R-:W-:Y:S01]  /*e4b0*/  SHF.R.U32.HI R20, RZ, 0x17, R2 ;  /* 0x00000017ff147819 */ /* 0x000fe20000011602 */
[----:B------:R-:W-:Y:S01]  /*e4c0*/  BSSY.RECONVERGENT B1, `(.L_x_848) ;  /* 0x0000062000017945 */ /* 0x000fe20003800200 */
[----:B------:R-:W-:Y:S02]  /*e4d0*/  SHF.R.U32.HI R22, RZ, 0x17, R3 ;  /* 0x00000017ff167819 */ /* 0x000fe40000011603 */
[----:B------:R-:W-:Y:S02]  /*e4e0*/  LOP3.LUT R20, R20, 0xff, RZ, 0xc0, !PT ;  /* 0x000000ff14147812 */ /* 0x000fe400078ec0ff */
[----:B------:R-:W-:Y:S02]  /*e4f0*/  LOP3.LUT R22, R22, 0xff, RZ, 0xc0, !PT ;  /* 0x000000ff16167812 */ /* 0x000fe400078ec0ff */
[----:B------:R-:W-:Y:S02]  /*e500*/  IADD3 R23, PT, PT, R20, -0x1, RZ ;  /* 0xffffffff14177810 */ /* 0x000fe40007ffe0ff */
[----:B------:R-:W-:-:S02]  /*e510*/  IADD3 R24, PT, PT, R22, -0x1, RZ ;  /* 0xffffffff16187810 */ /* 0x000fc40007ffe0ff */
[----:B------:R-:W-:-:S04]  /*e520*/  ISETP.GT.U32.AND P0, PT, R23, 0xfd, PT ;  /* 0x000000fd1700780c */ /* 0x000fc80003f04070 */
[----:B------:R-:W-:-:S13]  /*e530*/  ISETP.GT.U32.OR P0, PT, R24, 0xfd, P0 ;  /* 0x000000fd1800780c */ /* 0x000fda0000704470 */
[----:B------:R-:W-:Y:S01]  /*e540*/  @!P0 IMAD.MOV.U32 R21, RZ, RZ, RZ ;  /* 0x000000ffff158224 */ /* 0x000fe200078e00ff */
[----:B------:R-:W-:Y:S06]  /*e550*/  @!P0 BRA `(.L_x_849) ;  /* 0x00000000005c8947 */ /* 0x000fec0003800000 */
[----:B------:R-:W-:Y:S02]  /*e560*/  FSETP.GTU.FTZ.AND P0, PT, |R3|, +INF , PT ;  /* 0x7f8000000300780b */ /* 0x000fe40003f1c200 */
[----:B------:R-:W-:-:S04]  /*e570*/  FSETP.GTU.FTZ.AND P1, PT, |R2|, +INF , PT ;  /* 0x7f8000000200780b */ /* 0x000fc80003f3c200 */
[----:B------:R-:W-:-:S13]  /*e580*/  PLOP3.LUT P0, PT, P0, P1, PT, 0xf8, 0x8f ;  /* 0x00000000008f781c */ /* 0x000fda0000703f70 */
[----:B------:R-:W-:Y:S05]  /*e590*/  @P0 BRA `(.L_x_850) ;  /* 0x00000004004c0947 */ /* 0x000fea0003800000 */
[----:B------:R-:W-:-:S13]  /*e5a0*/  LOP3.LUT P0, RZ, R2, 0x7fffffff, R3, 0xc8, !PT ;  /* 0x7fffffff02ff7812 */ /* 0x000fda000780c803 */
[----:B------:R-:W-:Y:S05]  /*e5b0*/  @!P0 BRA `(.L_x_851) ;  /* 0x00000004003c8947 */ /* 0x000fea0003800000 */
[C---:B------:R-:W-:Y:S02]  /*e5c0*/  FSETP.NEU.FTZ.AND P0, PT, |R3|.reuse, +INF , PT ;  /* 0x7f8000000300780b */ /* 0x040fe40003f1d200 */
[----:B------:R-:W-:Y:S02]  /*e5d0*/  FSETP.NEU.FTZ.AND P2, PT, |R2|, +INF , PT ;  /* 0x7f8000000200780b */ /* 0x000fe40003f5d200 */
[----:B------:R-:W-:-:S11]  /*e5e0*/  FSETP.NEU.FTZ.AND P1, PT, |R3|, +INF , PT ;  /* 0x7f8000000300780b */ /* 0x000fd60003f3d200 */
[----:B------:R-:W-:Y:S05]  /*e5f0*/  @!P2 BRA !P0, `(.L_x_851) ;  /* 0x00000004002ca947 */ /* 0x000fea0004000000 */
[----:B------:R-:W-:-:S04]  /*e600*/  LOP3.LUT P0, RZ, R3, 0x7fffffff, RZ, 0xc0, !PT ;  /* 0x7fffffff03ff7812 */ /* 0x000fc8000780c0ff */
[----:B------:R-:W-:-:S13]  /*e610*/  PLOP3.LUT P0, PT, P2, P0, PT, 0x2f, 0xf2 ;  /* 0x0000000000f2781c */ /* 0x000fda0001700577 */
[----:B------:R-:W-:Y:S05]  /*e620*/  @P0 BRA `(.L_x_852) ;  /* 0x0000000400180947 */ /* 0x000fea0003800000 */
[----:B------:R-:W-:-:S04]  /*e630*/  LOP3.LUT P0, RZ, R2, 0x7fffffff, RZ, 0xc0, !PT ;  /* 0x7fffffff02ff7812 */ /* 0x000fc8000780c0ff */
[----:B------:R-:W-:-:S13]  /*e640*/  PLOP3.LUT P0, PT, P1, P0, PT, 0x2f, 0xf2 ;  /* 0x0000000000f2781c */ /* 0x000fda0000f00577 */
[----:B------:R-:W-:Y:S05]  /*e650*/  @P0 BRA `(.L_x_853) ;  /* 0x0000000400000947 */ /* 0x000fea0003800000 */
[----:B------:R-:W-:Y:S02]  /*e660*/  ISETP.GE.AND P0, PT, R24, RZ, PT ;  /* 0x000000ff1800720c */ /* 0x000fe40003f06270 */
[----:B------:R-:W-:-:S11]  /*e670*/  ISETP.GE.AND P1, PT, R23, RZ, PT ;  /* 0x000000ff1700720c */ /* 0x000fd60003f26270 */
[----:B------:R-:W-:Y:S01]  /*e680*/  @P0 MOV R21, RZ ;  /* 0x000000ff00150202 */ /* 0x000fe20000000f00 */
[----:B------:R-:W-:Y:S01]  /*e690*/  @!P0 FFMA R3, R3, 1.84467440737095516160e+19, RZ ;  /* 0x5f80000003038823 */ /* 0x000fe200000000ff */
[----:B------:R-:W-:Y:S01]  /*e6a0*/  @!P0 MOV R21, 0xffffffc0 ;  /* 0xffffffc000158802 */ /* 0x000fe20000000f00 */
[----:B------:R-:W-:-:S03]  /*e6b0*/  @!P1 FFMA R2, R2, 1.84467440737095516160e+19, RZ ;  /* 0x5f80000002029823 */ /* 0x000fc600000000ff */
[----:B------:R-:W-:-:S07]  /*e6c0*/  @!P1 IADD3 R21, PT, PT, R21, 0x40, RZ ;  /* 0x0000004015159810 */ /* 0x000fce0007ffe0ff */
.L_x_849:
[----:B------:R-:W-:Y:S01]  /*e6d0*/  LEA R23, R20, 0xc0800000, 0x17 ;  /* 0xc080000014177811 */ /* 0x000fe200078eb8ff */
[----:B------:R-:W-:Y:S01]  /*e6e0*/  VIADD R22, R22, 0xffffff81 ;  /* 0xffffff8116167836 */ /* 0x000fe20000000000 */
[----:B------:R-:W-:Y:S02]  /*e6f0*/  BSSY.RECONVERGENT B2, `(.L_x_854) ;  /* 0x0000035000027945 */ /* 0x000fe40003800200 */
[----:B------:R-:W-:Y:S01]  /*e700*/  IADD3 R28, PT, PT, -R23, R2, RZ ;  /* 0x00000002171c7210 */ /* 0x000fe20007ffe1ff */
[C---:B------:R-:W-:Y:S01]  /*e710*/  IMAD R2, R22.reuse, -0x800000, R3 ;  /* 0xff80000016027824 */ /* 0x040fe200078e0203 */
[----:B------:R-:W-:Y:S02]  /*e720*/  IADD3 R20, PT, PT, R22, 0x7f, -R20 ;  /* 0x0000007f16147810 */ /* 0x000fe40007ffe814 */
[----:B------:R-:W0:Y:S01]  /*e730*/  MUFU.RCP R24, R28 ;  /* 0x0000001c00187308 */ /* 0x000e220000001000 */
[----:B------:R-:W-:Y:S01]  /*e740*/  FADD.FTZ R23, -R28, -RZ ;  /* 0x800000ff1c177221 */ /* 0x000fe20000010100 */
[----:B------:R-:W-:-:S03]  /*e750*/  IADD3 R21, PT, PT, R20, R21, RZ ;  /* 0x0000001514157210 */ /* 0x000fc60007ffe0ff */
[----:B0-----:R-:W-:-:S04]  /*e760*/  FFMA R29, R24, R23, 1 ;  /* 0x3f800000181d7423 */ /* 0x001fc80000000017 */
[----:B------:R-:W-:-:S04]  /*e770*/  FFMA R29, R24, R29, R24 ;  /* 0x0000001d181d7223 */ /* 0x000fc80000000018 */
[----:B------:R-:W-:-:S04]  /*e780*/  FFMA R24, R2, R29, RZ ;  /* 0x0000001d02187223 */ /* 0x000fc800000000ff */
[----:B------:R-:W-:-:S04]  /*e790*/  FFMA R3, R23, R24, R2 ;  /* 0x0000001817037223 */ /* 0x000fc80000000002 */
[----:B------:R-:W-:-:S04]  /*e7a0*/  FFMA R24, R29, R3, R24 ;  /* 0x000000031d187223 */ /* 0x000fc80000000018 */
[----:B------:R-:W-:-:S04]  /*e7b0*/  FFMA R23, R23, R24, R2 ;  /* 0x0000001817177223 */ /* 0x000fc80000000002 */
[----:B------:R-:W-:-:S05]  /*e7c0*/  FFMA R2, R29, R23, R24 ;  /* 0x000000171d027223 */ /* 0x000fca0000000018 */
[----:B------:R-:W-:-:S04]  /*e7d0*/  SHF.R.U32.HI R3, RZ, 0x17, R2 ;  /* 0x00000017ff037819 */ /* 0x000fc80000011602 */
[----:B------:R-:W-:-:S04]  /*e7e0*/  LOP3.LUT R20, R3, 0xff, RZ, 0xc0, !PT ;  /* 0x000000ff03147812 */ /* 0x000fc800078ec0ff */
[----:B------:R-:W-:-:S04]  /*e7f0*/  IADD3 R3, PT, PT, R20, R21, RZ ;  /* 0x0000001514037210 */ /* 0x000fc80007ffe0ff */
[----:B------:R-:W-:-:S04]  /*e800*/  IADD3 R20, PT, PT, R3, -0x1, RZ ;  /* 0xffffffff03147810 */ /* 0x000fc80007ffe0ff */
[----:B------:R-:W-:-:S13]  /*e810*/  ISETP.GE.U32.AND P0, PT, R20, 0xfe, PT ;  /* 0x000000fe1400780c */ /* 0x000fda0003f06070 */
[----:B------:R-:W-:Y:S05]  /*e820*/  @!P0 BRA `(.L_x_855) ;  /* 0x0000000000808947 */ /* 0x000fea0003800000 */
[----:B------:R-:W-:-:S13]  /*e830*/  ISETP.GT.AND P0, PT, R3, 0xfe, PT ;  /* 0x000000fe0300780c */ /* 0x000fda0003f04270 */
[----:B------:R-:W-:Y:S05]  /*e840*/  @P0 BRA `(.L_x_856) ;  /* 0x00000000006c0947 */ /* 0x000fea0003800000 */
[----:B------:R-:W-:-:S13]  /*e850*/  ISETP.GE.AND P0, PT, R3, 0x1, PT ;  /* 0x000000010300780c */ /* 0x000fda0003f06270 */
[----:B------:R-:W-:Y:S05]  /*e860*/  @P0 BRA `(.L_x_857) ;  /* 0x0000000000740947 */ /* 0x000fea0003800000 */
[----:B------:R-:W-:Y:S02]  /*e870*/  ISETP.GE.AND P0, PT, R3, -0x18, PT ;  /* 0xffffffe80300780c */ /* 0x000fe40003f06270 */
[----:B------:R-:W-:-:S11]  /*e880*/  LOP3.LUT R2, R2, 0x80000000, RZ, 0xc0, !PT ;  /* 0x8000000002027812 */ /* 0x000fd600078ec0ff */
[----:B------:R-:W-:Y:S05]  /*e890*/  @!P0 BRA `(.L_x_857) ;  /* 0x0000000000688947 */ /* 0x000fea0003800000 */
[CCC-:B------:R-:W-:Y:S01]  /*e8a0*/  FFMA.RZ R20, R29.reuse, R23.reuse, R24.reuse ;  /* 0x000000171d147223 */ /* 0x1c0fe2000000c018 */
[CCC-:B------:R-:W-:Y:S01]  /*e8b0*/  FFMA.RP R21, R29.reuse, R23.reuse, R24.reuse ;  /* 0x000000171d157223 */ /* 0x1c0fe20000008018 */
[----:B------:R-:W-:Y:S01]  /*e8c0*/  FFMA.RM R24, R29, R23, R24 ;  /* 0x000000171d187223 */ /* 0x000fe20000004018 */
[C---:B------:R-:W-:Y:S02]  /*e8d0*/  IADD3 R22, PT, PT, R3.reuse, 0x20, RZ ;  /* 0x0000002003167810 */ /* 0x040fe40007ffe0ff */
[----:B------:R-:W-:Y:S02]  /*e8e0*/  LOP3.LUT R20, R20, 0x7fffff, RZ, 0xc0, !PT ;  /* 0x007fffff14147812 */ /* 0x000fe400078ec0ff */
[C---:B------:R-:W-:Y:S02]  /*e8f0*/  ISETP.NE.AND P2, PT, R3.reuse, RZ, PT ;  /* 0x000000ff0300720c */ /* 0x040fe40003f45270 */
[----:B------:R-:W-:Y:S02]  /*e900*/  LOP3.LUT R23, R20, 0x800000, RZ, 0xfc, !PT ;  /* 0x0080000014177812 */ /* 0x000fe400078efcff */
[----:B------:R-:W-:Y:S01]  /*e910*/  ISETP.NE.AND P1, PT, R3, RZ, PT ;  /* 0x000000ff0300720c */ /* 0x000fe20003f25270 */
[----:B------:R-:W-:Y:S01]  /*e920*/  IMAD.MOV R3, RZ, RZ, -R3 ;  /* 0x000000ffff037224 */ /* 0x000fe200078e0a03 */
[----:B------:R-:W-:-:S02]  /*e930*/  SHF.L.U32 R22, R23, R22, RZ ;  /* 0x0000001617167219 */ /* 0x000fc400000006ff */
[----:B------:R-:W-:Y:S02]  /*e940*/  FSETP.NEU.FTZ.AND P0, PT, R21, R24, PT ;  /* 0x000000181500720b */ /* 0x000fe40003f1d000 */
[----:B------:R-:W-:Y:S02]  /*e950*/  SEL R20, R3, RZ, P2 ;  /* 0x000000ff03147207 */ /* 0x000fe40001000000 */
[----:B------:R-:W-:Y:S02]  /*e960*/  ISETP.NE.AND P1, PT, R22, RZ, P1 ;  /* 0x000000ff1600720c */ /* 0x000fe40000f25270 */
[----:B------:R-:W-:Y:S02]  /*e970*/  SHF.R.U32.HI R22, RZ, R20, R23 ;  /* 0x00000014ff167219 */ /* 0x000fe40000011617 */
[----:B------:R-:W-:Y:S02]  /*e980*/  PLOP3.LUT P0, PT, P0, P1, PT, 0xf8, 0x8f ;  /* 0x00000000008f781c */ /* 0x000fe40000703f70 */
[----:B------:R-:W-:-:S02]  /*e990*/  SHF.R.U32.HI R20, RZ, 0x1, R22 ;  /* 0x00000001ff147819 */ /* 0x000fc40000011616 */
[----:B------:R-:W-:-:S04]  /*e9a0*/  SEL R3, RZ, 0x1, !P0 ;  /* 0x00000001ff037807 */ /* 0x000fc80004000000 */
[----:B------:R-:W-:-:S04]  /*e9b0*/  LOP3.LUT R3, R3, 0x1, R20, 0xf8, !PT ;  /* 0x0000000103037812 */ /* 0x000fc800078ef814 */
[----:B------:R-:W-:-:S04]  /*e9c0*/  LOP3.LUT R3, R3, R22, RZ, 0xc0, !PT ;  /* 0x0000001603037212 */ /* 0x000fc800078ec0ff */
[----:B------:R-:W-:-:S04]  /*e9d0*/  IADD3 R3, PT, PT, R20, R3, RZ ;  /* 0x0000000314037210 */ /* 0x000fc80007ffe0ff */
[----:B------:R-:W-:Y:S01]  /*e9e0*/  LOP3.LUT R2, R3, R2, RZ, 0xfc, !PT ;  /* 0x0000000203027212 */ /* 0x000fe200078efcff */
[----:B------:R-:W-:Y:S06]  /*e9f0*/  BRA `(.L_x_857) ;  /* 0x0000000000107947 */ /* 0x000fec0003800000 */
.L_x_856:
[----:B------:R-:W-:-:S04]  /*ea00*/  LOP3.LUT R2, R2, 0x80000000, RZ, 0xc0, !PT ;  /* 0x8000000002027812 */ /* 0x000fc800078ec0ff */
[----:B------:R-:W-:Y:S01]  /*ea10*/  LOP3.LUT R2, R2, 0x7f800000, RZ, 0xfc, !PT ;  /* 0x7f80000002027812 */ /* 0x000fe200078efcff */
[----:B------:R-:W-:Y:S06]  /*ea20*/  BRA `(.L_x_857) ;  /* 0x0000000000047947 */ /* 0x000fec0003800000 */
.L_x_855:
[----:B------:R-:W-:-:S07]  /*ea30*/  LEA R2, R21, R2, 0x17 ;  /* 0x0000000215027211 */ /* 0x000fce00078eb8ff */
.L_x_857:
[----:B------:R-:W-:Y:S05]  /*ea40*/  BSYNC.RECONVERGENT B2 ;  /* 0x0000000000027941 */ /* 0x000fea0003800200 */
.L_x_854:
[----:B------:R-:W-:Y:S05]  /*ea50*/  BRA `(.L_x_858) ;  /* 0x0000000000207947 */ /* 0x000fea0003800000 */
.L_x_853:
[----:B------:R-:W-:-:S04]  /*ea60*/  LOP3.LUT R2, R2, 0x80000000, R3, 0x48, !PT ;  /* 0x8000000002027812 */ /* 0x000fc800078e4803 */
[----:B------:R-:W-:Y:S01]  /*ea70*/  LOP3.LUT R2, R2, 0x7f800000, RZ, 0xfc, !PT ;  /* 0x7f80000002027812 */ /* 0x000fe200078efcff */
[----:B------:R-:W-:Y:S06]  /*ea80*/  BRA `(.L_x_858) ;  /* 0x0000000000147947 */ /* 0x000fec0003800000 */
.L_x_852:
[----:B------:R-:W-:Y:S01]  /*ea90*/  LOP3.LUT R2, R2, 0x80000000, R3, 0x48, !PT ;  /* 0x8000000002027812 */ /* 0x000fe200078e4803 */
[----:B------:R-:W-:Y:S06]  /*eaa0*/  BRA `(.L_x_858) ;  /* 0x00000000000c7947 */ /* 0x000fec0003800000 */
.L_x_851:
[----:B------:R-:W0:Y:S01]  /*eab0*/  MUFU.RSQ R2, -QNAN ;  /* 0xffc0000000027908 */ /* 0x000e220000001400 */
[----:B------:R-:W-:Y:S05]  /*eac0*/  BRA `(.L_x_858) ;  /* 0x0000000000047947 */ /* 0x000fea0003800000 */
.L_x_850:
[----:B------:R-:W-:-:S07]  /*ead0*/  FADD.FTZ R2, R3, R2 ;  /* 0x0000000203027221 */ /* 0x000fce0000010000 */
.L_x_858:
[----:B------:R-:W-:Y:S05]  /*eae0*/  BSYNC.RECONVERGENT B1 ;  /* 0x0000000000017941 */ /* 0x000fea0003800200 */
.L_x_848:
[----:B------:R-:W-:Y:S01]  /*eaf0*/  HFMA2 R21, -RZ, RZ, 0, 0 ;  /* 0x00000000ff157431 */ /* 0x000fe200000001ff */
[----:B------:R-:W-:-:S04]  /*eb00*/  MOV R20, R4 ;  /* 0x0000000400147202 */ /* 0x000fc80000000f00 */
[----:B0-----:R-:W-:Y:S05]  /*eb10*/  RET.REL.NODEC R20 `(_Z17device_part_floatfiifPf) ;  /* 0xffffff1414387950 */ /* 0x001fea0003c3ffff */
.L_x_859:
        /* <DEDUP_REMOVED lines=14> */
.L_x_864:


//--------------------- .nv.shared.reserved.0     --------------------------
	.section	.nv.shared.reserved.0,"aw",@nobits
	.weak		__nv_reservedSMEM_offset_0_alias
	.size		__nv_reservedSMEM_offset_0_alias, 0, 64
	.other		__nv_reservedSMEM_offset_0_alias,@"STO_CUDA_RESERVED_SHARED STV_DEFAULT"
__nv_reservedSMEM_offset_0_alias:
	.zero		0
	.zero		64


//--------------------- .nv.constant0._Z18device_part_doublediidPd --------------------------
	.section	.nv.constant0._Z18device_part_doublediidPd,"a",@progbits
	.sectionflags	@""
	.align	4
.nv.constant0._Z18device_part_doublediidPd:
	.zero		928


//--------------------- .nv.constant0._Z17device_part_floatfiifPf --------------------------
	.section	.nv.constant0._Z17device_part_floatfiifPf,"a",@progbits
	.sectionflags	@""
	.align	4
.nv.constant0._Z17device_part_floatfiifPf:
	.zero		920


//--------------------- SYMBOLS --------------------------

	.type		.nv.reservedSmem.offset0,@object
	.size		.nv.reservedSmem.offset0,0x4
